def matmul_kernel(
    a_ptr,
    b_ptr,
    c_ptr,
    M,
    N,
    K,
    stride_am,
    stride_ak,
    stride_bk,
    stride_bn,
    stride_cm,
    stride_cn,
    BLOCK_M: tl.constexpr,
    BLOCK_N: tl.constexpr,
    BLOCK_K: tl.constexpr,
    GROUP_M: tl.constexpr,
):
    pid = tl.program_id(axis=0)
    num_pid_m = tl.cdiv(M, BLOCK_M)
    num_pid_n = tl.cdiv(N, BLOCK_N)
    num_pid_in_group = GROUP_M * num_pid_n
    group_id = pid // num_pid_in_group
    first_pid_m = group_id * GROUP_M
    group_size_m = min(num_pid_m - first_pid_m, GROUP_M)
    pid_m = first_pid_m + ((pid % num_pid_in_group) % group_size_m)
    pid_n = (pid % num_pid_in_group) // group_size_m

    offs_am = (pid_m * BLOCK_M + tl.arange(0, BLOCK_M)) % M
    offs_bn = (pid_n * BLOCK_N + tl.arange(0, BLOCK_N)) % N
    offs_k = tl.arange(0, BLOCK_K)
    a_ptrs = a_ptr + offs_am[:, None] * stride_am + offs_k[None, :] * stride_ak
    b_ptrs = b_ptr + offs_k[:, None] * stride_bk + offs_bn[None, :] * stride_bn

    acc = tl.zeros((BLOCK_M, BLOCK_N), dtype=tl.float32)
    for kk in range(0, tl.cdiv(K, BLOCK_K)):
        a = tl.load(a_ptrs, mask=offs_k[None, :] < K - kk * BLOCK_K, other=0.0)
        b = tl.load(b_ptrs, mask=offs_k[:, None] < K - kk * BLOCK_K, other=0.0)
        acc = tl.dot(a, b, acc)
        a_ptrs += BLOCK_K * stride_ak
        b_ptrs += BLOCK_K * stride_bk

    c = acc.to(c_ptr.dtype.element_ty)
    offs_cm = pid_m * BLOCK_M + tl.arange(0, BLOCK_M)
    offs_cn = pid_n * BLOCK_N + tl.arange(0, BLOCK_N)
    c_ptrs = c_ptr + offs_cm[:, None] * stride_cm + offs_cn[None, :] * stride_cn
    mask = (offs_cm[:, None] < M) & (offs_cn[None, :] < N)
    tl.store(c_ptrs, c, mask=mask)

# config = {"BLOCK_K": 128, "BLOCK_M": 512, "BLOCK_N": 256, "GROUP_M": 8, "arch": "sm_100", "dtype": "fp32", "num_ctas": 4, "num_stages": 3, "num_warps": 4}
# arch = sm_100


// ===== COMPILED SASS (sm_100a) =====

	.target	sm_100a

	.elftype	@"ET_EXEC"


//--------------------- .note.nv.tkinfo           --------------------------
	.section	.note.nv.tkinfo,"",@"SHT_NOTE"
	.sectionflags	@"SHF_NOTE_NV_TKINFO"
	.tkinfo
        /*0018*/ 	.word	0x00000081
        /*0030*/ 	.string	""
        /*0030*/ 	.string	"ptxas-blackwell"
        /*0030*/ 	.string	"Cuda compilation tools, release 12.9, V12.9.86"
        /*0030*/ 	.string	"Build cuda_12.9.r12.9/compiler.36037853_0"
        /*0030*/ 	.string	"-v  -suppress-debug-info  -lineinfo  -arch sm_100a "



//--------------------- .note.nv.cuver            --------------------------
	.section	.note.nv.cuver,"",@"SHT_NOTE"
	.sectionflags	@"SHF_NOTE_NV_CUVER"
        /*0018*/ 	.short	0x0001
        /*001a*/ 	.short	0x0064
        /*001c*/ 	.short	0x0001
        /*001e*/ 	.short	0x0000
        /*0020*/ 	.short	0x0001
        /*0022*/ 	.short	0x0000


//--------------------- .nv.info                  --------------------------
	.section	.nv.info,"",@"SHT_CUDA_INFO"
	.align	4


	//----- nvinfo : EIATTR_REGCOUNT
	.align		4
        /*0000*/ 	.byte	0x04, 0x2f
        /*0002*/ 	.short	(.L_4 - .L_3)
	.align		4
.L_3:
        /*0004*/ 	.word	index@(matmul_kernel)
        /*0008*/ 	.word	0x000000ff


	//----- nvinfo : EIATTR_FRAME_SIZE
	.align		4
.L_4:
        /*000c*/ 	.byte	0x04, 0x11
        /*000e*/ 	.short	(.L_6 - .L_5)
	.align		4
.L_5:
        /*0010*/ 	.word	index@($__internal_2_$__cuda_sm10x_tcgen05_guardrail_trap_unallocated_columns_being_dealloced)
        /*0014*/ 	.word	0x00001600


	//----- nvinfo : EIATTR_FRAME_SIZE
	.align		4
.L_6:
        /*0018*/ 	.byte	0x04, 0x11
        /*001a*/ 	.short	(.L_8 - .L_7)
	.align		4
.L_7:
        /*001c*/ 	.word	index@($__internal_1_$__cuda_sm10x_tcgen05_guardrail_trap_phase_invalid_during_alloc)
        /*0020*/ 	.word	0x00001600


	//----- nvinfo : EIATTR_FRAME_SIZE
	.align		4
.L_8:
        /*0024*/ 	.byte	0x04, 0x11
        /*0026*/ 	.short	(.L_10 - .L_9)
	.align		4
.L_9:
        /*0028*/ 	.word	index@($__internal_0_$__cuda_sm10x_tcgen05_guardrail_trap_col_being_dealloced_not_returned_by_alloc)
        /*002c*/ 	.word	0x00001600


	//----- nvinfo : EIATTR_FRAME_SIZE
	.align		4
.L_10:
        /*0030*/ 	.byte	0x04, 0x11
        /*0032*/ 	.short	(.L_12 - .L_11)
	.align		4
.L_11:
        /*0034*/ 	.word	index@(matmul_kernel)
        /*0038*/ 	.word	0x00001600


	//----- nvinfo : EIATTR_MIN_STACK_SIZE
	.align		4
.L_12:
        /*003c*/ 	.byte	0x04, 0x12
        /*003e*/ 	.short	(.L_14 - .L_13)
	.align		4
.L_13:
        /*0040*/ 	.word	index@(matmul_kernel)
        /*0044*/ 	.word	0x00001600
.L_14:


//--------------------- .nv.info.matmul_kernel    --------------------------
	.section	.nv.info.matmul_kernel,"",@"SHT_CUDA_INFO"
	.sectionflags	@""
	.align	4


	//----- nvinfo : EIATTR_CUDA_API_VERSION
	.align		4
        /*0000*/ 	.byte	0x04, 0x37
        /*0002*/ 	.short	(.L_16 - .L_15)
.L_15:
        /*0004*/ 	.word	0x00000081


	//----- nvinfo : EIATTR_KPARAM_INFO
	.align		4
.L_16:
        /*0008*/ 	.byte	0x04, 0x17
        /*000a*/ 	.short	(.L_18 - .L_17)
.L_17:
        /*000c*/ 	.word	0x00000000
        /*0010*/ 	.short	0x000d
        /*0012*/ 	.short	0x0048
        /*0014*/ 	.byte	0x00, 0xf4, 0x21, 0x00


	//----- nvinfo : EIATTR_KPARAM_INFO
	.align		4
.L_18:
        /*0018*/ 	.byte	0x04, 0x17
        /*001a*/ 	.short	(.L_20 - .L_19)
.L_19:
        /*001c*/ 	.word	0x00000000
        /*0020*/ 	.short	0x000c
        /*0022*/ 	.short	0x0040
        /*0024*/ 	.byte	0x00, 0xf4, 0x21, 0x00


	//----- nvinfo : EIATTR_KPARAM_INFO
	.align		4
.L_20:
        /*0028*/ 	.byte	0x04, 0x17
        /*002a*/ 	.short	(.L_22 - .L_21)
.L_21:
        /*002c*/ 	.word	0x00000000
        /*0030*/ 	.short	0x000b
        /*0032*/ 	.short	0x0038
        /*0034*/ 	.byte	0x00, 0xf0, 0x11, 0x00


	//----- nvinfo : EIATTR_KPARAM_INFO
	.align		4
.L_22:
        /*0038*/ 	.byte	0x04, 0x17
        /*003a*/ 	.short	(.L_24 - .L_23)
.L_23:
        /*003c*/ 	.word	0x00000000
        /*0040*/ 	.short	0x000a
        /*0042*/ 	.short	0x0034
        /*0044*/ 	.byte	0x00, 0xf0, 0x11, 0x00


	//----- nvinfo : EIATTR_KPARAM_INFO
	.align		4
.L_24:
        /*0048*/ 	.byte	0x04, 0x17
        /*004a*/ 	.short	(.L_26 - .L_25)
.L_25:
        /*004c*/ 	.word	0x00000000
        /*0050*/ 	.short	0x0009
        /*0052*/ 	.short	0x0030
        /*0054*/ 	.byte	0x00, 0xf0, 0x11, 0x00


	//----- nvinfo : EIATTR_KPARAM_INFO
	.align		4
.L_26:
        /*0058*/ 	.byte	0x04, 0x17
        /*005a*/ 	.short	(.L_28 - .L_27)
.L_27:
        /*005c*/ 	.word	0x00000000
        /*0060*/ 	.short	0x0008
        /*0062*/ 	.short	0x002c
        /*0064*/ 	.byte	0x00, 0xf0, 0x11, 0x00


	//----- nvinfo : EIATTR_KPARAM_INFO
	.align		4
.L_28:
        /*0068*/ 	.byte	0x04, 0x17
        /*006a*/ 	.short	(.L_30 - .L_29)
.L_29:
        /*006c*/ 	.word	0x00000000
        /*0070*/ 	.short	0x0007
        /*0072*/ 	.short	0x0028
        /*0074*/ 	.byte	0x00, 0xf0, 0x11, 0x00


	//----- nvinfo : EIATTR_KPARAM_INFO
	.align		4
.L_30:
        /*0078*/ 	.byte	0x04, 0x17
        /*007a*/ 	.short	(.L_32 - .L_31)
.L_31:
        /*007c*/ 	.word	0x00000000
        /*0080*/ 	.short	0x0006
        /*0082*/ 	.short	0x0024
        /*0084*/ 	.byte	0x00, 0xf0, 0x11, 0x00


	//----- nvinfo : EIATTR_KPARAM_INFO
	.align		4
.L_32:
        /*0088*/ 	.byte	0x04, 0x17
        /*008a*/ 	.short	(.L_34 - .L_33)
.L_33:
        /*008c*/ 	.word	0x00000000
        /*0090*/ 	.short	0x0005
        /*0092*/ 	.short	0x0020
        /*0094*/ 	.byte	0x00, 0xf0, 0x11, 0x00


	//----- nvinfo : EIATTR_KPARAM_INFO
	.align		4
.L_34:
        /*0098*/ 	.byte	0x04, 0x17
        /*009a*/ 	.short	(.L_36 - .L_35)
.L_35:
        /*009c*/ 	.word	0x00000000
        /*00a0*/ 	.short	0x0004
        /*00a2*/ 	.short	0x001c
        /*00a4*/ 	.byte	0x00, 0xf0, 0x11, 0x00


	//----- nvinfo : EIATTR_KPARAM_INFO
	.align		4
.L_36:
        /*00a8*/ 	.byte	0x04, 0x17
        /*00aa*/ 	.short	(.L_38 - .L_37)
.L_37:
        /*00ac*/ 	.word	0x00000000
        /*00b0*/ 	.short	0x0003
        /*00b2*/ 	.short	0x0018
        /*00b4*/ 	.byte	0x00, 0xf0, 0x11, 0x00


	//----- nvinfo : EIATTR_KPARAM_INFO
	.align		4
.L_38:
        /*00b8*/ 	.byte	0x04, 0x17
        /*00ba*/ 	.short	(.L_40 - .L_39)
.L_39:
        /*00bc*/ 	.word	0x00000000
        /*00c0*/ 	.short	0x0002
        /*00c2*/ 	.short	0x0010
        /*00c4*/ 	.byte	0x00, 0xf4, 0x21, 0x00


	//----- nvinfo : EIATTR_KPARAM_INFO
	.align		4
.L_40:
        /*00c8*/ 	.byte	0x04, 0x17
        /*00ca*/ 	.short	(.L_42 - .L_41)
.L_41:
        /*00cc*/ 	.word	0x00000000
        /*00d0*/ 	.short	0x0001
        /*00d2*/ 	.short	0x0008
        /*00d4*/ 	.byte	0x00, 0xf4, 0x21, 0x00


	//----- nvinfo : EIATTR_KPARAM_INFO
	.align		4
.L_42:
        /*00d8*/ 	.byte	0x04, 0x17
        /*00da*/ 	.short	(.L_44 - .L_43)
.L_43:
        /*00dc*/ 	.word	0x00000000
        /*00e0*/ 	.short	0x0000
        /*00e2*/ 	.short	0x0000
        /*00e4*/ 	.byte	0x00, 0xf4, 0x21, 0x00


	//----- nvinfo : EIATTR_EXPLICIT_CLUSTER
	.align		4
.L_44:
        /*00e8*/ 	.byte	0x01, 0x3e
	.zero		2


	//----- nvinfo : EIATTR_CTA_PER_CLUSTER
	.align		4
        /*00ec*/ 	.byte	0x04, 0x3d
        /*00ee*/ 	.short	(.L_46 - .L_45)
.L_45:
        /*00f0*/ 	.word	0x00000004
        /*00f4*/ 	.word	0x00000001
        /*00f8*/ 	.word	0x00000001


	//----- nvinfo : EIATTR_AT_ENTRY_FRAGMENTS
	.align		4
.L_46:
        /*00fc*/ 	.byte	0x04, 0x4f
        /*00fe*/ 	.short	(.L_48 - .L_47)


	//   ....[0]....
.L_47:
        /*0100*/ 	.word	0x00000004


	//----- nvinfo : EIATTR_RESERVED_SMEM_USED
	.align		4
.L_48:
        /*0104*/ 	.byte	0x01, 0x41
	.zero		2


	//----- nvinfo : EIATTR_SPARSE_MMA_MASK
	.align		4
        /*0108*/ 	.byte	0x03, 0x50
        /*010a*/ 	.short	0x0000


	//----- nvinfo : EIATTR_TCGEN05_1CTA_USED
	.align		4
        /*010c*/ 	.byte	0x01, 0x51
	.zero		2


	//----- nvinfo : EIATTR_MAXREG_COUNT
	.align		4
        /*0110*/ 	.byte	0x03, 0x1b
        /*0112*/ 	.short	0x00ff


	//----- nvinfo : EIATTR_NUM_BARRIERS
	.align		4
        /*0114*/ 	.byte	0x02, 0x4c
        /*0116*/ 	.byte	0x01
	.zero		1


	//----- nvinfo : EIATTR_ANNOTATIONS
	.align		4
        /*0118*/ 	.byte	0x04, 0x55
        /*011a*/ 	.short	(.L_50 - .L_49)


	//   ....[0]....
.L_49:
        /*011c*/ 	.word	0x00000001
        /*0120*/ 	.byte	0x10, 0x04, 0x00, 0x00, 0x01, 0x00, 0x00, 0x00, 0xa0, 0x0d, 0x00, 0x00, 0x01, 0x00, 0x00, 0x00
        /* <DEDUP_REMOVED lines=2864> */
        /*b430*/ 	.byte	0xe0, 0xa7, 0x04, 0x00


	//----- nvinfo : EIATTR_INT_WARP_WIDE_INSTR_OFFSETS
	.align		4
.L_50:
        /*b434*/ 	.byte	0x04, 0x31
        /*b436*/ 	.short	(.L_52 - .L_51)


	//   ....[0]....
.L_51:
        /*b438*/ 	.word	0x000191c0


	//   ....[1]....
        /*b43c*/ 	.word	0x00019330


	//   ....[2]....
        /*b440*/ 	.word	0x00019390


	//   ....[3]....
        /*b444*/ 	.word	0x0004ad00


	//   ....[4]....
        /*b448*/ 	.word	0x0004ad50


	//----- nvinfo : EIATTR_COOP_GROUP_MASK_REGIDS
	.align		4
.L_52:
        /*b44c*/ 	.byte	0x04, 0x29
        /*b44e*/ 	.short	(.L_54 - .L_53)


	//   ....[0]....
.L_53:
        /*b450*/ 	.word	0xffffffff


	//   ....[1]....
        /*b454*/ 	.word	0xffffffff


	//   ....[2]....
        /*b458*/ 	.word	0xffffffff


	//   ....[3]....
        /*b45c*/ 	.word	0xffffffff


	//----- nvinfo : EIATTR_COOP_GROUP_INSTR_OFFSETS
	.align		4
.L_54:
        /*b460*/ 	.byte	0x04, 0x28
        /*b462*/ 	.short	(.L_56 - .L_55)


	//   ....[0]....
.L_55:
        /*b464*/ 	.word	0x00000070


	//   ....[1]....
        /*b468*/ 	.word	0x00000330


	//   ....[2]....
        /*b46c*/ 	.word	0x0004ab90


	//   ....[3]....
        /*b470*/ 	.word	0x0004ae00


	//----- nvinfo : EIATTR_VRC_CTA_INIT_COUNT
	.align		4
.L_56:
        /*b474*/ 	.byte	0x02, 0x4a
        /*b476*/ 	.byte	0x80
	.zero		1


	//----- nvinfo : EIATTR_MBARRIER_INSTR_OFFSETS
	.align		4
        /*b478*/ 	.byte	0x04, 0x39
        /*b47a*/ 	.short	(.L_58 - .L_57)


	//   ....[0]....
.L_57:
        /*b47c*/ 	.word	0x00019410
        /*b480*/ 	.word	0x000000ff
        /*b484*/ 	.word	0x00000000
        /*b488*/ 	.short	0x0100
        /*b48a*/ 	.byte	0x04
	.zero		1


	//   ....[1]....
        /*b48c*/ 	.word	0x00019440
        /*b490*/ 	.word	0x000000ff
        /*b494*/ 	.word	0x00080008
        /*b498*/ 	.short	0x0100
        /*b49a*/ 	.byte	0x09
	.zero		1


	//   ....[2]....
        /*b49c*/ 	.word	0x00033920
        /*b4a0*/ 	.word	0x000000ff
        /*b4a4*/ 	.word	0x00000000
        /*b4a8*/ 	.short	0x010a
        /*b4aa*/ 	.byte	0x04
	.zero		1


	//   ....[3]....
        /*b4ac*/ 	.word	0x000430d0
        /*b4b0*/ 	.word	0x000000ff
        /*b4b4*/ 	.word	0x00000000
        /*b4b8*/ 	.short	0x010a
        /*b4ba*/ 	.byte	0x04
	.zero		1


	//   ....[4]....
        /*b4bc*/ 	.word	0x00043240
        /*b4c0*/ 	.word	0x000000ff
        /*b4c4*/ 	.word	0x00080000
        /*b4c8*/ 	.short	0x0108
        /*b4ca*/ 	.byte	0x09
	.zero		1


	//   ....[5]....
        /*b4cc*/ 	.word	0x00043340
        /*b4d0*/ 	.word	0x000000ff
        /*b4d4*/ 	.word	0x00080008
        /*b4d8*/ 	.short	0x0108
        /*b4da*/ 	.byte	0x09
	.zero		1


	//   ....[6]....
        /*b4dc*/ 	.word	0x0004ae20
        /*b4e0*/ 	.word	0x000000ff
        /*b4e4*/ 	.word	0x00000000
        /*b4e8*/ 	.short	0x010a
        /*b4ea*/ 	.byte	0x04
	.zero		1


	//   ....[7]....
        /*b4ec*/ 	.word	0x0004ae50
        /*b4f0*/ 	.word	0x000000ff
        /*b4f4*/ 	.word	0x00000000
        /*b4f8*/ 	.short	0x010a
        /*b4fa*/ 	.byte	0x04
	.zero		1


	//----- nvinfo : EIATTR_NUM_MBARRIERS
	.align		4
.L_58:
        /*b4fc*/ 	.byte	0x03, 0x38
        /*b4fe*/ 	.short	0x0002


	//----- nvinfo : EIATTR_EXIT_INSTR_OFFSETS
	.align		4
        /*b500*/ 	.byte	0x04, 0x1c
        /*b502*/ 	.short	(.L_60 - .L_59)


	//   ....[0]....
.L_59:
        /*b504*/ 	.word	0x0004ae10


	//----- nvinfo : EIATTR_REQNTID
	.align		4
.L_60:
        /*b508*/ 	.byte	0x04, 0x10
        /*b50a*/ 	.short	(.L_62 - .L_61)
.L_61:
        /*b50c*/ 	.word	0x00000080
        /*b510*/ 	.word	0x00000001
        /*b514*/ 	.word	0x00000001


	//----- nvinfo : EIATTR_CRS_STACK_SIZE
	.align		4
.L_62:
        /*b518*/ 	.byte	0x04, 0x1e
        /*b51a*/ 	.short	(.L_64 - .L_63)
.L_63:
        /*b51c*/ 	.word	0x00000000


	//----- nvinfo : EIATTR_CBANK_PARAM_SIZE
	.align		4
.L_64:
        /*b520*/ 	.byte	0x03, 0x19
        /*b522*/ 	.short	0x0050


	//----- nvinfo : EIATTR_PARAM_CBANK
	.align		4
        /*b524*/ 	.byte	0x04, 0x0a
        /*b526*/ 	.short	(.L_66 - .L_65)
	.align		4
.L_65:
        /*b528*/ 	.word	index@(.nv.constant0.matmul_kernel)
        /*b52c*/ 	.short	0x0380
        /*b52e*/ 	.short	0x0050


	//----- nvinfo : EIATTR_SW_WAR
	.align		4
.L_66:
        /*b530*/ 	.byte	0x04, 0x36
        /*b532*/ 	.short	(.L_68 - .L_67)
.L_67:
        /*b534*/ 	.word	0x00000008
.L_68:


//--------------------- .nv.compat                --------------------------
	.section	.nv.compat,"",@"SHT_CUDA_COMPAT_INFO"
	.align	4
        /*0000*/ 	.byte	0x02, 0x02, 0x02, 0x00, 0x02, 0x05, 0x05, 0x00, 0x02, 0x03, 0x00, 0x00, 0x02, 0x06, 0x01, 0x00


//--------------------- .nv.callgraph             --------------------------
	.section	.nv.callgraph,"",@"SHT_CUDA_CALLGRAPH"
	.align	4
	.sectionentsize	8
	.align		4
        /*0000*/ 	.word	0x00000000
	.align		4
        /*0004*/ 	.word	0xffffffff
	.align		4
        /*0008*/ 	.word	0x00000000
	.align		4
        /*000c*/ 	.word	0xfffffffe
	.align		4
        /*0010*/ 	.word	0x00000000
	.align		4
        /*0014*/ 	.word	0xfffffffd
	.align		4
        /*0018*/ 	.word	0x00000000
	.align		4
        /*001c*/ 	.word	0xfffffffc


//--------------------- .text.matmul_kernel       --------------------------
	.section	.text.matmul_kernel,"ax",@progbits
	.align	128
        .global         matmul_kernel
        .type           matmul_kernel,@function
        .size           matmul_kernel,(.L_x_21 - matmul_kernel)
        .other          matmul_kernel,@"STO_CUDA_ENTRY STV_DEFAULT"
matmul_kernel:
.text.matmul_kernel:
[----:B------:R-:W1:Y:S01]  /*0000*/  LDC R1, c[0x0][0x37c] ;  /* 0x0000df00ff017b82 */ /* 0x000e620000000800 */
[----:B------:R-:W2:Y:S01]  /*0010*/  S2R R0, SR_TID.X ;  /* 0x0000000000007919 */ /* 0x000ea20000002100 */
[----:B-1----:R-:W-:Y:S01]  /*0020*/  VIADD R1, R1, 0xffffea00 ;  /* 0xffffea0001017836 */ /* 0x002fe20000000000 */
[----:B--2---:R-:W-:-:S13]  /*0030*/  ISETP.GE.U32.AND P0, PT, R0, 0x20, PT ;  /* 0x000000200000780c */ /* 0x004fda0003f06070 */
[----:B------:R-:W-:Y:S02]  /*0040*/  VOTEU.ANY UP0, P0 ;  /* 0x0000000000ff7886 */ /* 0x000fe40000000100 */
[----:B------:R-:W-:Y:S05]  /*0050*/  BRA.U UP0, `(.L_x_0) ;  /* 0x0000000100b87547 */ /* 0x000fea000b800000 */
[----:B------:R-:W1:Y:S01]  /*0060*/  S2UR UR6, SR_CgaCtaId ;  /* 0x00000000000679c3 */ /* 0x000e620000008800 */
[----:B------:R-:W-:Y:S01]  /*0070*/  NOP ;  /* 0x0000000000007918 */ /* 0x000fe20000000000 */
[----:B------:R-:W-:Y:S02]  /*0080*/  UMOV UR4, 0x40 ;  /* 0x0000004000047882 */ /* 0x000fe40000000000 */
[----:B-1----:R-:W-:-:S09]  /*0090*/  ULEA UR4, UR6, UR4, 0x18 ;  /* 0x0000000406047291 */ /* 0x002fd2000f8ec0ff */
[----:B------:R-:W1:Y:S01]  /*00a0*/  LDS.U8 R0, [UR4] ;  /* 0x00000004ff007984 */ /* 0x000e620008000000 */
[----:B------:R-:W-:Y:S02]  /*00b0*/  UMOV UR4, 0x400 ;  /* 0x0000040000047882 */ /* 0x000fe40000000000 */
[----:B------:R-:W-:Y:S01]  /*00c0*/  ULEA UR4, UR6, UR4, 0x18 ;  /* 0x0000000406047291 */ /* 0x000fe2000f8ec0ff */
[----:B-1----:R-:W-:-:S13]  /*00d0*/  ISETP.NE.AND P0, PT, R0, RZ, PT ;  /* 0x000000ff0000720c */ /* 0x002fda0003f05270 */
[----:B------:R-:W-:Y:S05]  /*00e0*/  @P0 BRA `(.L_x_1) ;  /* 0x00000000007c0947 */ /* 0x000fea0003800000 */
[----:B------:R-:W-:-:S13]  /*00f0*/  ELECT P0, URZ, PT ;  /* 0x0000000000ff782f */ /* 0x000fda0003800000 */
[----:B------:R-:W-:Y:S05]  /*0100*/  @!P0 BRA `(.L_x_2) ;  /* 0x0000000000848947 */ /* 0x000fea0003800000 */
[----:B------:R-:W-:Y:S01]  /*0110*/  UMOV UR5, 0x10 ;  /* 0x0000001000057882 */ /* 0x000fe20000000000 */
[----:B------:R-:W-:Y:S02]  /*0120*/  IMAD.MOV.U32 R4, RZ, RZ, 0x1 ;  /* 0x00000001ff047424 */ /* 0x000fe400078e00ff */
[----:B------:R-:W-:Y:S02]  /*0130*/  IMAD.MOV.U32 R5, RZ, RZ, 0xffff ;  /* 0x0000ffffff057424 */ /* 0x000fe400078e00ff */
[----:B------:R-:W-:Y:S04]  /*0140*/  DEPBAR.LE SB1, 0x36 ;  /* 0x00009d800000791a */ /* 0x000fe80000000000 */
[----:B------:R-:W1:Y:S02]  /*0150*/  UTCATOMSWS.FIND_AND_SET.ALIGN UP1, UR5, UR5 ;  /* 0x00000005000575e3 */ /* 0x000e640008020800 */
[----:B-1----:R-:W-:-:S04]  /*0160*/  PLOP3.LUT P0, PT, PT, PT, UP1, 0x80, 0x8 ;  /* 0x000000000008781c */ /* 0x002fc80003f0f018 */
[----:B------:R-:W-:-:S04]  /*0170*/  SEL R0, RZ, 0xffffffff, !P0 ;  /* 0xffffffffff007807 */ /* 0x000fc80004000000 */
[----:B------:R-:W-:Y:S01]  /*0180*/  ISETP.NE.AND P0, PT, R0, RZ, PT ;  /* 0x000000ff0000720c */ /* 0x000fe20003f05270 */
[----:B------:R-:W-:-:S12]  /*0190*/  IMAD.U32 R0, RZ, RZ, UR5 ;  /* 0x00000005ff007e24 */ /* 0x000fd8000f8e00ff */
[----:B------:R-:W-:Y:S05]  /*01a0*/  @P0 BRA `(.L_x_3) ;  /* 0x0000000000240947 */ /* 0x000fea0003800000 */
.L_x_4:
[----:B------:R-:W-:Y:S05]  /*01b0*/  NANOSLEEP 0x64 ;  /* 0x000000640000795d */ /* 0x000fea0003800000 */
[----:B------:R-:W-:-:S05]  /*01c0*/  UMOV UR5, 0x10 ;  /* 0x0000001000057882 */ /* 0x000fca0000000000 */
[----:B------:R-:W-:Y:S04]  /*01d0*/  DEPBAR.LE SB1, 0x36 ;  /* 0x00009d800000791a */ /* 0x000fe80000000000 */
[----:B------:R-:W1:Y:S02]  /*01e0*/  UTCATOMSWS.FIND_AND_SET.ALIGN UP1, UR5, UR5 ;  /* 0x00000005000575e3 */ /* 0x000e640008020800 */
[----:B-1----:R-:W-:-:S04]  /*01f0*/  PLOP3.LUT P0, PT, PT, PT, UP1, 0x80, 0x8 ;  /* 0x000000000008781c */ /* 0x002fc80003f0f018 */
[----:B------:R-:W-:-:S04]  /*0200*/  SEL R0, RZ, 0xffffffff, !P0 ;  /* 0xffffffffff007807 */ /* 0x000fc80004000000 */
[----:B------:R-:W-:Y:S01]  /*0210*/  ISETP.NE.AND P0, PT, R0, RZ, PT ;  /* 0x000000ff0000720c */ /* 0x000fe20003f05270 */
[----:B------:R-:W-:-:S12]  /*0220*/  IMAD.U32 R0, RZ, RZ, UR5 ;  /* 0x00000005ff007e24 */ /* 0x000fd8000f8e00ff */
[----:B------:R-:W-:Y:S05]  /*0230*/  @!P0 BRA `(.L_x_4) ;  /* 0xfffffffc00dc8947 */ /* 0x000fea000383ffff */
.L_x_3:
[C---:B------:R-:W-:Y:S01]  /*0240*/  VIADD R3, R0.reuse, 0x10 ;  /* 0x0000001000037836 */ /* 0x040fe20000000000 */
[----:B------:R-:W-:Y:S01]  /*0250*/  UMOV UR5, 0x50 ;  /* 0x0000005000057882 */ /* 0x000fe20000000000 */
[----:B------:R-:W-:Y:S01]  /*0260*/  SHF.L.U32 R2, R5, R0, RZ ;  /* 0x0000000005027219 */ /* 0x000fe200000006ff */
[----:B------:R-:W-:Y:S01]  /*0270*/  ULEA UR5, UR6, UR5, 0x18 ;  /* 0x0000000506057291 */ /* 0x000fe2000f8ec0ff */
[----:B------:R-:W-:Y:S02]  /*0280*/  SHF.L.U32 R0, R0, 0x5, RZ ;  /* 0x0000000500007819 */ /* 0x000fe400000006ff */
[----:B------:R-:W-:-:S04]  /*0290*/  SHF.L.U32 R3, R4, R3, RZ ;  /* 0x0000000304037219 */ /* 0x000fc800000006ff */
[----:B------:R-:W-:-:S05]  /*02a0*/  LOP3.LUT R2, R3, R2, RZ, 0xfc, !PT ;  /* 0x0000000203027212 */ /* 0x000fca00078efcff */
[----:B------:R1:W-:Y:S04]  /*02b0*/  ATOMS.OR RZ, [UR5], R2 ;  /* 0x00000002ffff798c */ /* 0x0003e8000b000005 */
[----:B------:R1:W-:Y:S01]  /*02c0*/  STS [UR4], R0 ;  /* 0x00000000ff007988 */ /* 0x0003e20008000804 */
[----:B------:R-:W-:Y:S05]  /*02d0*/  BRA `(.L_x_2) ;  /* 0x0000000000107947 */ /* 0x000fea0003800000 */
.L_x_1:
[----:B------:R-:W-:Y:S01]  /*02e0*/  IMAD.MOV.U32 R0, RZ, RZ, -0x1 ;  /* 0xffffffffff007424 */ /* 0x000fe200078e00ff */
[----:B------:R-:W-:-:S04]  /*02f0*/  MOV R2, 0x320 ;  /* 0x0000032000027802 */ /* 0x000fc80000000f00 */
[----:B------:R1:W-:Y:S03]  /*0300*/  STS [UR4], R0 ;  /* 0x00000000ff007988 */ /* 0x0003e60008000804 */
[----:B-1----:R-:W-:Y:S05]  /*0310*/  CALL.REL.NOINC `($__internal_1_$__cuda_sm10x_tcgen05_guardrail_trap_phase_invalid_during_alloc) ;  /* 0x000004a800e47944 */ /* 0x002fea0003c00000 */
.L_x_2:
[----:B------:R-:W-:Y:S05]  /*0320*/  WARPSYNC.ALL ;  /* 0x0000000000007948 */ /* 0x000fea0003800000 */
[----:B------:R-:W-:Y:S01]  /*0330*/  NOP ;  /* 0x0000000000007918 */ /* 0x000fe20000000000 */
.L_x_0:
[----:B-1----:R-:W1:Y:S08]  /*0340*/  LDC.64 R2, c[0x0][0x398] ;  /* 0x0000e600ff027b82 */ /* 0x002e700000000a00 */
[----:B------:R-:W2:Y:S02]  /*0350*/  S2UR UR5, SR_CgaSize ;  /* 0x00000000000579c3 */ /* 0x000ea40000008a00 */
[----:B--2---:R-:W-:-:S12]  /*0360*/  UIMAD UR5, UR5, -0xa0, URZ ;  /* 0xffffff60050578a4 */ /* 0x004fd8000f8e02ff */
[----:B------:R-:W2:Y:S01]  /*0370*/  LDCU UR5, c[0x0][UR5+0x2b0] ;  /* 0x00005600050577ac */ /* 0x000ea20008000800 */
[----:B------:R-:W-:Y:S01]  /*0380*/  UMOV UR9, 0x400 ;  /* 0x0000040000097882 */ /* 0x000fe20000000000 */
[----:B------:R-:W3:Y:S01]  /*0390*/  LDCU UR24, c[0x0][0x3a4] ;  /* 0x00007480ff1877ac */ /* 0x000ee20008000800 */
[----:B------:R-:W4:Y:S01]  /*03a0*/  S2UR UR4, SR_CTAID.X ;  /* 0x00000000000479c3 */ /* 0x000f220000002500 */
[----:B------:R-:W2:Y:S01]  /*03b0*/  LDCU UR76, c[0x0][0x3b0] ;  /* 0x00007600ff4c77ac */ /* 0x000ea20008000800 */
[----:B------:R-:W2:Y:S06]  /*03c0*/  LDCU UR56, c[0x0][0x3b0] ;  /* 0x00007600ff3877ac */ /* 0x000eac0008000800 */
[----:B------:R-:W3:Y:S01]  /*03d0*/  S2UR UR6, SR_CgaCtaId ;  /* 0x00000000000679c3 */ /* 0x000ee20000008800 */
[----:B------:R-:W2:Y:S01]  /*03e0*/  LDCU UR55, c[0x0][0x3b0] ;  /* 0x00007600ff3777ac */ /* 0x000ea20008000800 */
[----:B------:R-:W2:Y:S01]  /*03f0*/  LDCU UR54, c[0x0][0x3b0] ;  /* 0x00007600ff3677ac */ /* 0x000ea20008000800 */
[----:B-1----:R-:W-:Y:S01]  /*0400*/  IMAD.MOV.U32 R13, RZ, RZ, R3 ;  /* 0x000000ffff0d7224 */ /* 0x002fe200078e0003 */
[----:B------:R1:W-:Y:S01]  /*0410*/  STL.64 [R1+0x28], R2 ;  /* 0x0000280201007387 */ /* 0x0003e20000100a00 */
[----:B------:R-:W-:Y:S01]  /*0420*/  IMAD.MOV.U32 R8, RZ, RZ, R2 ;  /* 0x000000ffff087224 */ /* 0x000fe200078e0002 */
[----:B------:R-:W3:Y:S01]  /*0430*/  LDCU UR53, c[0x0][0x3b0] ;  /* 0x00007600ff3577ac */ /* 0x000ee20008000800 */
[----:B------:R-:W-:Y:S01]  /*0440*/  VIADD R0, R13, 0xff ;  /* 0x000000ff0d007836 */ /* 0x000fe20000000000 */
[----:B------:R-:W-:Y:S01]  /*0450*/  IABS R252, R13 ;  /* 0x0000000d00fc7213 */ /* 0x000fe20000000000 */
[----:B------:R-:W3:Y:S01]  /*0460*/  LDCU UR52, c[0x0][0x3b0] ;  /* 0x00007600ff3477ac */ /* 0x000ee20008000800 */
[----:B----4-:R-:W-:Y:S01]  /*0470*/  I2FP.F32.U32 R5, UR4 ;  /* 0x0000000400057c45 */ /* 0x010fe20008201000 */
[----:B------:R-:W4:Y:S01]  /*0480*/  LDCU UR51, c[0x0][0x3b0] ;  /* 0x00007600ff3377ac */ /* 0x000f220008000800 */
[----:B-1----:R-:W-:-:S03]  /*0490*/  SHF.R.S32.HI R3, RZ, 0x1f, R0 ;  /* 0x0000001fff037819 */ /* 0x002fc60000011400 */
[----:B--2---:R-:W-:Y:S01]  /*04a0*/  FMUL R5, R5, UR5 ;  /* 0x0000000505057c20 */ /* 0x004fe20008400000 */
[----:B------:R-:W1:Y:S01]  /*04b0*/  LDCU UR50, c[0x0][0x3b0] ;  /* 0x00007600ff3277ac */ /* 0x000e620008000800 */
[----:B------:R-:W-:Y:S01]  /*04c0*/  LEA.HI R3, R3, R0, RZ, 0x8 ;  /* 0x0000000003037211 */ /* 0x000fe200078f40ff */
[----:B---3--:R-:W-:-:S03]  /*04d0*/  USHF.L.U32 UR4, UR6, 0x7, URZ ;  /* 0x0000000706047899 */ /* 0x008fc600080006ff */
[----:B------:R-:W-:Y:S01]  /*04e0*/  F2I.U32.TRUNC.NTZ R5, R5 ;  /* 0x0000000500057305 */ /* 0x000fe2000020f000 */
[----:B------:R-:W-:Y:S01]  /*04f0*/  SHF.R.S32.HI R3, RZ, 0x8, R3 ;  /* 0x00000008ff037819 */ /* 0x000fe20000011403 */
[----:B------:R-:W2:Y:S04]  /*0500*/  LDCU UR49, c[0x0][0x3b0] ;  /* 0x00007600ff3177ac */ /* 0x000ea80008000800 */
[----:B------:R-:W-:Y:S01]  /*0510*/  IMAD.SHL.U32 R4, R3, 0x8, RZ ;  /* 0x0000000803047824 */ /* 0x000fe200078e00ff */
[----:B------:R-:W-:Y:S01]  /*0520*/  ULOP3.LUT UR4, UR4, 0x180, URZ, 0xc0, !UPT ;  /* 0x0000018004047892 */ /* 0x000fe2000f8ec0ff */
[----:B------:R-:W3:Y:S03]  /*0530*/  LDCU UR48, c[0x0][0x3b0] ;  /* 0x00007600ff3077ac */ /* 0x000ee60008000800 */
[-C--:B------:R-:W-:Y:S01]  /*0540*/  IABS R7, R4.reuse ;  /* 0x0000000400077213 */ /* 0x080fe20000000000 */
[----:B------:R-:W1:Y:S03]  /*0550*/  LDCU UR44, c[0x0][0x3b0] ;  /* 0x00007600ff2c77ac */ /* 0x000e660008000800 */
[----:B------:R-:W1:Y:S01]  /*0560*/  I2F.RP R0, R7 ;  /* 0x0000000700007306 */ /* 0x000e620000209400 */
[----:B------:R-:W2:Y:S01]  /*0570*/  LDCU UR46, c[0x0][0x3b0] ;  /* 0x00007600ff2e77ac */ /* 0x000ea20008000800 */
[----:B------:R-:W2:Y:S01]  /*0580*/  LDCU UR45, c[0x0][0x3b0] ;  /* 0x00007600ff2d77ac */ /* 0x000ea20008000800 */
[----:B------:R-:W2:Y:S01]  /*0590*/  LDCU UR47, c[0x0][0x3b0] ;  /* 0x00007600ff2f77ac */ /* 0x000ea20008000800 */
[----:B------:R-:W2:Y:S04]  /*05a0*/  LDCU UR37, c[0x0][0x3b0] ;  /* 0x00007600ff2577ac */ /* 0x000ea80008000800 */
[----:B-1----:R-:W1:Y:S01]  /*05b0*/  MUFU.RCP R0, R0 ;  /* 0x0000000000007308 */ /* 0x002e620000001000 */
[----:B------:R-:W2:Y:S01]  /*05c0*/  LDCU UR36, c[0x0][0x3b0] ;  /* 0x00007600ff2477ac */ /* 0x000ea20008000800 */
[----:B------:R-:W2:Y:S01]  /*05d0*/  LDCU UR35, c[0x0][0x3b0] ;  /* 0x00007600ff2377ac */ /* 0x000ea20008000800 */
[----:B------:R-:W2:Y:S01]  /*05e0*/  LDCU UR34, c[0x0][0x3b0] ;  /* 0x00007600ff2277ac */ /* 0x000ea20008000800 */
[----:B------:R-:W2:Y:S01]  /*05f0*/  LDCU UR33, c[0x0][0x3b0] ;  /* 0x00007600ff2177ac */ /* 0x000ea20008000800 */
[----:B-1----:R-:W-:Y:S01]  /*0600*/  VIADD R2, R0, 0xffffffe ;  /* 0x0ffffffe00027836 */ /* 0x002fe20000000000 */
[----:B------:R-:W-:Y:S01]  /*0610*/  IABS R0, R5 ;  /* 0x0000000500007213 */ /* 0x000fe20000000000 */
[----:B------:R-:W1:Y:S02]  /*0620*/  LDCU UR32, c[0x0][0x3b0] ;  /* 0x00007600ff2077ac */ /* 0x000e640008000800 */
[----:B------:R2:W3:Y:S01]  /*0630*/  F2I.FTZ.U32.TRUNC.NTZ R3, R2 ;  /* 0x0000000200037305 */ /* 0x0004e2000021f000 */
[----:B------:R-:W1:Y:S01]  /*0640*/  LDCU UR40, c[0x0][0x3b0] ;  /* 0x00007600ff2877ac */ /* 0x000e620008000800 */
[----:B------:R-:W1:Y:S01]  /*0650*/  LDCU UR43, c[0x0][0x3b0] ;  /* 0x00007600ff2b77ac */ /* 0x000e620008000800 */
[----:B--2---:R-:W-:Y:S01]  /*0660*/  IMAD.MOV.U32 R2, RZ, RZ, RZ ;  /* 0x000000ffff027224 */ /* 0x004fe200078e00ff */
[----:B------:R-:W2:Y:S01]  /*0670*/  LDCU UR18, c[0x0][0x3b0] ;  /* 0x00007600ff1277ac */ /* 0x000ea20008000800 */
[----:B------:R-:W1:Y:S01]  /*0680*/  LDCU UR42, c[0x0][0x3b0] ;  /* 0x00007600ff2a77ac */ /* 0x000e620008000800 */
[----:B---3--:R-:W-:Y:S01]  /*0690*/  IADD3 R6, PT, PT, RZ, -R3, RZ ;  /* 0x80000003ff067210 */ /* 0x008fe20007ffe0ff */
[----:B------:R-:W3:Y:S04]  /*06a0*/  LDCU UR17, c[0x0][0x3b0] ;  /* 0x00007600ff1177ac */ /* 0x000ee80008000800 */
[----:B------:R-:W-:Y:S01]  /*06b0*/  IMAD R9, R6, R7, RZ ;  /* 0x0000000706097224 */ /* 0x000fe200078e02ff */
[----:B------:R-:W-:Y:S01]  /*06c0*/  IABS R6, R4 ;  /* 0x0000000400067213 */ /* 0x000fe20000000000 */
[----:B------:R-:W1:Y:S02]  /*06d0*/  LDCU UR15, c[0x0][0x3b0] ;  /* 0x00007600ff0f77ac */ /* 0x000e640008000800 */
[----:B------:R-:W-:Y:S01]  /*06e0*/  IMAD.HI.U32 R3, R3, R9, R2 ;  /* 0x0000000903037227 */ /* 0x000fe200078e0002 */
[----:B------:R-:W1:Y:S03]  /*06f0*/  LDCU UR14, c[0x0][0x3b0] ;  /* 0x00007600ff0e77ac */ /* 0x000e660008000800 */
[----:B------:R-:W-:-:S02]  /*0700*/  IMAD.MOV R2, RZ, RZ, -R6 ;  /* 0x000000ffff027224 */ /* 0x000fc400078e0a06 */
[----:B------:R-:W-:Y:S01]  /*0710*/  IMAD.HI.U32 R3, R3, R0, RZ ;  /* 0x0000000003037227 */ /* 0x000fe200078e00ff */
[----:B------:R-:W1:Y:S03]  /*0720*/  LDCU UR41, c[0x0][0x3b0] ;  /* 0x00007600ff2977ac */ /* 0x000e660008000800 */
[----:B------:R-:W-:Y:S01]  /*0730*/  IMAD R0, R3, R2, R0 ;  /* 0x0000000203007224 */ /* 0x000fe200078e0200 */
[----:B------:R-:W1:Y:S04]  /*0740*/  LDCU UR13, c[0x0][0x3b0] ;  /* 0x00007600ff0d77ac */ /* 0x000e680008000800 */
[----:B------:R-:W-:Y:S01]  /*0750*/  ISETP.GT.U32.AND P1, PT, R7, R0, PT ;  /* 0x000000000700720c */ /* 0x000fe20003f24070 */
[----:B------:R-:W1:Y:S01]  /*0760*/  LDCU UR12, c[0x0][0x3b0] ;  /* 0x00007600ff0c77ac */ /* 0x000e620008000800 */
[----:B------:R-:W1:Y:S01]  /*0770*/  LDCU UR11, c[0x0][0x3b0] ;  /* 0x00007600ff0b77ac */ /* 0x000e620008000800 */
[----:B------:R-:W1:Y:S10]  /*0780*/  LDCU UR16, c[0x0][0x3b0] ;  /* 0x00007600ff1077ac */ /* 0x000e740008000800 */
[----:B------:R-:W-:Y:S01]  /*0790*/  @!P1 IMAD.IADD R0, R0, 0x1, -R7 ;  /* 0x0000000100009824 */ /* 0x000fe200078e0a07 */
[----:B------:R-:W1:Y:S01]  /*07a0*/  LDCU UR8, c[0x0][0x3b0] ;  /* 0x00007600ff0877ac */ /* 0x000e620008000800 */
[----:B------:R-:W-:Y:S01]  /*07b0*/  @!P1 VIADD R3, R3, 0x1 ;  /* 0x0000000103039836 */ /* 0x000fe20000000000 */
[----:B------:R-:W-:-:S02]  /*07c0*/  ISETP.NE.AND P1, PT, R4, RZ, PT ;  /* 0x000000ff0400720c */ /* 0x000fc40003f25270 */
[----:B------:R-:W-:Y:S01]  /*07d0*/  ISETP.GE.U32.AND P0, PT, R0, R7, PT ;  /* 0x000000070000720c */ /* 0x000fe20003f06070 */
[----:B------:R-:W1:Y:S01]  /*07e0*/  LDCU UR75, c[0x0][0x3b0] ;  /* 0x00007600ff4b77ac */ /* 0x000e620008000800 */
[-C--:B------:R-:W-:Y:S01]  /*07f0*/  LOP3.LUT R0, R5, R4.reuse, RZ, 0x3c, !PT ;  /* 0x0000000405007212 */ /* 0x080fe200078e3cff */
[----:B------:R-:W1:Y:S03]  /*0800*/  LDCU UR73, c[0x0][0x3b0] ;  /* 0x00007600ff4977ac */ /* 0x000e660008000800 */
[----:B------:R-:W-:Y:S02]  /*0810*/  ISETP.GE.AND P2, PT, R0, RZ, PT ;  /* 0x000000ff0000720c */ /* 0x000fe40003f46270 */
[----:B------:R-:W-:Y:S01]  /*0820*/  IADD3 R0, PT, PT, R8, 0x1ff, RZ ;  /* 0x000001ff08007810 */ /* 0x000fe20007ffe0ff */
[----:B------:R-:W1:Y:S04]  /*0830*/  LDCU UR74, c[0x0][0x3b0] ;  /* 0x00007600ff4a77ac */ /* 0x000e680008000800 */
[----:B------:R-:W-:Y:S01]  /*0840*/  @P0 VIADD R3, R3, 0x1 ;  /* 0x0000000103030836 */ /* 0x000fe20000000000 */
[----:B------:R-:W1:Y:S03]  /*0850*/  LDCU UR72, c[0x0][0x3b0] ;  /* 0x00007600ff4877ac */ /* 0x000e660008000800 */
[----:B------:R-:W-:Y:S01]  /*0860*/  IMAD.MOV.U32 R2, RZ, RZ, R3 ;  /* 0x000000ffff027224 */ /* 0x000fe200078e0003 */
[----:B------:R-:W-:Y:S01]  /*0870*/  SHF.R.S32.HI R3, RZ, 0x1f, R0 ;  /* 0x0000001fff037819 */ /* 0x000fe20000011400 */
[----:B------:R-:W1:Y:S02]  /*0880*/  LDCU UR70, c[0x0][0x3b0] ;  /* 0x00007600ff4677ac */ /* 0x000e640008000800 */
[----:B------:R-:W-:Y:S01]  /*0890*/  @!P2 IMAD.MOV R2, RZ, RZ, -R2 ;  /* 0x000000ffff02a224 */ /* 0x000fe200078e0a02 */
[----:B------:R-:W-:Y:S01]  /*08a0*/  @!P1 LOP3.LUT R2, RZ, R4, RZ, 0x33, !PT ;  /* 0x00000004ff029212 */ /* 0x000fe200078e33ff */
[----:B------:R-:W1:Y:S01]  /*08b0*/  LDCU UR68, c[0x0][0x3b0] ;  /* 0x00007600ff4477ac */ /* 0x000e620008000800 */
[----:B------:R-:W-:-:S03]  /*08c0*/  LEA.HI R3, R3, R0, RZ, 0x9 ;  /* 0x0000000003037211 */ /* 0x000fc600078f48ff */
[----:B------:R-:W-:Y:S01]  /*08d0*/  IMAD.SHL.U32 R10, R2, 0x8, RZ ;  /* 0x00000008020a7824 */ /* 0x000fe200078e00ff */
[----:B------:R-:W1:Y:S01]  /*08e0*/  LDCU UR67, c[0x0][0x3b0] ;  /* 0x00007600ff4377ac */ /* 0x000e620008000800 */
[----:B------:R-:W-:-:S03]  /*08f0*/  IMAD.MOV R2, RZ, RZ, -R2 ;  /* 0x000000ffff027224 */ /* 0x000fc600078e0a02 */
[----:B------:R-:W-:Y:S01]  /*0900*/  LEA.HI.SX32 R3, R3, -R10, 0x17 ;  /* 0x8000000a03037211 */ /* 0x000fe200078fbaff */
[----:B------:R-:W-:Y:S01]  /*0910*/  IMAD R12, R4, R2, R5 ;  /* 0x00000002040c7224 */ /* 0x000fe200078e0205 */
[----:B------:R-:W1:Y:S01]  /*0920*/  LDCU UR71, c[0x0][0x3b0] ;  /* 0x00007600ff4777ac */ /* 0x000e620008000800 */
[----:B------:R-:W-:Y:S01]  /*0930*/  IMAD.MOV.U32 R2, RZ, RZ, RZ ;  /* 0x000000ffff027224 */ /* 0x000fe200078e00ff */
[----:B------:R-:W-:Y:S02]  /*0940*/  VIMNMX R11, PT, PT, R3, 0x8, PT ;  /* 0x00000008030b7848 */ /* 0x000fe40003fe0100 */
[----:B------:R-:W-:Y:S01]  /*0950*/  IABS R4, R12 ;  /* 0x0000000c00047213 */ /* 0x000fe20000000000 */
[----:B------:R-:W1:Y:S01]  /*0960*/  LDCU UR66, c[0x0][0x3b0] ;  /* 0x00007600ff4277ac */ /* 0x000e620008000800 */
[----:B------:R-:W-:Y:S01]  /*0970*/  IABS R7, R11 ;  /* 0x0000000b00077213 */ /* 0x000fe20000000000 */
[----:B------:R-:W1:Y:S03]  /*0980*/  LDCU UR39, c[0x0][0x3b0] ;  /* 0x00007600ff2777ac */ /* 0x000e660008000800 */
[----:B------:R-:W1:Y:S01]  /*0990*/  I2F.RP R0, R7 ;  /* 0x0000000700007306 */ /* 0x000e620000209400 */
[----:B------:R-:W2:Y:S01]  /*09a0*/  LDCU UR38, c[0x0][0x3b0] ;  /* 0x00007600ff2677ac */ /* 0x000ea20008000800 */
[----:B------:R-:W2:Y:S01]  /*09b0*/  LDCU UR63, c[0x0][0x3b0] ;  /* 0x00007600ff3f77ac */ /* 0x000ea20008000800 */
[----:B------:R-:W2:Y:S05]  /*09c0*/  LDCU UR65, c[0x0][0x3b0] ;  /* 0x00007600ff4177ac */ /* 0x000eaa0008000800 */
[----:B-1----:R-:W1:Y:S01]  /*09d0*/  MUFU.RCP R0, R0 ;  /* 0x0000000000007308 */ /* 0x002e620000001000 */
[----:B------:R-:W2:Y:S01]  /*09e0*/  LDCU UR64, c[0x0][0x3b0] ;  /* 0x00007600ff4077ac */ /* 0x000ea20008000800 */
[----:B------:R-:W2:Y:S01]  /*09f0*/  LDCU UR62, c[0x0][0x3b0] ;  /* 0x00007600ff3e77ac */ /* 0x000ea20008000800 */
[----:B------:R-:W2:Y:S01]  /*0a00*/  LDCU UR61, c[0x0][0x3b0] ;  /* 0x00007600ff3d77ac */ /* 0x000ea20008000800 */
[----:B------:R-:W2:Y:S01]  /*0a10*/  LDCU UR31, c[0x0][0x3b0] ;  /* 0x00007600ff1f77ac */ /* 0x000ea20008000800 */
[----:B-1----:R-:W-:Y:S01]  /*0a20*/  VIADD R3, R0, 0xffffffe ;  /* 0x0ffffffe00037836 */ /* 0x002fe20000000000 */
[----:B------:R-:W1:Y:S01]  /*0a30*/  LDCU UR69, c[0x0][0x3b0] ;  /* 0x00007600ff4577ac */ /* 0x000e620008000800 */
[----:B------:R-:W1:Y:S04]  /*0a40*/  LDCU UR60, c[0x0][0x3b0] ;  /* 0x00007600ff3c77ac */ /* 0x000e680008000800 */
[----:B------:R-:W1:Y:S01]  /*0a50*/  F2I.FTZ.U32.TRUNC.NTZ R3, R3 ;  /* 0x0000000300037305 */ /* 0x000e62000021f000 */
[----:B------:R-:W2:Y:S01]  /*0a60*/  LDCU UR30, c[0x0][0x3b0] ;  /* 0x00007600ff1e77ac */ /* 0x000ea20008000800 */
[----:B------:R-:W2:Y:S01]  /*0a70*/  LDCU UR29, c[0x0][0x3b0] ;  /* 0x00007600ff1d77ac */ /* 0x000ea20008000800 */
[----:B------:R-:W2:Y:S01]  /*0a80*/  LDCU UR7, c[0x0][0x3b0] ;  /* 0x00007600ff0777ac */ /* 0x000ea20008000800 */
[--C-:B-1----:R-:W-:Y:S01]  /*0a90*/  IMAD.MOV R6, RZ, RZ, -R3.reuse ;  /* 0x000000ffff067224 */ /* 0x102fe200078e0a03 */
[----:B------:R-:W1:Y:S03]  /*0aa0*/  LDCU UR58, c[0x0][0x3b0] ;  /* 0x00007600ff3a77ac */ /* 0x000e660008000800 */
[----:B------:R-:W-:Y:S01]  /*0ab0*/  IMAD R5, R6, R7, RZ ;  /* 0x0000000706057224 */ /* 0x000fe200078e02ff */
[----:B------:R-:W-:Y:S01]  /*0ac0*/  IABS R6, R11 ;  /* 0x0000000b00067213 */ /* 0x000fe20000000000 */
[----:B------:R-:W1:Y:S02]  /*0ad0*/  LDCU UR28, c[0x0][0x3b0] ;  /* 0x00007600ff1c77ac */ /* 0x000e640008000800 */
[----:B------:R-:W-:Y:S01]  /*0ae0*/  IMAD.HI.U32 R2, R3, R5, R2 ;  /* 0x0000000503027227 */ /* 0x000fe200078e0002 */
[----:B------:R-:W-:Y:S01]  /*0af0*/  MOV R3, R4 ;  /* 0x0000000400037202 */ /* 0x000fe20000000f00 */
[----:B------:R-:W1:Y:S01]  /*0b00*/  LDCU UR23, c[0x0][0x3b0] ;  /* 0x00007600ff1777ac */ /* 0x000e620008000800 */
[----:B------:R-:W1:Y:S01]  /*0b10*/  I2F.RP R4, R252 ;  /* 0x000000fc00047306 */ /* 0x000e620000209400 */
[----:B------:R-:W-:Y:S01]  /*0b20*/  IMAD.MOV R0, RZ, RZ, -R6 ;  /* 0x000000ffff007224 */ /* 0x000fe200078e0a06 */
[----:B------:R-:W-:Y:S01]  /*0b30*/  IABS R6, R8 ;  /* 0x0000000800067213 */ /* 0x000fe20000000000 */
[----:B------:R-:W-:Y:S01]  /*0b40*/  IMAD.HI.U32 R2, R2, R3, RZ ;  /* 0x0000000302027227 */ /* 0x000fe200078e00ff */
[----:B------:R-:W2:Y:S03]  /*0b50*/  LDCU UR22, c[0x0][0x3b0] ;  /* 0x00007600ff1677ac */ /* 0x000ea60008000800 */
[----:B------:R-:W-:Y:S01]  /*0b60*/  IMAD R0, R2, R0, R3 ;  /* 0x0000000002007224 */ /* 0x000fe200078e0203 */
[----:B------:R-:W2:Y:S01]  /*0b70*/  LDCU UR57, c[0x0][0x3b0] ;  /* 0x00007600ff3977ac */ /* 0x000ea20008000800 */
[----:B------:R-:W2:Y:S03]  /*0b80*/  I2F.RP R3, R6 ;  /* 0x0000000600037306 */ /* 0x000ea60000209400 */
[----:B------:R-:W-:Y:S01]  /*0b90*/  ISETP.GT.U32.AND P1, PT, R7, R0, PT ;  /* 0x000000000700720c */ /* 0x000fe20003f24070 */
[----:B------:R-:W3:Y:S04]  /*0ba0*/  LDCU UR21, c[0x0][0x3b0] ;  /* 0x00007600ff1577ac */ /* 0x000ee80008000800 */
[----:B-1----:R-:W1:Y:S01]  /*0bb0*/  MUFU.RCP R4, R4 ;  /* 0x0000000400047308 */ /* 0x002e620000001000 */
[----:B------:R-:W3:Y:S01]  /*0bc0*/  LDCU UR20, c[0x0][0x3b0] ;  /* 0x00007600ff1477ac */ /* 0x000ee20008000800 */
[----:B------:R-:W3:Y:S06]  /*0bd0*/  LDCU UR19, c[0x0][0x3b0] ;  /* 0x00007600ff1377ac */ /* 0x000eec0008000800 */
[----:B------:R-:W-:Y:S01]  /*0be0*/  @!P1 IMAD.IADD R0, R0, 0x1, -R7 ;  /* 0x0000000100009824 */ /* 0x000fe200078e0a07 */
[----:B--2---:R-:W2:Y:S01]  /*0bf0*/  MUFU.RCP R3, R3 ;  /* 0x0000000300037308 */ /* 0x004ea20000001000 */
[----:B------:R-:W-:Y:S01]  /*0c00*/  @!P1 VIADD R2, R2, 0x1 ;  /* 0x0000000102029836 */ /* 0x000fe20000000000 */
[----:B------:R-:W-:Y:S01]  /*0c10*/  BAR.SYNC.DEFER_BLOCKING 0x0 ;  /* 0x0000000000007b1d */ /* 0x000fe20000010000 */
[----:B------:R-:W-:-:S02]  /*0c20*/  ISETP.NE.AND P1, PT, R11, RZ, PT ;  /* 0x000000ff0b00720c */ /* 0x000fc40003f25270 */
[----:B------:R-:W-:Y:S02]  /*0c30*/  ISETP.GE.U32.AND P0, PT, R0, R7, PT ;  /* 0x000000070000720c */ /* 0x000fe40003f06070 */
[----:B------:R-:W-:Y:S01]  /*0c40*/  LOP3.LUT R0, R12, R11, RZ, 0x3c, !PT ;  /* 0x0000000b0c007212 */ /* 0x000fe200078e3cff */
[----:B-1----:R-:W-:Y:S01]  /*0c50*/  VIADD R8, R4, 0xffffffe ;  /* 0x0ffffffe04087836 */ /* 0x002fe20000000000 */
[----:B------:R-:W1:Y:S02]  /*0c60*/  LDCU UR59, c[0x0][0x3b0] ;  /* 0x00007600ff3b77ac */ /* 0x000e640008000800 */
[----:B------:R-:W-:Y:S01]  /*0c70*/  ISETP.GE.AND P2, PT, R0, RZ, PT ;  /* 0x000000ff0000720c */ /* 0x000fe20003f46270 */
[----:B------:R3:W1:Y:S01]  /*0c80*/  F2I.FTZ.U32.TRUNC.NTZ R9, R8 ;  /* 0x0000000800097305 */ /* 0x000662000021f000 */
[----:B------:R-:W4:Y:S01]  /*0c90*/  LDCU UR77, c[0x0][0x3b0] ;  /* 0x00007600ff4d77ac */ /* 0x000f220008000800 */
[----:B--2---:R-:W-:-:S04]  /*0ca0*/  VIADD R4, R3, 0xffffffe ;  /* 0x0ffffffe03047836 */ /* 0x004fc80000000000 */
[----:B------:R-:W-:Y:S02]  /*0cb0*/  @P0 VIADD R2, R2, 0x1 ;  /* 0x0000000102020836 */ /* 0x000fe40000000000 */
[----:B------:R-:W2:Y:S01]  /*0cc0*/  F2I.FTZ.U32.TRUNC.NTZ R5, R4 ;  /* 0x0000000400057305 */ /* 0x000ea2000021f000 */
[----:B---3--:R-:W-:-:S03]  /*0cd0*/  IMAD.MOV.U32 R8, RZ, RZ, RZ ;  /* 0x000000ffff087224 */ /* 0x008fc600078e00ff */
[----:B------:R-:W-:Y:S02]  /*0ce0*/  @!P2 IADD3 R2, PT, PT, -R2, RZ, RZ ;  /* 0x000000ff0202a210 */ /* 0x000fe40007ffe1ff */
[----:B------:R-:W-:Y:S01]  /*0cf0*/  @!P1 LOP3.LUT R2, RZ, R11, RZ, 0x33, !PT ;  /* 0x0000000bff029212 */ /* 0x000fe200078e33ff */
[----:B-1----:R-:W-:-:S03]  /*0d00*/  IMAD.MOV R7, RZ, RZ, -R9 ;  /* 0x000000ffff077224 */ /* 0x002fc600078e0a09 */
[C---:B------:R-:W-:Y:S01]  /*0d10*/  IADD3 R248, PT, PT, -R2.reuse, RZ, RZ ;  /* 0x000000ff02f87210 */ /* 0x040fe20007ffe1ff */
[----:B------:R-:W-:Y:S02]  /*0d20*/  IMAD.SHL.U32 R3, R2, 0x100, RZ ;  /* 0x0000010002037824 */ /* 0x000fe400078e00ff */
[----:B------:R-:W-:Y:S02]  /*0d30*/  IMAD R7, R7, R252, RZ ;  /* 0x000000fc07077224 */ /* 0x000fe400078e02ff */
[----:B------:R-:W-:Y:S01]  /*0d40*/  VIADD R13, R3, 0xff ;  /* 0x000000ff030d7836 */ /* 0x000fe20000000000 */
[----:B------:R-:W-:Y:S01]  /*0d50*/  IABS R0, R3 ;  /* 0x0000000300007213 */ /* 0x000fe20000000000 */
[----:B------:R-:W-:Y:S01]  /*0d60*/  IMAD.HI.U32 R7, R9, R7, R8 ;  /* 0x0000000709077227 */ /* 0x000fe200078e0008 */
[----:B------:R-:W-:Y:S02]  /*0d70*/  IADD3 R16, PT, PT, R3, 0x10, RZ ;  /* 0x0000001003107810 */ /* 0x000fe40007ffe0ff */
[----:B------:R-:W-:Y:S01]  /*0d80*/  IABS R247, R13 ;  /* 0x0000000d00f77213 */ /* 0x000fe20000000000 */
[----:B------:R-:W-:Y:S01]  /*0d90*/  IMAD.MOV.U32 R8, RZ, RZ, R0 ;  /* 0x000000ffff087224 */ /* 0x000fe200078e0000 */
[----:B------:R-:W-:Y:S01]  /*0da0*/  STL [R1+0xff4], R13 ;  /* 0x000ff40d01007387 */ /* 0x000fe20000100800 */
[----:B--2---:R-:W-:Y:S01]  /*0db0*/  IMAD.MOV R9, RZ, RZ, -R5 ;  /* 0x000000ffff097224 */ /* 0x004fe200078e0a05 */
[----:B------:R-:W-:Y:S01]  /*0dc0*/  IABS R239, R16 ;  /* 0x0000001000ef7213 */ /* 0x000fe20000000000 */
[----:B------:R-:W-:-:S04]  /*0dd0*/  IMAD.HI.U32 R2, R7, R247, RZ ;  /* 0x000000f707027227 */ /* 0x000fc800078e00ff */
[----:B------:R-:W-:-:S04]  /*0de0*/  IMAD.HI.U32 R0, R7, R8, RZ ;  /* 0x0000000807007227 */ /* 0x000fc800078e00ff */
[----:B------:R-:W-:Y:S02]  /*0df0*/  IMAD R248, R11, R248, R12 ;  /* 0x000000f80bf87224 */ /* 0x000fe400078e020c */
[----:B------:R-:W-:Y:S02]  /*0e00*/  IMAD.MOV R2, RZ, RZ, -R2 ;  /* 0x000000ffff027224 */ /* 0x000fe400078e0a02 */
[----:B------:R-:W-:Y:S02]  /*0e10*/  IMAD R9, R9, R6, RZ ;  /* 0x0000000609097224 */ /* 0x000fe400078e02ff */
[----:B------:R-:W-:Y:S02]  /*0e20*/  IMAD.MOV R11, RZ, RZ, -R0 ;  /* 0x000000ffff0b7224 */ /* 0x000fe400078e0a00 */
[----:B------:R-:W-:Y:S02]  /*0e30*/  IMAD.MOV.U32 R4, RZ, RZ, RZ ;  /* 0x000000ffff047224 */ /* 0x000fe400078e00ff */
[----:B------:R-:W-:-:S02]  /*0e40*/  IMAD R247, R252, R2, R247 ;  /* 0x00000002fcf77224 */ /* 0x000fc400078e02f7 */
[----:B------:R-:W-:Y:S01]  /*0e50*/  IMAD.HI.U32 R133, R5, R9, R4 ;  /* 0x0000000905857227 */ /* 0x000fe200078e0004 */
[C---:B------:R-:W-:Y:S02]  /*0e60*/  IADD3 R5, PT, PT, R3.reuse, 0x3, RZ ;  /* 0x0000000303057810 */ /* 0x040fe40007ffe0ff */
[----:B------:R1:W-:Y:S01]  /*0e70*/  STL [R1+0x1508], R247 ;  /* 0x001508f701007387 */ /* 0x0003e20000100800 */
[----:B------:R-:W-:Y:S01]  /*0e80*/  IMAD R0, R252, R11, R8 ;  /* 0x0000000bfc007224 */ /* 0x000fe200078e0208 */
[----:B------:R-:W-:Y:S01]  /*0e90*/  IABS R12, R5 ;  /* 0x00000005000c7213 */ /* 0x000fe20000000000 */
[C---:B------:R-:W-:Y:S02]  /*0ea0*/  VIADD R9, R3.reuse, 0x1 ;  /* 0x0000000103097836 */ /* 0x040fe40000000000 */
[----:B------:R-:W-:Y:S01]  /*0eb0*/  IMAD.IADD R248, R10, 0x1, R248 ;  /* 0x000000010af87824 */ /* 0x000fe200078e02f8 */
[----:B------:R2:W-:Y:S01]  /*0ec0*/  STL [R1+0x24], R0 ;  /* 0x0000240001007387 */ /* 0x0005e20000100800 */
[----:B------:R-:W-:-:S02]  /*0ed0*/  VIADD R10, R3, 0x2 ;  /* 0x00000002030a7836 */ /* 0x000fc40000000000 */
[----:B------:R-:W-:Y:S01]  /*0ee0*/  VIADD R4, R3, 0x4 ;  /* 0x0000000403047836 */ /* 0x000fe20000000000 */
[----:B------:R3:W-:Y:S01]  /*0ef0*/  STL [R1+0x1004], R9 ;  /* 0x0010040901007387 */ /* 0x0007e20000100800 */
[----:B-1----:R-:W-:-:S03]  /*0f00*/  IMAD.MOV.U32 R247, RZ, RZ, R133 ;  /* 0x000000fffff77224 */ /* 0x002fc600078e0085 */
[----:B------:R1:W-:Y:S01]  /*0f10*/  STL [R1+0x1000], R10 ;  /* 0x0010000a01007387 */ /* 0x0003e20000100800 */
[----:B------:R-:W-:Y:S01]  /*0f20*/  IABS R14, R4 ;  /* 0x00000004000e7213 */ /* 0x000fe20000000000 */
[----:B--2---:R-:W-:Y:S02]  /*0f30*/  VIADD R0, R3, 0x5 ;  /* 0x0000000503007836 */ /* 0x004fe40000000000 */
[----:B------:R2:W-:Y:S01]  /*0f40*/  STL [R1+0xffc], R5 ;  /* 0x000ffc0501007387 */ /* 0x0005e20000100800 */
[----:B---3--:R-:W-:-:S03]  /*0f50*/  IABS R9, R9 ;  /* 0x0000000900097213 */ /* 0x008fc60000000000 */
[----:B------:R-:W-:Y:S01]  /*0f60*/  STL [R1+0xff8], R4 ;  /* 0x000ff80401007387 */ /* 0x000fe20000100800 */
[----:B------:R-:W-:Y:S02]  /*0f70*/  IABS R15, R0 ;  /* 0x00000000000f7213 */ /* 0x000fe40000000000 */
[----:B-1----:R-:W-:Y:S01]  /*0f80*/  IABS R10, R10 ;  /* 0x0000000a000a7213 */ /* 0x002fe20000000000 */
[----:B------:R1:W-:Y:S01]  /*0f90*/  STL [R1+0x1018], R0 ;  /* 0x0010180001007387 */ /* 0x0003e20000100800 */
[----:B--2---:R-:W-:-:S04]  /*0fa0*/  IMAD.HI.U32 R5, R7, R14, RZ ;  /* 0x0000000e07057227 */ /* 0x004fc800078e00ff */
[----:B------:R-:W-:-:S04]  /*0fb0*/  IMAD.HI.U32 R2, R7, R10, RZ ;  /* 0x0000000a07027227 */ /* 0x000fc800078e00ff */
[----:B-1----:R-:W-:-:S04]  /*0fc0*/  IMAD.HI.U32 R0, R7, R9, RZ ;  /* 0x0000000907007227 */ /* 0x002fc800078e00ff */
[----:B------:R-:W-:Y:S02]  /*0fd0*/  IMAD.MOV R0, RZ, RZ, -R0 ;  /* 0x000000ffff007224 */ /* 0x000fe400078e0a00 */
[----:B------:R-:W-:-:S04]  /*0fe0*/  IMAD.HI.U32 R4, R7, R12, RZ ;  /* 0x0000000c07047227 */ /* 0x000fc800078e00ff */
[----:B------:R-:W-:-:S04]  /*0ff0*/  IMAD.HI.U32 R8, R7, R15, RZ ;  /* 0x0000000f07087227 */ /* 0x000fc800078e00ff */
[----:B------:R-:W-:Y:S01]  /*1000*/  IMAD.MOV R11, RZ, RZ, -R2 ;  /* 0x000000ffff0b7224 */ /* 0x000fe200078e0a02 */
[----:B------:R-:W-:Y:S01]  /*1010*/  IADD3 R8, PT, PT, -R8, RZ, RZ ;  /* 0x000000ff08087210 */ /* 0x000fe20007ffe1ff */
[C---:B------:R-:W-:Y:S02]  /*1020*/  IMAD R2, R252.reuse, R0, R9 ;  /* 0x00000000fc027224 */ /* 0x040fe400078e0209 */
[----:B------:R-:W-:Y:S02]  /*1030*/  IMAD.MOV R13, RZ, RZ, -R4 ;  /* 0x000000ffff0d7224 */ /* 0x000fe400078e0a04 */
[----:B------:R-:W-:Y:S01]  /*1040*/  IMAD.MOV R5, RZ, RZ, -R5 ;  /* 0x000000ffff057224 */ /* 0x000fe200078e0a05 */
[----:B------:R1:W-:Y:S01]  /*1050*/  STL [R1+0x20], R2 ;  /* 0x0000200201007387 */ /* 0x0003e20000100800 */
[C---:B------:R-:W-:Y:S02]  /*1060*/  IMAD R0, R252.reuse, R11, R10 ;  /* 0x0000000bfc007224 */ /* 0x040fe400078e020a */
[----:B------:R-:W-:-:S02]  /*1070*/  IMAD R4, R252, R13, R12 ;  /* 0x0000000dfc047224 */ /* 0x000fc400078e020c */
[----:B------:R-:W-:Y:S01]  /*1080*/  VIADD R9, R3, 0x6 ;  /* 0x0000000603097836 */ /* 0x000fe20000000000 */
[----:B------:R2:W-:Y:S01]  /*1090*/  STL [R1+0x1c], R0 ;  /* 0x00001c0001007387 */ /* 0x0005e20000100800 */
[----:B-1----:R-:W-:-:S03]  /*10a0*/  IMAD R2, R252, R5, R14 ;  /* 0x00000005fc027224 */ /* 0x002fc600078e020e */
[----:B------:R1:W-:Y:S01]  /*10b0*/  STL [R1+0x18], R4 ;  /* 0x0000180401007387 */ /* 0x0003e20000100800 */
[C---:B------:R-:W-:Y:S02]  /*10c0*/  VIADD R5, R3.reuse, 0x7 ;  /* 0x0000000703057836 */ /* 0x040fe40000000000 */
[C---:B------:R-:W-:Y:S01]  /*10d0*/  VIADD R14, R3.reuse, 0x12 ;  /* 0x00000012030e7836 */ /* 0x040fe20000000000 */
[----:B------:R3:W-:Y:S01]  /*10e0*/  STL [R1+0x14], R2 ;  /* 0x0000140201007387 */ /* 0x0007e20000100800 */
[----:B--2---:R-:W-:Y:S01]  /*10f0*/  IMAD R0, R252, R8, R15 ;  /* 0x00000008fc007224 */ /* 0x004fe200078e020f */
[----:B------:R-:W-:Y:S01]  /*1100*/  IABS R10, R5 ;  /* 0x00000005000a7213 */ /* 0x000fe20000000000 */
[C---:B------:R-:W-:Y:S01]  /*1110*/  VIADD R15, R3.reuse, 0x11 ;  /* 0x00000011030f7836 */ /* 0x040fe20000000000 */
[----:B------:R-:W-:Y:S01]  /*1120*/  IABS R237, R14 ;  /* 0x0000000e00ed7213 */ /* 0x000fe20000000000 */
[C---:B-1----:R-:W-:Y:S01]  /*1130*/  VIADD R4, R3.reuse, 0x8 ;  /* 0x0000000803047836 */ /* 0x042fe20000000000 */
[----:B------:R1:W-:Y:S02]  /*1140*/  STL [R1+0x10], R0 ;  /* 0x0000100001007387 */ /* 0x0003e40000100800 */
[----:B------:R-:W-:Y:S01]  /*1150*/  IABS R238, R15 ;  /* 0x0000000f00ee7213 */ /* 0x000fe20000000000 */
[----:B---3--:R-:W-:Y:S01]  /*1160*/  VIADD R2, R3, 0x9 ;  /* 0x0000000903027836 */ /* 0x008fe20000000000 */
[----:B------:R2:W-:Y:S01]  /*1170*/  STL [R1+0x101c], R9 ;  /* 0x00101c0901007387 */ /* 0x0005e20000100800 */
[----:B------:R-:W-:-:S03]  /*1180*/  IABS R12, R4 ;  /* 0x00000004000c7213 */ /* 0x000fc60000000000 */
[----:B------:R3:W-:Y:S01]  /*1190*/  STL [R1+0x102c], R5 ;  /* 0x00102c0501007387 */ /* 0x0007e20000100800 */
[----:B------:R-:W-:Y:S01]  /*11a0*/  IABS R246, R2 ;  /* 0x0000000200f67213 */ /* 0x000fe20000000000 */
[----:B-1----:R-:W-:Y:S02]  /*11b0*/  VIADD R0, R3, 0xa ;  /* 0x0000000a03007836 */ /* 0x002fe40000000000 */
[----:B------:R1:W-:Y:S01]  /*11c0*/  STL [R1+0x1040], R4 ;  /* 0x0010400401007387 */ /* 0x0003e20000100800 */
[----:B--2---:R-:W-:-:S03]  /*11d0*/  IABS R9, R9 ;  /* 0x0000000900097213 */ /* 0x004fc60000000000 */
[----:B------:R2:W-:Y:S01]  /*11e0*/  STL [R1+0x1044], R2 ;  /* 0x0010440201007387 */ /* 0x0005e20000100800 */
[----:B------:R-:W-:Y:S01]  /*11f0*/  IABS R245, R0 ;  /* 0x0000000000f57213 */ /* 0x000fe20000000000 */
[C---:B---3--:R-:W-:Y:S02]  /*1200*/  IMAD.HI.U32 R5, R7.reuse, R246, RZ ;  /* 0x000000f607057227 */ /* 0x048fe400078e00ff */
[----:B------:R3:W-:Y:S02]  /*1210*/  STL [R1+0x1054], R0 ;  /* 0x0010540001007387 */ /* 0x0007e40000100800 */
[----:B-1----:R-:W-:-:S04]  /*1220*/  IMAD.HI.U32 R4, R7, R12, RZ ;  /* 0x0000000c07047227 */ /* 0x002fc800078e00ff */
[----:B--2---:R-:W-:-:S04]  /*1230*/  IMAD.HI.U32 R2, R7, R10, RZ ;  /* 0x0000000a07027227 */ /* 0x004fc800078e00ff */
[----:B---3--:R-:W-:Y:S01]  /*1240*/  IMAD.HI.U32 R0, R7, R9, RZ ;  /* 0x0000000907007227 */ /* 0x008fe200078e00ff */
[----:B------:R-:W-:-:S03]  /*1250*/  IADD3 R11, PT, PT, -R2, RZ, RZ ;  /* 0x000000ff020b7210 */ /* 0x000fc60007ffe1ff */
[----:B------:R-:W-:-:S04]  /*1260*/  IMAD.HI.U32 R8, R7, R245, RZ ;  /* 0x000000f507087227 */ /* 0x000fc800078e00ff */
[----:B------:R-:W-:Y:S02]  /*1270*/  IMAD.MOV R0, RZ, RZ, -R0 ;  /* 0x000000ffff007224 */ /* 0x000fe400078e0a00 */
[----:B------:R-:W-:Y:S02]  /*1280*/  IMAD.MOV R5, RZ, RZ, -R5 ;  /* 0x000000ffff057224 */ /* 0x000fe400078e0a05 */
[----:B------:R-:W-:Y:S02]  /*1290*/  IMAD.MOV R13, RZ, RZ, -R4 ;  /* 0x000000ffff0d7224 */ /* 0x000fe400078e0a04 */
[----:B------:R-:W-:Y:S02]  /*12a0*/  IMAD.MOV R8, RZ, RZ, -R8 ;  /* 0x000000ffff087224 */ /* 0x000fe400078e0a08 */
[C---:B------:R-:W-:Y:S02]  /*12b0*/  IMAD R4, R252.reuse, R0, R9 ;  /* 0x00000000fc047224 */ /* 0x040fe400078e0209 */
[----:B------:R-:W-:-:S02]  /*12c0*/  IMAD R2, R252, R11, R10 ;  /* 0x0000000bfc027224 */ /* 0x000fc400078e020a */
[C---:B------:R-:W-:Y:S01]  /*12d0*/  IMAD R246, R252.reuse, R5, R246 ;  /* 0x00000005fcf67224 */ /* 0x040fe200078e02f6 */
[----:B------:R1:W-:Y:S01]  /*12e0*/  STL [R1+0xc], R4 ;  /* 0x00000c0401007387 */ /* 0x0003e20000100800 */
[C---:B------:R-:W-:Y:S02]  /*12f0*/  IMAD R0, R252.reuse, R13, R12 ;  /* 0x0000000dfc007224 */ /* 0x040fe400078e020c */
[----:B------:R-:W-:Y:S01]  /*1300*/  IMAD R245, R252, R8, R245 ;  /* 0x00000008fcf57224 */ /* 0x000fe200078e02f5 */
[----:B------:R2:W-:Y:S01]  /*1310*/  STL [R1+0x8], R2 ;  /* 0x0000080201007387 */ /* 0x0005e20000100800 */
[C---:B------:R-:W-:Y:S02]  /*1320*/  VIADD R10, R3.reuse, 0xb ;  /* 0x0000000b030a7836 */ /* 0x040fe40000000000 */
[C---:B------:R-:W-:Y:S01]  /*1330*/  VIADD R9, R3.reuse, 0xc ;  /* 0x0000000c03097836 */ /* 0x040fe20000000000 */
[----:B------:R-:W-:Y:S01]  /*1340*/  STL [R1+0x1504], R246 ;  /* 0x001504f601007387 */ /* 0x000fe20000100800 */
[C---:B------:R-:W-:Y:S01]  /*1350*/  VIADD R12, R3.reuse, 0x13 ;  /* 0x00000013030c7836 */ /* 0x040fe20000000000 */
[----:B------:R-:W-:Y:S01]  /*1360*/  IABS R244, R10 ;  /* 0x0000000a00f47213 */ /* 0x000fe20000000000 */
[----:B-1----:R-:W-:Y:S01]  /*1370*/  VIADD R4, R3, 0xd ;  /* 0x0000000d03047836 */ /* 0x002fe20000000000 */
[----:B------:R1:W-:Y:S01]  /*1380*/  STL [R1+0x4], R0 ;  /* 0x0000040001007387 */ /* 0x0003e20000100800 */
[----:B------:R-:W-:-:S02]  /*1390*/  IABS R243, R9 ;  /* 0x0000000900f37213 */ /* 0x000fc40000000000 */
[C---:B--2---:R-:W-:Y:S01]  /*13a0*/  IADD3 R2, PT, PT, R3.reuse, 0xe, RZ ;  /* 0x0000000e03027810 */ /* 0x044fe20007ffe0ff */
[----:B------:R-:W-:Y:S01]  /*13b0*/  STL [R1+0x150c], R245 ;  /* 0x00150cf501007387 */ /* 0x000fe20000100800 */
[----:B------:R-:W-:Y:S02]  /*13c0*/  IABS R242, R4 ;  /* 0x0000000400f27213 */ /* 0x000fe40000000000 */
[----:B------:R-:W-:Y:S01]  /*13d0*/  IABS R241, R2 ;  /* 0x0000000200f17213 */ /* 0x000fe20000000000 */
[----:B------:R2:W-:Y:S01]  /*13e0*/  STL [R1+0x105c], R10 ;  /* 0x00105c0a01007387 */ /* 0x0005e20000100800 */
[----:B------:R-:W-:Y:S01]  /*13f0*/  IABS R236, R12 ;  /* 0x0000000c00ec7213 */ /* 0x000fe20000000000 */
[----:B-1----:R-:W-:Y:S02]  /*1400*/  VIADD R0, R3, 0xf ;  /* 0x0000000f03007836 */ /* 0x002fe40000000000 */
[----:B------:R-:W-:Y:S01]  /*1410*/  STL [R1+0x1070], R9 ;  /* 0x0010700901007387 */ /* 0x000fe20000100800 */
[----:B------:R-:W-:-:S02]  /*1420*/  IMAD.HI.U32 R5, R7, R241, RZ ;  /* 0x000000f107057227 */ /* 0x000fc400078e00ff */
[----:B------:R-:W-:Y:S01]  /*1430*/  IABS R240, R0 ;  /* 0x0000000000f07213 */ /* 0x000fe20000000000 */
[----:B------:R1:W-:Y:S01]  /*1440*/  STL [R1+0x1088], R4 ;  /* 0x0010880401007387 */ /* 0x0003e20000100800 */
[----:B------:R-:W-:Y:S02]  /*1450*/  IMAD.MOV R5, RZ, RZ, -R5 ;  /* 0x000000ffff057224 */ /* 0x000fe400078e0a05 */
[----:B--2---:R-:W-:Y:S01]  /*1460*/  VIADD R10, R3, 0x14 ;  /* 0x00000014030a7836 */ /* 0x004fe20000000000 */
[----:B------:R2:W-:Y:S01]  /*1470*/  STL [R1+0x108c], R2 ;  /* 0x00108c0201007387 */ /* 0x0005e20000100800 */
[----:B------:R-:W-:-:S03]  /*1480*/  IMAD.HI.U32 R8, R7, R240, RZ ;  /* 0x000000f007087227 */ /* 0x000fc600078e00ff */
[----:B------:R3:W-:Y:S01]  /*1490*/  STL [R1+0x1090], R0 ;  /* 0x0010900001007387 */ /* 0x0007e20000100800 */
[----:B------:R-:W-:Y:S01]  /*14a0*/  IMAD.MOV R13, RZ, RZ, -R8 ;  /* 0x000000ffff0d7224 */ /* 0x000fe200078e0a08 */
[----:B------:R-:W-:Y:S01]  /*14b0*/  IABS R235, R10 ;  /* 0x0000000a00eb7213 */ /* 0x000fe20000000000 */
[----:B-1----:R-:W-:-:S04]  /*14c0*/  IMAD.HI.U32 R4, R7, R242, RZ ;  /* 0x000000f207047227 */ /* 0x002fc800078e00ff */
[----:B--2---:R-:W-:-:S04]  /*14d0*/  IMAD.HI.U32 R2, R7, R243, RZ ;  /* 0x000000f307027227 */ /* 0x004fc800078e00ff */
[----:B---3--:R-:W-:-:S04]  /*14e0*/  IMAD.HI.U32 R0, R7, R244, RZ ;  /* 0x000000f407007227 */ /* 0x008fc800078e00ff */
[----:B------:R-:W-:Y:S02]  /*14f0*/  IMAD.MOV R9, RZ, RZ, -R0 ;  /* 0x000000ffff097224 */ /* 0x000fe400078e0a00 */
[----:B------:R-:W-:Y:S02]  /*1500*/  IMAD.MOV R2, RZ, RZ, -R2 ;  /* 0x000000ffff027224 */ /* 0x000fe400078e0a02 */
[----:B------:R-:W-:Y:S02]  /*1510*/  IMAD.MOV R11, RZ, RZ, -R4 ;  /* 0x000000ffff0b7224 */ /* 0x000fe400078e0a04 */
[C---:B------:R-:W-:Y:S02]  /*1520*/  IMAD R244, R252.reuse, R9, R244 ;  /* 0x00000009fcf47224 */ /* 0x040fe400078e02f4 */
[C---:B------:R-:W-:Y:S02]  /*1530*/  IMAD R243, R252.reuse, R2, R243 ;  /* 0x00000002fcf37224 */ /* 0x040fe400078e02f3 */
[C---:B------:R-:W-:Y:S01]  /*1540*/  IMAD R242, R252.reuse, R11, R242 ;  /* 0x0000000bfcf27224 */ /* 0x040fe200078e02f2 */
[----:B------:R-:W-:Y:S01]  /*1550*/  STL [R1+0x14fc], R244 ;  /* 0x0014fcf401007387 */ /* 0x000fe20000100800 */
[----:B------:R-:W-:-:S02]  /*1560*/  IMAD R241, R252, R5, R241 ;  /* 0x00000005fcf17224 */ /* 0x000fc400078e02f1 */
[----:B------:R-:W-:Y:S01]  /*1570*/  IMAD R240, R252, R13, R240 ;  /* 0x0000000dfcf07224 */ /* 0x000fe200078e02f0 */
[----:B------:R-:W-:Y:S01]  /*1580*/  STL [R1+0x14f8], R243 ;  /* 0x0014f8f301007387 */ /* 0x000fe20000100800 */
[----:B------:R-:W-:-:S03]  /*1590*/  IMAD.HI.U32 R0, R7, R239, RZ ;  /* 0x000000ef07007227 */ /* 0x000fc600078e00ff */
[----:B------:R-:W-:Y:S01]  /*15a0*/  STL [R1+0x1500], R242 ;  /* 0x001500f201007387 */ /* 0x000fe20000100800 */
[----:B------:R-:W-:Y:S02]  /*15b0*/  IMAD.MOV R0, RZ, RZ, -R0 ;  /* 0x000000ffff007224 */ /* 0x000fe400078e0a00 */
[C---:B------:R-:W-:Y:S01]  /*15c0*/  VIADD R13, R3.reuse, 0x16 ;  /* 0x00000016030d7836 */ /* 0x040fe20000000000 */
[----:B------:R-:W-:Y:S01]  /*15d0*/  STL [R1+0x1510], R241 ;  /* 0x001510f101007387 */ /* 0x000fe20000100800 */
[----:B------:R-:W-:Y:S02]  /*15e0*/  IMAD R239, R252, R0, R239 ;  /* 0x00000000fcef7224 */ /* 0x000fe400078e02ef */
[----:B------:R-:W-:Y:S01]  /*15f0*/  VIADD R11, R3, 0x18 ;  /* 0x00000018030b7836 */ /* 0x000fe20000000000 */
[----:B------:R-:W-:Y:S01]  /*1600*/  STL [R1+0x14f0], R240 ;  /* 0x0014f0f001007387 */ /* 0x000fe20000100800 */
[----:B------:R-:W-:Y:S01]  /*1610*/  IMAD.HI.U32 R4, R7, R237, RZ ;  /* 0x000000ed07047227 */ /* 0x000fe200078e00ff */
[----:B------:R-:W-:-:S02]  /*1620*/  IABS R233, R13 ;  /* 0x0000000d00e97213 */ /* 0x000fc40000000000 */
[----:B------:R1:W-:Y:S01]  /*1630*/  STL [R1+0x1094], R16 ;  /* 0x0010941001007387 */ /* 0x0003e20000100800 */
[----:B------:R-:W-:Y:S01]  /*1640*/  IMAD.HI.U32 R8, R7, R235, RZ ;  /* 0x000000eb07087227 */ /* 0x000fe200078e00ff */
[----:B------:R-:W-:Y:S02]  /*1650*/  IADD3 R4, PT, PT, -R4, RZ, RZ ;  /* 0x000000ff04047210 */ /* 0x000fe40007ffe1ff */
[----:B------:R2:W-:Y:S01]  /*1660*/  STL [R1+0x10ac], R15 ;  /* 0x0010ac0f01007387 */ /* 0x0005e20000100800 */
[----:B------:R-:W-:Y:S01]  /*1670*/  IMAD.MOV R8, RZ, RZ, -R8 ;  /* 0x000000ffff087224 */ /* 0x000fe200078e0a08 */
[----:B------:R-:W-:Y:S01]  /*1680*/  IABS R231, R11 ;  /* 0x0000000b00e77213 */ /* 0x000fe20000000000 */
[C---:B------:R-:W-:Y:S01]  /*1690*/  IMAD R237, R252.reuse, R4, R237 ;  /* 0x00000004fced7224 */ /* 0x040fe200078e02ed */
[----:B------:R3:W-:Y:S01]  /*16a0*/  STL [R1+0x10b0], R14 ;  /* 0x0010b00e01007387 */ /* 0x0007e20000100800 */
[----:B------:R-:W-:Y:S02]  /*16b0*/  IMAD R235, R252, R8, R235 ;  /* 0x00000008fceb7224 */ /* 0x000fe400078e02eb */
[----:B-1----:R-:W-:Y:S01]  /*16c0*/  VIADD R16, R3, 0x1a ;  /* 0x0000001a03107836 */ /* 0x002fe20000000000 */
[----:B------:R1:W-:Y:S01]  /*16d0*/  STL [R1+0x11cc], R12 ;  /* 0x0011cc0c01007387 */ /* 0x0003e20000100800 */
[----:B------:R-:W-:Y:S01]  /*16e0*/  IMAD.HI.U32 R5, R7, R236, RZ ;  /* 0x000000ec07057227 */ /* 0x000fe200078e00ff */
[----:B--2---:R-:W-:-:S02]  /*16f0*/  IADD3 R15, PT, PT, R3, 0x1b, RZ ;  /* 0x0000001b030f7810 */ /* 0x004fc40007ffe0ff */
[----:B------:R2:W-:Y:S01]  /*1700*/  STL [R1+0x11c8], R10 ;  /* 0x0011c80a01007387 */ /* 0x0005e20000100800 */
[----:B------:R-:W-:Y:S01]  /*1710*/  IABS R229, R16 ;  /* 0x0000001000e57213 */ /* 0x000fe20000000000 */
[C---:B---3--:R-:W-:Y:S01]  /*1720*/  VIADD R14, R3.reuse, 0x15 ;  /* 0x00000015030e7836 */ /* 0x048fe20000000000 */
[----:B------:R-:W-:Y:S01]  /*1730*/  IABS R228, R15 ;  /* 0x0000000f00e47213 */ /* 0x000fe20000000000 */
[----:B------:R-:W-:Y:S01]  /*1740*/  STL [R1+0x14f4], R239 ;  /* 0x0014f4ef01007387 */ /* 0x000fe20000100800 */
[----:B------:R-:W-:Y:S02]  /*1750*/  IMAD.MOV R5, RZ, RZ, -R5 ;  /* 0x000000ffff057224 */ /* 0x000fe400078e0a05 */
[----:B-1----:R-:W-:Y:S01]  /*1760*/  VIADD R12, R3, 0x17 ;  /* 0x00000017030c7836 */ /* 0x002fe20000000000 */
[----:B------:R1:W-:Y:S01]  /*1770*/  STL [R1+0x11c4], R14 ;  /* 0x0011c40e01007387 */ /* 0x0003e20000100800 */
[----:B------:R-:W-:Y:S01]  /*1780*/  IABS R234, R14 ;  /* 0x0000000e00ea7213 */ /* 0x000fe20000000000 */
[----:B------:R-:W-:Y:S01]  /*1790*/  IMAD.HI.U32 R2, R7, R238, RZ ;  /* 0x000000ee07027227 */ /* 0x000fe200078e00ff */
[----:B--2---:R-:W-:Y:S01]  /*17a0*/  IADD3 R10, PT, PT, R3, 0x19, RZ ;  /* 0x00000019030a7810 */ /* 0x004fe20007ffe0ff */
[----:B------:R-:W-:Y:S01]  /*17b0*/  STL [R1+0x11c0], R13 ;  /* 0x0011c00d01007387 */ /* 0x000fe20000100800 */
[----:B------:R-:W-:Y:S01]  /*17c0*/  IABS R232, R12 ;  /* 0x0000000c00e87213 */ /* 0x000fe20000000000 */
[----:B------:R-:W-:Y:S01]  /*17d0*/  IMAD R236, R252, R5, R236 ;  /* 0x00000005fcec7224 */ /* 0x000fe200078e02ec */
[----:B------:R-:W-:Y:S01]  /*17e0*/  IABS R230, R10 ;  /* 0x0000000a00e67213 */ /* 0x000fe20000000000 */
[----:B------:R2:W-:Y:S01]  /*17f0*/  STL [R1+0x11bc], R12 ;  /* 0x0011bc0c01007387 */ /* 0x0005e20000100800 */
[----:B------:R-:W-:-:S03]  /*1800*/  IMAD.HI.U32 R5, R7, R231, RZ ;  /* 0x000000e707057227 */ /* 0x000fc600078e00ff */
[----:B------:R-:W-:Y:S01]  /*1810*/  STL [R1+0x11ac], R11 ;  /* 0x0011ac0b01007387 */ /* 0x000fe20000100800 */
[----:B-1----:R-:W-:Y:S02]  /*1820*/  VIADD R14, R3, 0x1c ;  /* 0x0000001c030e7836 */ /* 0x002fe40000000000 */
[----:B------:R-:W-:Y:S01]  /*1830*/  IMAD.HI.U32 R8, R7, R230, RZ ;  /* 0x000000e607087227 */ /* 0x000fe200078e00ff */
[----:B------:R1:W-:Y:S02]  /*1840*/  STL [R1+0x11a8], R10 ;  /* 0x0011a80a01007387 */ /* 0x0003e40000100800 */
[----:B------:R-:W-:Y:S01]  /*1850*/  IABS R227, R14 ;  /* 0x0000000e00e37213 */ /* 0x000fe20000000000 */
[----:B--2---:R-:W-:Y:S01]  /*1860*/  VIADD R12, R3, 0x1d ;  /* 0x0000001d030c7836 */ /* 0x004fe20000000000 */
[----:B------:R-:W-:Y:S01]  /*1870*/  STL [R1+0x11a4], R16 ;  /* 0x0011a41001007387 */ /* 0x000fe20000100800 */
[----:B------:R-:W-:-:S03]  /*1880*/  IMAD.HI.U32 R4, R7, R232, RZ ;  /* 0x000000e807047227 */ /* 0x000fc600078e00ff */
[----:B------:R-:W-:Y:S01]  /*1890*/  STL [R1+0x11a0], R15 ;  /* 0x0011a00f01007387 */ /* 0x000fe20000100800 */
[----:B------:R-:W-:Y:S01]  /*18a0*/  IMAD.MOV R13, RZ, RZ, -R8 ;  /* 0x000000ffff0d7224 */ /* 0x000fe200078e0a08 */
[----:B------:R-:W-:Y:S01]  /*18b0*/  IABS R226, R12 ;  /* 0x0000000c00e27213 */ /* 0x000fe20000000000 */
[----:B-1----:R-:W-:Y:S01]  /*18c0*/  VIADD R10, R3, 0x1e ;  /* 0x0000001e030a7836 */ /* 0x002fe20000000000 */
[----:B------:R1:W-:Y:S01]  /*18d0*/  STL [R1+0x119c], R14 ;  /* 0x00119c0e01007387 */ /* 0x0003e20000100800 */
[----:B------:R-:W-:Y:S02]  /*18e0*/  IMAD.MOV R11, RZ, RZ, -R4 ;  /* 0x000000ffff0b7224 */ /* 0x000fe400078e0a04 */
[----:B------:R-:W-:Y:S01]  /*18f0*/  IMAD R230, R252, R13, R230 ;  /* 0x0000000dfce67224 */ /* 0x000fe200078e02e6 */
[----:B------:R-:W-:Y:S01]  /*1900*/  IABS R225, R10 ;  /* 0x0000000a00e17213 */ /* 0x000fe20000000000 */
[----:B------:R2:W-:Y:S01]  /*1910*/  STL [R1+0x1194], R12 ;  /* 0x0011940c01007387 */ /* 0x0005e20000100800 */
[----:B------:R-:W-:-:S03]  /*1920*/  IMAD.HI.U32 R4, R7, R227, RZ ;  /* 0x000000e307047227 */ /* 0x000fc600078e00ff */
[----:B------:R3:W-:Y:S01]  /*1930*/  STL [R1+0x1190], R10 ;  /* 0x0011900a01007387 */ /* 0x0007e20000100800 */
[----:B------:R-:W-:-:S04]  /*1940*/  IMAD.HI.U32 R8, R7, R225, RZ ;  /* 0x000000e107087227 */ /* 0x000fc800078e00ff */
[C---:B-1----:R-:W-:Y:S02]  /*1950*/  VIADD R14, R3.reuse, 0x1f ;  /* 0x0000001f030e7836 */ /* 0x042fe40000000000 */
[C---:B--2---:R-:W-:Y:S02]  /*1960*/  VIADD R12, R3.reuse, 0x21 ;  /* 0x00000021030c7836 */ /* 0x044fe40000000000 */
[C---:B------:R-:W-:Y:S01]  /*1970*/  VIADD R13, R3.reuse, 0x20 ;  /* 0x00000020030d7836 */ /* 0x040fe20000000000 */
[----:B------:R1:W-:Y:S01]  /*1980*/  STL [R1+0x118c], R14 ;  /* 0x00118c0e01007387 */ /* 0x0003e20000100800 */
[C---:B---3--:R-:W-:Y:S01]  /*1990*/  VIADD R10, R3.reuse, 0x23 ;  /* 0x00000023030a7836 */ /* 0x048fe20000000000 */
[----:B------:R-:W-:Y:S01]  /*19a0*/  IABS R222, R12 ;  /* 0x0000000c00de7213 */ /* 0x000fe20000000000 */
[C---:B------:R-:W-:Y:S01]  /*19b0*/  IMAD R232, R252.reuse, R11, R232 ;  /* 0x0000000bfce87224 */ /* 0x040fe200078e02e8 */
[----:B------:R-:W-:Y:S01]  /*19c0*/  STL [R1+0x1188], R13 ;  /* 0x0011880d01007387 */ /* 0x000fe20000100800 */
[----:B------:R-:W-:Y:S01]  /*19d0*/  IMAD.MOV R8, RZ, RZ, -R8 ;  /* 0x000000ffff087224 */ /* 0x000fe200078e0a08 */
[----:B------:R-:W-:Y:S01]  /*19e0*/  IABS R220, R10 ;  /* 0x0000000a00dc7213 */ /* 0x000fe20000000000 */
[----:B------:R-:W-:Y:S01]  /*19f0*/  VIADD R11, R3, 0x22 ;  /* 0x00000022030b7836 */ /* 0x000fe20000000000 */
[----:B------:R-:W-:Y:S01]  /*1a00*/  STL [R1+0x1184], R12 ;  /* 0x0011840c01007387 */ /* 0x000fe20000100800 */
[----:B------:R-:W-:Y:S01]  /*1a10*/  IMAD.MOV R4, RZ, RZ, -R4 ;  /* 0x000000ffff047224 */ /* 0x000fe200078e0a04 */
[----:B------:R-:W-:Y:S01]  /*1a20*/  IABS R224, R14 ;  /* 0x0000000e00e07213 */ /* 0x000fe20000000000 */
[----:B------:R-:W-:Y:S01]  /*1a30*/  IMAD R225, R252, R8, R225 ;  /* 0x00000008fce17224 */ /* 0x000fe200078e02e1 */
[----:B------:R-:W-:Y:S01]  /*1a40*/  STL [R1+0x1170], R11 ;  /* 0x0011700b01007387 */ /* 0x000fe20000100800 */
[----:B------:R-:W-:Y:S01]  /*1a50*/  IMAD.HI.U32 R8, R7, R220, RZ ;  /* 0x000000dc07087227 */ /* 0x000fe200078e00ff */
[----:B-1----:R-:W-:-:S02]  /*1a60*/  IADD3 R14, PT, PT, R3, 0x26, RZ ;  /* 0x00000026030e7810 */ /* 0x002fc40007ffe0ff */
[----:B------:R1:W-:Y:S01]  /*1a70*/  STL [R1+0x116c], R10 ;  /* 0x00116c0a01007387 */ /* 0x0003e20000100800 */
[C---:B------:R-:W-:Y:S01]  /*1a80*/  VIADD R16, R3.reuse, 0x24 ;  /* 0x0000002403107836 */ /* 0x040fe20000000000 */
[----:B------:R-:W-:Y:S01]  /*1a90*/  IABS R223, R13 ;  /* 0x0000000d00df7213 */ /* 0x000fe20000000000 */
[C---:B------:R-:W-:Y:S01]  /*1aa0*/  IMAD R227, R252.reuse, R4, R227 ;  /* 0x00000004fce37224 */ /* 0x040fe200078e02e3 */
[----:B------:R-:W-:Y:S01]  /*1ab0*/  IABS R221, R11 ;  /* 0x0000000b00dd7213 */ /* 0x000fe20000000000 */
[----:B------:R-:W-:Y:S01]  /*1ac0*/  VIADD R15, R3, 0x25 ;  /* 0x00000025030f7836 */ /* 0x000fe20000000000 */
[----:B------:R-:W-:Y:S01]  /*1ad0*/  STL [R1+0x1168], R16 ;  /* 0x0011681001007387 */ /* 0x000fe20000100800 */
[----:B------:R-:W-:Y:S01]  /*1ae0*/  IMAD.HI.U32 R4, R7, R222, RZ ;  /* 0x000000de07047227 */ /* 0x000fe200078e00ff */
[----:B------:R-:W-:Y:S02]  /*1af0*/  IABS R217, R14 ;  /* 0x0000000e00d97213 */ /* 0x000fe40000000000 */
[----:B------:R-:W-:Y:S01]  /*1b00*/  STL [R1+0x1164], R15 ;  /* 0x0011640f01007387 */ /* 0x000fe20000100800 */
[C---:B-1----:R-:W-:Y:S01]  /*1b10*/  VIADD R10, R3.reuse, 0x28 ;  /* 0x00000028030a7836 */ /* 0x042fe20000000000 */
[----:B------:R-:W-:Y:S01]  /*1b20*/  IABS R219, R16 ;  /* 0x0000001000db7213 */ /* 0x000fe20000000000 */
[----:B------:R-:W-:Y:S01]  /*1b30*/  IMAD.MOV R13, RZ, RZ, -R8 ;  /* 0x000000ffff0d7224 */ /* 0x000fe200078e0a08 */
[----:B------:R1:W-:Y:S01]  /*1b40*/  STL [R1+0x1160], R14 ;  /* 0x0011600e01007387 */ /* 0x0003e20000100800 */
[C---:B------:R-:W-:Y:S01]  /*1b50*/  VIADD R12, R3.reuse, 0x27 ;  /* 0x00000027030c7836 */ /* 0x040fe20000000000 */
[----:B------:R-:W-:Y:S01]  /*1b60*/  IABS R215, R10 ;  /* 0x0000000a00d77213 */ /* 0x000fe20000000000 */
[----:B------:R-:W-:Y:S01]  /*1b70*/  IMAD.MOV R11, RZ, RZ, -R4 ;  /* 0x000000ffff0b7224 */ /* 0x000fe200078e0a04 */
[----:B------:R-:W-:Y:S01]  /*1b80*/  IABS R218, R15 ;  /* 0x0000000f00da7213 */ /* 0x000fe20000000000 */
[----:B------:R-:W-:Y:S01]  /*1b90*/  IMAD R220, R252, R13, R220 ;  /* 0x0000000dfcdc7224 */ /* 0x000fe200078e02dc */
[----:B------:R2:W-:Y:S01]  /*1ba0*/  STL [R1+0x1158], R12 ;  /* 0x0011580c01007387 */ /* 0x0005e20000100800 */
[----:B------:R-:W-:Y:S01]  /*1bb0*/  IABS R216, R12 ;  /* 0x0000000c00d87213 */ /* 0x000fe20000000000 */
[----:B------:R-:W-:-:S02]  /*1bc0*/  VIADD R13, R3, 0x2a ;  /* 0x0000002a030d7836 */ /* 0x000fc40000000000 */
[C---:B-1----:R-:W-:Y:S01]  /*1bd0*/  VIADD R14, R3.reuse, 0x29 ;  /* 0x00000029030e7836 */ /* 0x042fe20000000000 */
[----:B------:R1:W-:Y:S01]  /*1be0*/  STL [R1+0x1154], R10 ;  /* 0x0011540a01007387 */ /* 0x0003e20000100800 */
[----:B------:R-:W-:Y:S01]  /*1bf0*/  IMAD R222, R252, R11, R222 ;  /* 0x0000000bfcde7224 */ /* 0x000fe200078e02de */
[----:B------:R-:W-:Y:S01]  /*1c00*/  IABS R213, R13 ;  /* 0x0000000d00d57213 */ /* 0x000fe20000000000 */
[C---:B------:R-:W-:Y:S01]  /*1c10*/  VIADD R11, R3.reuse, 0x2c ;  /* 0x0000002c030b7836 */ /* 0x040fe20000000000 */
[----:B------:R-:W-:Y:S01]  /*1c20*/  STL [R1+0x1150], R14 ;  /* 0x0011500e01007387 */ /* 0x000fe20000100800 */
[----:B--2---:R-:W-:Y:S01]  /*1c30*/  VIADD R12, R3, 0x2b ;  /* 0x0000002b030c7836 */ /* 0x004fe20000000000 */
[----:B------:R-:W-:Y:S01]  /*1c40*/  IABS R214, R14 ;  /* 0x0000000e00d67213 */ /* 0x000fe20000000000 */
[----:B------:R-:W-:Y:S01]  /*1c50*/  IMAD.HI.U32 R8, R7, R215, RZ ;  /* 0x000000d707087227 */ /* 0x000fe200078e00ff */
[----:B------:R-:W-:Y:S01]  /*1c60*/  STL [R1+0x114c], R13 ;  /* 0x00114c0d01007387 */ /* 0x000fe20000100800 */
[----:B------:R-:W-:-:S02]  /*1c70*/  IABS R211, R11 ;  /* 0x0000000b00d37213 */ /* 0x000fc40000000000 */
[----:B-1----:R-:W-:Y:S01]  /*1c80*/  VIADD R10, R3, 0x2d ;  /* 0x0000002d030a7836 */ /* 0x002fe20000000000 */
[----:B------:R1:W-:Y:S01]  /*1c90*/  STL [R1+0x1148], R12 ;  /* 0x0011480c01007387 */ /* 0x0003e20000100800 */
[----:B------:R-:W-:Y:S01]  /*1ca0*/  IMAD.HI.U32 R4, R7, R217, RZ ;  /* 0x000000d907047227 */ /* 0x000fe200078e00ff */
[----:B------:R-:W-:Y:S02]  /*1cb0*/  IADD3 R8, PT, PT, -R8, RZ, RZ ;  /* 0x000000ff08087210 */ /* 0x000fe40007ffe1ff */
[----:B------:R-:W-:Y:S01]  /*1cc0*/  STL [R1+0x1134], R11 ;  /* 0x0011340b01007387 */ /* 0x000fe20000100800 */
[----:B------:R-:W-:Y:S01]  /*1cd0*/  IABS R210, R10 ;  /* 0x0000000a00d27213 */ /* 0x000fe20000000000 */
[C---:B------:R-:W-:Y:S01]  /*1ce0*/  VIADD R16, R3.reuse, 0x2e ;  /* 0x0000002e03107836 */ /* 0x040fe20000000000 */
[----:B------:R-:W-:Y:S01]  /*1cf0*/  IABS R212, R12 ;  /* 0x0000000c00d47213 */ /* 0x000fe20000000000 */
[----:B------:R2:W-:Y:S01]  /*1d00*/  STL [R1+0x1130], R10 ;  /* 0x0011300a01007387 */ /* 0x0005e20000100800 */
[----:B------:R-:W-:Y:S01]  /*1d10*/  IMAD.MOV R4, RZ, RZ, -R4 ;  /* 0x000000ffff047224 */ /* 0x000fe200078e0a04 */
[C---:B-1----:R-:W-:Y:S01]  /*1d20*/  IADD3 R12, PT, PT, R3.reuse, 0x31, RZ ;  /* 0x00000031030c7810 */ /* 0x042fe20007ffe0ff */
[C---:B------:R-:W-:Y:S01]  /*1d30*/  VIADD R15, R3.reuse, 0x2f ;  /* 0x0000002f030f7836 */ /* 0x040fe20000000000 */
[----:B------:R-:W-:Y:S01]  /*1d40*/  STL [R1+0x112c], R16 ;  /* 0x00112c1001007387 */ /* 0x000fe20000100800 */
[----:B------:R-:W-:Y:S01]  /*1d50*/  VIADD R14, R3, 0x30 ;  /* 0x00000030030e7836 */ /* 0x000fe20000000000 */
[----:B------:R-:W-:Y:S01]  /*1d60*/  IABS R206, R12 ;  /* 0x0000000c00ce7213 */ /* 0x000fe20000000000 */
[----:B------:R-:W-:Y:S01]  /*1d70*/  IMAD.MOV R9, RZ, RZ, -R2 ;  /* 0x000000ffff097224 */ /* 0x000fe200078e0a02 */
[----:B------:R-:W-:Y:S01]  /*1d80*/  STL [R1+0x1128], R15 ;  /* 0x0011280f01007387 */ /* 0x000fe20000100800 */
[----:B------:R-:W-:Y:S01]  /*1d90*/  IMAD.HI.U32 R2, R7, R233, RZ ;  /* 0x000000e907027227 */ /* 0x000fe200078e00ff */
[----:B------:R-:W-:-:S02]  /*1da0*/  IABS R207, R14 ;  /* 0x0000000e00cf7213 */ /* 0x000fc40000000000 */
[----:B------:R1:W-:Y:S01]  /*1db0*/  STL [R1+0x1124], R14 ;  /* 0x0011240e01007387 */ /* 0x0003e20000100800 */
[----:B--2---:R-:W-:Y:S01]  /*1dc0*/  VIADD R10, R3, 0x32 ;  /* 0x00000032030a7836 */ /* 0x004fe20000000000 */
[----:B------:R-:W-:Y:S01]  /*1dd0*/  IABS R209, R16 ;  /* 0x0000001000d17213 */ /* 0x000fe20000000000 */
[----:B------:R-:W-:Y:S01]  /*1de0*/  IMAD.MOV R5, RZ, RZ, -R5 ;  /* 0x000000ffff057224 */ /* 0x000fe200078e0a05 */
[----:B------:R2:W-:Y:S01]  /*1df0*/  STL [R1+0x111c], R12 ;  /* 0x00111c0c01007387 */ /* 0x0005e20000100800 */
[----:B------:R-:W-:Y:S01]  /*1e00*/  IMAD.HI.U32 R0, R7, R234, RZ ;  /* 0x000000ea07007227 */ /* 0x000fe200078e00ff */
[----:B------:R-:W-:Y:S02]  /*1e10*/  IABS R205, R10 ;  /* 0x0000000a00cd7213 */ /* 0x000fe40000000000 */
[----:B------:R3:W-:Y:S01]  /*1e20*/  STL [R1+0x1118], R10 ;  /* 0x0011180a01007387 */ /* 0x0007e20000100800 */
[C---:B------:R-:W-:Y:S01]  /*1e30*/  IMAD R217, R252.reuse, R4, R217 ;  /* 0x00000004fcd97224 */ /* 0x040fe200078e02d9 */
[----:B-1----:R-:W-:Y:S01]  /*1e40*/  IADD3 R14, PT, PT, R3, 0x33, RZ ;  /* 0x00000033030e7810 */ /* 0x002fe20007ffe0ff */
[----:B------:R-:W-:Y:S01]  /*1e50*/  IMAD R215, R252, R8, R215 ;  /* 0x00000008fcd77224 */ /* 0x000fe200078e02d7 */
[----:B------:R-:W-:Y:S01]  /*1e60*/  IABS R208, R15 ;  /* 0x0000000f00d07213 */ /* 0x000fe20000000000 */
[C---:B------:R-:W-:Y:S01]  /*1e70*/  IMAD.HI.U32 R4, R7.reuse, R212, RZ ;  /* 0x000000d407047227 */ /* 0x040fe200078e00ff */
[----:B------:R-:W-:Y:S01]  /*1e80*/  IABS R204, R14 ;  /* 0x0000000e00cc7213 */ /* 0x000fe20000000000 */
[----:B------:R-:W-:Y:S02]  /*1e90*/  STL [R1+0x1114], R14 ;  /* 0x0011140e01007387 */ /* 0x000fe40000100800 */
[----:B------:R-:W-:-:S04]  /*1ea0*/  IMAD.HI.U32 R8, R7, R210, RZ ;  /* 0x000000d207087227 */ /* 0x000fc800078e00ff */
[C---:B------:R-:W-:Y:S02]  /*1eb0*/  IMAD R238, R252.reuse, R9, R238 ;  /* 0x00000009fcee7224 */ /* 0x040fe400078e02ee */
[----:B------:R-:W-:Y:S02]  /*1ec0*/  IMAD.MOV R2, RZ, RZ, -R2 ;  /* 0x000000ffff027224 */ /* 0x000fe400078e0a02 */
[----:B------:R-:W-:Y:S02]  /*1ed0*/  IMAD R231, R252, R5, R231 ;  /* 0x00000005fce77224 */ /* 0x000fe400078e02e7 */
[----:B------:R-:W-:Y:S02]  /*1ee0*/  IMAD.MOV R9, RZ, RZ, -R0 ;  /* 0x000000ffff097224 */ /* 0x000fe400078e0a00 */
[----:B------:R-:W-:-:S04]  /*1ef0*/  IMAD.HI.U32 R5, R7, R226, RZ ;  /* 0x000000e207057227 */ /* 0x000fc800078e00ff */
[----:B------:R-:W-:Y:S01]  /*1f00*/  IMAD.HI.U32 R0, R7, R229, RZ ;  /* 0x000000e507007227 */ /* 0x000fe200078e00ff */
[----:B------:R-:W-:-:S03]  /*1f10*/  IADD3 R5, PT, PT, -R5, RZ, RZ ;  /* 0x000000ff05057210 */ /* 0x000fc60007ffe1ff */
[----:B------:R-:W-:Y:S02]  /*1f20*/  IMAD.MOV R11, RZ, RZ, -R4 ;  /* 0x000000ffff0b7224 */ /* 0x000fe400078e0a04 */
[----:B------:R-:W-:Y:S02]  /*1f30*/  IMAD.MOV R13, RZ, RZ, -R8 ;  /* 0x000000ffff0d7224 */ /* 0x000fe400078e0a08 */
[C---:B--2---:R-:W-:Y:S02]  /*1f40*/  VIADD R12, R3.reuse, 0x35 ;  /* 0x00000035030c7836 */ /* 0x044fe40000000000 */
[----:B---3--:R-:W-:Y:S02]  /*1f50*/  VIADD R10, R3, 0x37 ;  /* 0x00000037030a7836 */ /* 0x008fe40000000000 */
[C---:B------:R-:W-:Y:S01]  /*1f60*/  IMAD.HI.U32 R4, R7.reuse, R207, RZ ;  /* 0x000000cf07047227 */ /* 0x040fe200078e00ff */
[----:B------:R-:W-:Y:S02]  /*1f70*/  IABS R202, R12 ;  /* 0x0000000c00ca7213 */ /* 0x000fe40000000000 */
[----:B------:R-:W-:Y:S01]  /*1f80*/  IABS R200, R10 ;  /* 0x0000000a00c87213 */ /* 0x000fe20000000000 */
[----:B------:R-:W-:-:S04]  /*1f90*/  IMAD.HI.U32 R8, R7, R205, RZ ;  /* 0x000000cd07087227 */ /* 0x000fc800078e00ff */
[----:B------:R-:W-:Y:S02]  /*1fa0*/  IMAD R233, R252, R2, R233 ;  /* 0x00000002fce97224 */ /* 0x000fe400078e02e9 */
[----:B------:R-:W-:-:S04]  /*1fb0*/  IMAD.HI.U32 R2, R7, R228, RZ ;  /* 0x000000e407027227 */ /* 0x000fc800078e00ff */
[----:B------:R-:W-:Y:S02]  /*1fc0*/  IMAD.MOV R0, RZ, RZ, -R0 ;  /* 0x000000ffff007224 */ /* 0x000fe400078e0a00 */
[C---:B------:R-:W-:Y:S02]  /*1fd0*/  IMAD R210, R252.reuse, R13, R210 ;  /* 0x0000000dfcd27224 */ /* 0x040fe400078e02d2 */
[----:B------:R-:W-:Y:S02]  /*1fe0*/  IMAD.MOV R4, RZ, RZ, -R4 ;  /* 0x000000ffff047224 */ /* 0x000fe400078e0a04 */
[----:B------:R-:W-:Y:S02]  /*1ff0*/  IMAD.MOV R8, RZ, RZ, -R8 ;  /* 0x000000ffff087224 */ /* 0x000fe400078e0a08 */
[----:B------:R-:W-:Y:S02]  /*2000*/  IMAD R234, R252, R9, R234 ;  /* 0x00000009fcea7224 */ /* 0x000fe400078e02ea */
[----:B------:R-:W-:-:S02]  /*2010*/  VIADD R13, R3, 0x34 ;  /* 0x00000034030d7836 */ /* 0x000fc40000000000 */
[----:B------:R-:W-:Y:S02]  /*2020*/  IMAD.MOV R9, RZ, RZ, -R2 ;  /* 0x000000ffff097224 */ /* 0x000fe400078e0a02 */
[C---:B------:R-:W-:Y:S01]  /*2030*/  IMAD R212, R252.reuse, R11, R212 ;  /* 0x0000000bfcd47224 */ /* 0x040fe200078e02d4 */
[----:B------:R-:W-:Y:S01]  /*2040*/  STL [R1+0x1110], R13 ;  /* 0x0011100d01007387 */ /* 0x000fe20000100800 */
[----:B------:R-:W-:Y:S01]  /*2050*/  IMAD R229, R252, R0, R229 ;  /* 0x00000000fce57224 */ /* 0x000fe200078e02e5 */
[----:B------:R-:W-:Y:S01]  /*2060*/  IABS R203, R13 ;  /* 0x0000000d00cb7213 */ /* 0x000fe20000000000 */
[----:B------:R-:W-:Y:S01]  /*2070*/  IMAD.HI.U32 R2, R7, R223, RZ ;  /* 0x000000df07027227 */ /* 0x000fe200078e00ff */
[----:B------:R-:W-:Y:S03]  /*2080*/  STL [R1+0x110c], R12 ;  /* 0x00110c0c01007387 */ /* 0x000fe60000100800 */
[----:B------:R-:W-:-:S02]  /*2090*/  VIADD R11, R3, 0x36 ;  /* 0x00000036030b7836 */ /* 0x000fc40000000000 */
[C---:B------:R-:W-:Y:S02]  /*20a0*/  IMAD R226, R252.reuse, R5, R226 ;  /* 0x00000005fce27224 */ /* 0x040fe400078e02e2 */
[C---:B------:R-:W-:Y:S01]  /*20b0*/  IMAD.HI.U32 R0, R7.reuse, R224, RZ ;  /* 0x000000e007007227 */ /* 0x040fe200078e00ff */
[----:B------:R-:W-:Y:S01]  /*20c0*/  STL [R1+0x10f8], R11 ;  /* 0x0010f80b01007387 */ /* 0x000fe20000100800 */
[----:B------:R-:W-:Y:S02]  /*20d0*/  IABS R201, R11 ;  /* 0x0000000b00c97213 */ /* 0x000fe40000000000 */
[C---:B------:R-:W-:Y:S01]  /*20e0*/  IMAD R207, R252.reuse, R4, R207 ;  /* 0x00000004fccf7224 */ /* 0x040fe200078e02cf */
[----:B------:R1:W-:Y:S01]  /*20f0*/  STL [R1+0x10f4], R10 ;  /* 0x0010f40a01007387 */ /* 0x0003e20000100800 */
[----:B------:R-:W-:Y:S02]  /*2100*/  IMAD R205, R252, R8, R205 ;  /* 0x00000008fccd7224 */ /* 0x000fe400078e02cd */
[----:B------:R-:W-:-:S04]  /*2110*/  IMAD.HI.U32 R5, R7, R221, RZ ;  /* 0x000000dd07057227 */ /* 0x000fc800078e00ff */
[----:B------:R-:W-:Y:S01]  /*2120*/  IMAD.HI.U32 R4, R7, R202, RZ ;  /* 0x000000ca07047227 */ /* 0x000fe200078e00ff */
[----:B-1----:R-:W-:-:S03]  /*2130*/  IADD3 R10, PT, PT, R3, 0x3c, RZ ;  /* 0x0000003c030a7810 */ /* 0x002fc60007ffe0ff */
[----:B------:R-:W-:Y:S01]  /*2140*/  IMAD.HI.U32 R8, R7, R200, RZ ;  /* 0x000000c807087227 */ /* 0x000fe200078e00ff */
[----:B------:R-:W-:Y:S02]  /*2150*/  IADD3 R11, PT, PT, -R4, RZ, RZ ;  /* 0x000000ff040b7210 */ /* 0x000fe40007ffe1ff */
[----:B------:R-:W-:Y:S01]  /*2160*/  IABS R195, R10 ;  /* 0x0000000a00c37213 */ /* 0x000fe20000000000 */
[C---:B------:R-:W-:Y:S02]  /*2170*/  VIADD R16, R3.reuse, 0x38 ;  /* 0x0000003803107836 */ /* 0x040fe40000000000 */
[C---:B------:R-:W-:Y:S02]  /*2180*/  VIADD R15, R3.reuse, 0x39 ;  /* 0x00000039030f7836 */ /* 0x040fe40000000000 */
[----:B------:R-:W-:Y:S01]  /*2190*/  IMAD.MOV R2, RZ, RZ, -R2 ;  /* 0x000000ffff027224 */ /* 0x000fe200078e0a02 */
[----:B------:R-:W-:Y:S01]  /*21a0*/  STL [R1+0x10f0], R16 ;  /* 0x0010f01001007387 */ /* 0x000fe20000100800 */
[C---:B------:R-:W-:Y:S01]  /*21b0*/  VIADD R14, R3.reuse, 0x3a ;  /* 0x0000003a030e7836 */ /* 0x040fe20000000000 */
[----:B------:R-:W-:Y:S01]  /*21c0*/  IABS R199, R16 ;  /* 0x0000001000c77213 */ /* 0x000fe20000000000 */
[----:B------:R-:W-:Y:S01]  /*21d0*/  IMAD R228, R252, R9, R228 ;  /* 0x00000009fce47224 */ /* 0x000fe200078e02e4 */
[----:B------:R-:W-:Y:S01]  /*21e0*/  IADD3 R9, PT, PT, -R0, RZ, RZ ;  /* 0x000000ff00097210 */ /* 0x000fe20007ffe1ff */
[----:B------:R-:W-:Y:S01]  /*21f0*/  IMAD.MOV R5, RZ, RZ, -R5 ;  /* 0x000000ffff057224 */ /* 0x000fe200078e0a05 */
[----:B------:R-:W-:Y:S01]  /*2200*/  STL [R1+0x10ec], R15 ;  /* 0x0010ec0f01007387 */ /* 0x000fe20000100800 */
[----:B------:R-:W-:Y:S01]  /*2210*/  IMAD.MOV R13, RZ, RZ, -R8 ;  /* 0x000000ffff0d7224 */ /* 0x000fe200078e0a08 */
[----:B------:R-:W-:Y:S01]  /*2220*/  IABS R197, R14 ;  /* 0x0000000e00c57213 */ /* 0x000fe20000000000 */
[----:B------:R-:W-:Y:S01]  /*2230*/  VIADD R12, R3, 0x3b ;  /* 0x0000003b030c7836 */ /* 0x000fe20000000000 */
[----:B------:R1:W-:Y:S01]  /*2240*/  STL [R1+0x10e8], R14 ;  /* 0x0010e80e01007387 */ /* 0x0003e20000100800 */
[----:B------:R-:W-:Y:S01]  /*2250*/  IMAD.HI.U32 R0, R7, R219, RZ ;  /* 0x000000db07007227 */ /* 0x000fe200078e00ff */
[----:B------:R-:W-:-:S02]  /*2260*/  IABS R198, R15 ;  /* 0x0000000f00c67213 */ /* 0x000fc40000000000 */
[----:B------:R2:W-:Y:S01]  /*2270*/  STL [R1+0x10e0], R12 ;  /* 0x0010e00c01007387 */ /* 0x0005e20000100800 */
[C---:B------:R-:W-:Y:S01]  /*2280*/  IMAD R223, R252.reuse, R2, R223 ;  /* 0x00000002fcdf7224 */ /* 0x040fe200078e02df */
[----:B------:R-:W-:Y:S01]  /*2290*/  IABS R196, R12 ;  /* 0x0000000c00c47213 */ /* 0x000fe20000000000 */
[----:B------:R-:W-:Y:S01]  /*22a0*/  IMAD.HI.U32 R2, R7, R218, RZ ;  /* 0x000000da07027227 */ /* 0x000fe200078e00ff */
[----:B------:R3:W-:Y:S03]  /*22b0*/  STL [R1+0x10dc], R10 ;  /* 0x0010dc0a01007387 */ /* 0x0007e60000100800 */
[C---:B------:R-:W-:Y:S02]  /*22c0*/  IMAD R221, R252.reuse, R5, R221 ;  /* 0x00000005fcdd7224 */ /* 0x040fe400078e02dd */
[----:B------:R-:W-:Y:S01]  /*22d0*/  IMAD R200, R252, R13, R200 ;  /* 0x0000000dfcc87224 */ /* 0x000fe200078e02c8 */
[C---:B------:R-:W-:Y:S01]  /*22e0*/  IADD3 R13, PT, PT, R3.reuse, 0x3e, RZ ;  /* 0x0000003e030d7810 */ /* 0x040fe20007ffe0ff */
[----:B-1----:R-:W-:-:S02]  /*22f0*/  VIADD R14, R3, 0x3d ;  /* 0x0000003d030e7836 */ /* 0x002fc40000000000 */
[----:B------:R-:W-:Y:S01]  /*2300*/  IMAD.HI.U32 R5, R7, R216, RZ ;  /* 0x000000d807057227 */ /* 0x000fe200078e00ff */
[----:B------:R-:W-:Y:S02]  /*2310*/  IABS R193, R13 ;  /* 0x0000000d00c17213 */ /* 0x000fe40000000000 */
[----:B------:R-:W-:Y:S01]  /*2320*/  STL [R1+0x10d8], R14 ;  /* 0x0010d80e01007387 */ /* 0x000fe20000100800 */
[----:B------:R-:W-:Y:S01]  /*2330*/  IMAD.MOV R0, RZ, RZ, -R0 ;  /* 0x000000ffff007224 */ /* 0x000fe200078e0a00 */
[----:B------:R-:W-:Y:S01]  /*2340*/  IABS R194, R14 ;  /* 0x0000000e00c27213 */ /* 0x000fe20000000000 */
[C---:B------:R-:W-:Y:S01]  /*2350*/  IMAD R224, R252.reuse, R9, R224 ;  /* 0x00000009fce07224 */ /* 0x040fe200078e02e0 */
[----:B------:R-:W-:Y:S01]  /*2360*/  STL [R1+0x10d4], R13 ;  /* 0x0010d40d01007387 */ /* 0x000fe20000100800 */
[----:B------:R-:W-:Y:S02]  /*2370*/  IMAD R202, R252, R11, R202 ;  /* 0x0000000bfcca7224 */ /* 0x000fe400078e02ca */
[----:B--2---:R-:W-:-:S02]  /*2380*/  VIADD R12, R3, 0x3f ;  /* 0x0000003f030c7836 */ /* 0x004fc40000000000 */
[----:B------:R-:W-:Y:S02]  /*2390*/  IMAD.MOV R9, RZ, RZ, -R2 ;  /* 0x000000ffff097224 */ /* 0x000fe400078e0a02 */
[----:B------:R-:W-:Y:S01]  /*23a0*/  VIADD R11, R3, 0x40 ;  /* 0x00000040030b7836 */ /* 0x000fe20000000000 */
[----:B------:R-:W-:Y:S01]  /*23b0*/  STL [R1+0x10d0], R12 ;  /* 0x0010d00c01007387 */ /* 0x000fe20000100800 */
[----:B------:R-:W-:Y:S01]  /*23c0*/  IMAD.HI.U32 R2, R7, R213, RZ ;  /* 0x000000d507027227 */ /* 0x000fe200078e00ff */
[----:B------:R-:W-:Y:S02]  /*23d0*/  IABS R192, R12 ;  /* 0x0000000c00c07213 */ /* 0x000fe40000000000 */
[----:B------:R-:W-:Y:S01]  /*23e0*/  STL [R1+0x10bc], R11 ;  /* 0x0010bc0b01007387 */ /* 0x000fe20000100800 */
[----:B---3--:R-:W-:Y:S01]  /*23f0*/  VIADD R10, R3, 0x41 ;  /* 0x00000041030a7836 */ /* 0x008fe20000000000 */
[----:B------:R-:W-:Y:S01]  /*2400*/  IADD3 R2, PT, PT, -R2, RZ, RZ ;  /* 0x000000ff02027210 */ /* 0x000fe20007ffe1ff */
[----:B------:R-:W-:Y:S01]  /*2410*/  IMAD.MOV R5, RZ, RZ, -R5 ;  /* 0x000000ffff057224 */ /* 0x000fe200078e0a05 */
[----:B------:R-:W-:Y:S01]  /*2420*/  IABS R191, R11 ;  /* 0x0000000b00bf7213 */ /* 0x000fe20000000000 */
[----:B------:R-:W-:Y:S01]  /*2430*/  IMAD R219, R252, R0, R219 ;  /* 0x00000000fcdb7224 */ /* 0x000fe200078e02db */
[----:B------:R1:W-:Y:S01]  /*2440*/  STL [R1+0x10b8], R10 ;  /* 0x0010b80a01007387 */ /* 0x0003e20000100800 */
[----:B------:R-:W-:Y:S01]  /*2450*/  IMAD.HI.U32 R0, R7, R214, RZ ;  /* 0x000000d607007227 */ /* 0x000fe200078e00ff */
[----:B------:R-:W-:-:S03]  /*2460*/  IABS R190, R10 ;  /* 0x0000000a00be7213 */ /* 0x000fc60000000000 */
[----:B------:R-:W-:-:S04]  /*2470*/  IMAD.HI.U32 R8, R7, R195, RZ ;  /* 0x000000c307087227 */ /* 0x000fc800078e00ff */
[----:B------:R-:W-:-:S04]  /*2480*/  IMAD.HI.U32 R4, R7, R197, RZ ;  /* 0x000000c507047227 */ /* 0x000fc800078e00ff */
[C---:B------:R-:W-:Y:S02]  /*2490*/  IMAD R218, R252.reuse, R9, R218 ;  /* 0x00000009fcda7224 */ /* 0x040fe400078e02da */
[----:B------:R-:W-:Y:S02]  /*24a0*/  IMAD R216, R252, R5, R216 ;  /* 0x00000005fcd87224 */ /* 0x000fe400078e02d8 */
[----:B------:R-:W-:Y:S02]  /*24b0*/  VIADD R16, R3, 0x42 ;  /* 0x0000004203107836 */ /* 0x000fe40000000000 */
[----:B------:R-:W-:-:S03]  /*24c0*/  IMAD.HI.U32 R5, R7, R211, RZ ;  /* 0x000000d307057227 */ /* 0x000fc600078e00ff */
[----:B------:R-:W-:Y:S01]  /*24d0*/  STL [R1+0x10b4], R16 ;  /* 0x0010b41001007387 */ /* 0x000fe20000100800 */
[----:B------:R-:W-:Y:S01]  /*24e0*/  IMAD.MOV R9, RZ, RZ, -R0 ;  /* 0x000000ffff097224 */ /* 0x000fe200078e0a00 */
[----:B------:R-:W-:Y:S01]  /*24f0*/  IABS R189, R16 ;  /* 0x0000001000bd7213 */ /* 0x000fe20000000000 */
[----:B------:R-:W-:Y:S02]  /*2500*/  IMAD.MOV R8, RZ, RZ, -R8 ;  /* 0x000000ffff087224 */ /* 0x000fe400078e0a08 */
[C---:B------:R-:W-:Y:S02]  /*2510*/  VIADD R15, R3.reuse, 0x43 ;  /* 0x00000043030f7836 */ /* 0x040fe40000000000 */
[----:B-1----:R-:W-:Y:S02]  /*2520*/  VIADD R10, R3, 0x46 ;  /* 0x00000046030a7836 */ /* 0x002fe40000000000 */
[----:B------:R-:W-:Y:S01]  /*2530*/  IMAD.HI.U32 R0, R7, R209, RZ ;  /* 0x000000d107007227 */ /* 0x000fe200078e00ff */
[----:B------:R-:W-:Y:S01]  /*2540*/  STL [R1+0x11d8], R15 ;  /* 0x0011d80f01007387 */ /* 0x000fe20000100800 */
[----:B------:R-:W-:-:S02]  /*2550*/  IABS R188, R15 ;  /* 0x0000000f00bc7213 */ /* 0x000fc40000000000 */
[C---:B------:R-:W-:Y:S01]  /*2560*/  VIADD R14, R3.reuse, 0x44 ;  /* 0x00000044030e7836 */ /* 0x040fe20000000000 */
[----:B------:R-:W-:Y:S01]  /*2570*/  IABS R185, R10 ;  /* 0x0000000a00b97213 */ /* 0x000fe20000000000 */
[----:B------:R-:W-:Y:S02]  /*2580*/  IMAD.MOV R4, RZ, RZ, -R4 ;  /* 0x000000ffff047224 */ /* 0x000fe400078e0a04 */
[----:B------:R-:W-:Y:S01]  /*2590*/  VIADD R12, R3, 0x45 ;  /* 0x00000045030c7836 */ /* 0x000fe20000000000 */
[----:B------:R-:W-:Y:S01]  /*25a0*/  STL [R1+0x11dc], R14 ;  /* 0x0011dc0e01007387 */ /* 0x000fe20000100800 */
[----:B------:R-:W-:Y:S01]  /*25b0*/  IMAD.MOV R5, RZ, RZ, -R5 ;  /* 0x000000ffff057224 */ /* 0x000fe200078e0a05 */
[----:B------:R-:W-:Y:S01]  /*25c0*/  IABS R187, R14 ;  /* 0x0000000e00bb7213 */ /* 0x000fe20000000000 */
[C---:B------:R-:W-:Y:S01]  /*25d0*/  IMAD R213, R252.reuse, R2, R213 ;  /* 0x00000002fcd57224 */ /* 0x040fe200078e02d5 */
[----:B------:R1:W-:Y:S01]  /*25e0*/  STL [R1+0x11e0], R12 ;  /* 0x0011e00c01007387 */ /* 0x0003e20000100800 */
[----:B------:R-:W-:Y:S01]  /*25f0*/  IMAD R195, R252, R8, R195 ;  /* 0x00000008fcc37224 */ /* 0x000fe200078e02c3 */
[----:B------:R-:W-:Y:S01]  /*2600*/  IABS R186, R12 ;  /* 0x0000000c00ba7213 */ /* 0x000fe20000000000 */
[----:B------:R-:W-:Y:S01]  /*2610*/  IMAD.HI.U32 R2, R7, R208, RZ ;  /* 0x000000d007027227 */ /* 0x000fe200078e00ff */
[----:B------:R2:W-:Y:S03]  /*2620*/  STL [R1+0x11e8], R10 ;  /* 0x0011e80a01007387 */ /* 0x0005e60000100800 */
[----:B------:R-:W-:-:S02]  /*2630*/  IMAD.MOV R0, RZ, RZ, -R0 ;  /* 0x000000ffff007224 */ /* 0x000fc400078e0a00 */
[----:B------:R-:W-:Y:S01]  /*2640*/  IMAD.HI.U32 R8, R7, R190, RZ ;  /* 0x000000be07087227 */ /* 0x000fe200078e00ff */
[----:B-1----:R-:W-:-:S03]  /*2650*/  IADD3 R12, PT, PT, R3, 0x49, RZ ;  /* 0x00000049030c7810 */ /* 0x002fc60007ffe0ff */
[----:B------:R-:W-:Y:S01]  /*2660*/  IMAD R197, R252, R4, R197 ;  /* 0x00000004fcc57224 */ /* 0x000fe200078e02c5 */
[----:B------:R-:W-:Y:S01]  /*2670*/  IABS R182, R12 ;  /* 0x0000000c00b67213 */ /* 0x000fe20000000000 */
[----:B------:R-:W-:-:S04]  /*2680*/  IMAD.HI.U32 R4, R7, R192, RZ ;  /* 0x000000c007047227 */ /* 0x000fc800078e00ff */
[C---:B------:R-:W-:Y:S02]  /*2690*/  IMAD R214, R252.reuse, R9, R214 ;  /* 0x00000009fcd67224 */ /* 0x040fe400078e02d6 */
[----:B------:R-:W-:Y:S02]  /*26a0*/  IMAD R211, R252, R5, R211 ;  /* 0x00000005fcd37224 */ /* 0x000fe400078e02d3 */
[----:B------:R-:W-:-:S04]  /*26b0*/  IMAD.HI.U32 R5, R7, R206, RZ ;  /* 0x000000ce07057227 */ /* 0x000fc800078e00ff */
[----:B------:R-:W-:Y:S02]  /*26c0*/  IMAD.MOV R9, RZ, RZ, -R2 ;  /* 0x000000ffff097224 */ /* 0x000fe400078e0a02 */
[----:B------:R-:W-:Y:S02]  /*26d0*/  IMAD R209, R252, R0, R209 ;  /* 0x00000000fcd17224 */ /* 0x000fe400078e02d1 */
[----:B------:R-:W-:Y:S02]  /*26e0*/  IMAD.MOV R13, RZ, RZ, -R8 ;  /* 0x000000ffff0d7224 */ /* 0x000fe400078e0a08 */
[----:B--2---:R-:W-:Y:S02]  /*26f0*/  VIADD R10, R3, 0x4b ;  /* 0x0000004b030a7836 */ /* 0x004fe40000000000 */
[----:B------:R-:W-:-:S03]  /*2700*/  IMAD.HI.U32 R0, R7, R204, RZ ;  /* 0x000000cc07007227 */ /* 0x000fc600078e00ff */
[----:B------:R-:W-:Y:S01]  /*2710*/  IABS R180, R10 ;  /* 0x0000000a00b47213 */ /* 0x000fe20000000000 */
[----:B------:R-:W-:-:S04]  /*2720*/  IMAD.HI.U32 R2, R7, R203, RZ ;  /* 0x000000cb07027227 */ /* 0x000fc800078e00ff */
[----:B------:R-:W-:-:S04]  /*2730*/  IMAD.HI.U32 R8, R7, R185, RZ ;  /* 0x000000b907087227 */ /* 0x000fc800078e00ff */
[----:B------:R-:W-:Y:S02]  /*2740*/  IMAD.MOV R11, RZ, RZ, -R4 ;  /* 0x000000ffff0b7224 */ /* 0x000fe400078e0a04 */
[----:B------:R-:W-:Y:S02]  /*2750*/  IMAD.MOV R5, RZ, RZ, -R5 ;  /* 0x000000ffff057224 */ /* 0x000fe400078e0a05 */
[C---:B------:R-:W-:Y:S02]  /*2760*/  IMAD R208, R252.reuse, R9, R208 ;  /* 0x00000009fcd07224 */ /* 0x040fe400078e02d0 */
[----:B------:R-:W-:Y:S02]  /*2770*/  IMAD R190, R252, R13, R190 ;  /* 0x0000000dfcbe7224 */ /* 0x000fe400078e02be */
[----:B------:R-:W-:Y:S02]  /*2780*/  VIADD R14, R3, 0x47 ;  /* 0x00000047030e7836 */ /* 0x000fe40000000000 */
[----:B------:R-:W-:-:S02]  /*2790*/  IMAD.MOV R9, RZ, RZ, -R0 ;  /* 0x000000ffff097224 */ /* 0x000fc400078e0a00 */
[----:B------:R-:W-:Y:S01]  /*27a0*/  IMAD.MOV R2, RZ, RZ, -R2 ;  /* 0x000000ffff027224 */ /* 0x000fe200078e0a02 */
[----:B------:R-:W-:Y:S01]  /*27b0*/  STL [R1+0x11ec], R14 ;  /* 0x0011ec0e01007387 */ /* 0x000fe20000100800 */
[----:B------:R-:W-:Y:S01]  /*27c0*/  IMAD.HI.U32 R4, R7, R187, RZ ;  /* 0x000000bb07047227 */ /* 0x000fe200078e00ff */
[----:B------:R-:W-:-:S03]  /*27d0*/  IABS R184, R14 ;  /* 0x0000000e00b87213 */ /* 0x000fc60000000000 */
[----:B------:R-:W-:Y:S02]  /*27e0*/  IMAD.MOV R8, RZ, RZ, -R8 ;  /* 0x000000ffff087224 */ /* 0x000fe400078e0a08 */
[----:B------:R-:W-:Y:S02]  /*27f0*/  VIADD R13, R3, 0x48 ;  /* 0x00000048030d7836 */ /* 0x000fe40000000000 */
[----:B------:R-:W-:-:S03]  /*2800*/  IMAD.HI.U32 R0, R7, R199, RZ ;  /* 0x000000c707007227 */ /* 0x000fc600078e00ff */
[----:B------:R1:W-:Y:S01]  /*2810*/  STL [R1+0x1200], R13 ;  /* 0x0012000d01007387 */ /* 0x0003e20000100800 */
[C---:B------:R-:W-:Y:S01]  /*2820*/  IMAD R192, R252.reuse, R11, R192 ;  /* 0x0000000bfcc07224 */ /* 0x040fe200078e02c0 */
[----:B------:R-:W-:Y:S01]  /*2830*/  IABS R183, R13 ;  /* 0x0000000d00b77213 */ /* 0x000fe20000000000 */
[----:B------:R-:W-:Y:S01]  /*2840*/  VIADD R11, R3, 0x4a ;  /* 0x0000004a030b7836 */ /* 0x000fe20000000000 */
[----:B------:R-:W-:Y:S01]  /*2850*/  STL [R1+0x1204], R12 ;  /* 0x0012040c01007387 */ /* 0x000fe20000100800 */
[C---:B------:R-:W-:Y:S02]  /*2860*/  IMAD R206, R252.reuse, R5, R206 ;  /* 0x00000005fcce7224 */ /* 0x040fe400078e02ce */
[----:B------:R-:W-:Y:S01]  /*2870*/  IMAD.HI.U32 R5, R7, R201, RZ ;  /* 0x000000c907057227 */ /* 0x000fe200078e00ff */
[----:B------:R-:W-:Y:S01]  /*2880*/  STL [R1+0x1208], R11 ;  /* 0x0012080b01007387 */ /* 0x000fe20000100800 */
[----:B------:R-:W-:Y:S02]  /*2890*/  IABS R181, R11 ;  /* 0x0000000b00b57213 */ /* 0x000fe40000000000 */
[----:B------:R-:W-:Y:S01]  /*28a0*/  IMAD R203, R252, R2, R203 ;  /* 0x00000002fccb7224 */ /* 0x000fe200078e02cb */
[----:B------:R-:W-:Y:S01]  /*28b0*/  STL [R1+0x120c], R10 ;  /* 0x00120c0a01007387 */ /* 0x000fe20000100800 */
[----:B------:R-:W-:-:S02]  /*28c0*/  IMAD.MOV R4, RZ, RZ, -R4 ;  /* 0x000000ffff047224 */ /* 0x000fc400078e0a04 */
[----:B------:R-:W-:Y:S02]  /*28d0*/  IMAD R185, R252, R8, R185 ;  /* 0x00000008fcb97224 */ /* 0x000fe400078e02b9 */
[----:B------:R-:W-:-:S04]  /*28e0*/  IMAD.HI.U32 R2, R7, R198, RZ ;  /* 0x000000c607027227 */ /* 0x000fc800078e00ff */
[----:B------:R-:W-:Y:S02]  /*28f0*/  IMAD.MOV R0, RZ, RZ, -R0 ;  /* 0x000000ffff007224 */ /* 0x000fe400078e0a00 */
[----:B------:R-:W-:-:S04]  /*2900*/  IMAD.HI.U32 R8, R7, R180, RZ ;  /* 0x000000b407087227 */ /* 0x000fc800078e00ff */
[C---:B------:R-:W-:Y:S01]  /*2910*/  VIADD R16, R3.reuse, 0x4c ;  /* 0x0000004c03107836 */ /* 0x040fe20000000000 */
[----:B-1----:R-:W-:Y:S01]  /*2920*/  IADD3 R13, PT, PT, -R8, RZ, RZ ;  /* 0x000000ff080d7210 */ /* 0x002fe20007ffe1ff */
[----:B------:R-:W-:Y:S02]  /*2930*/  IMAD.MOV R5, RZ, RZ, -R5 ;  /* 0x000000ffff057224 */ /* 0x000fe400078e0a05 */
[C---:B------:R-:W-:Y:S01]  /*2940*/  IMAD R204, R252.reuse, R9, R204 ;  /* 0x00000009fccc7224 */ /* 0x040fe200078e02cc */
[----:B------:R1:W-:Y:S01]  /*2950*/  STL [R1+0x1210], R16 ;  /* 0x0012101001007387 */ /* 0x0003e20000100800 */
[----:B------:R-:W-:Y:S01]  /*2960*/  IMAD R187, R252, R4, R187 ;  /* 0x00000004fcbb7224 */ /* 0x000fe200078e02bb */
[----:B------:R-:W-:Y:S01]  /*2970*/  IABS R179, R16 ;  /* 0x0000001000b37213 */ /* 0x000fe20000000000 */
[----:B------:R-:W-:Y:S02]  /*2980*/  VIADD R15, R3, 0x4d ;  /* 0x0000004d030f7836 */ /* 0x000fe40000000000 */
[----:B------:R-:W-:-:S02]  /*2990*/  IMAD.MOV R9, RZ, RZ, -R2 ;  /* 0x000000ffff097224 */ /* 0x000fc400078e0a02 */
[----:B------:R-:W-:Y:S01]  /*29a0*/  IMAD R199, R252, R0, R199 ;  /* 0x00000000fcc77224 */ /* 0x000fe200078e02c7 */
[----:B------:R-:W-:Y:S01]  /*29b0*/  STL [R1+0x1224], R15 ;  /* 0x0012240f01007387 */ /* 0x000fe20000100800 */
[----:B------:R-:W-:Y:S01]  /*29c0*/  IMAD.HI.U32 R4, R7, R182, RZ ;  /* 0x000000b607047227 */ /* 0x000fe200078e00ff */
[----:B------:R-:W-:Y:S02]  /*29d0*/  IABS R178, R15 ;  /* 0x0000000f00b27213 */ /* 0x000fe40000000000 */
[C---:B-1----:R-:W-:Y:S01]  /*29e0*/  IADD3 R16, PT, PT, R3.reuse, 0x56, RZ ;  /* 0x0000005603107810 */ /* 0x042fe20007ffe0ff */
[C---:B------:R-:W-:Y:S02]  /*29f0*/  VIADD R14, R3.reuse, 0x4e ;  /* 0x0000004e030e7836 */ /* 0x040fe40000000000 */
[----:B------:R-:W-:Y:S01]  /*2a00*/  VIADD R10, R3, 0x50 ;  /* 0x00000050030a7836 */ /* 0x000fe20000000000 */
[----:B------:R-:W-:Y:S01]  /*2a10*/  IABS R169, R16 ;  /* 0x0000001000a97213 */ /* 0x000fe20000000000 */
[----:B------:R-:W-:Y:S01]  /*2a20*/  IMAD.HI.U32 R0, R7, R194, RZ ;  /* 0x000000c207007227 */ /* 0x000fe200078e00ff */
[----:B------:R1:W-:Y:S01]  /*2a30*/  STL [R1+0x1228], R14 ;  /* 0x0012280e01007387 */ /* 0x0003e20000100800 */
[----:B------:R-:W-:-:S02]  /*2a40*/  IABS R177, R14 ;  /* 0x0000000e00b17213 */ /* 0x000fc40000000000 */
[----:B------:R-:W-:Y:S01]  /*2a50*/  IMAD.HI.U32 R2, R7, R193, RZ ;  /* 0x000000c107027227 */ /* 0x000fe200078e00ff */
[----:B------:R-:W-:-:S03]  /*2a60*/  IABS R175, R10 ;  /* 0x0000000a00af7213 */ /* 0x000fc60000000000 */
[----:B------:R-:W-:Y:S02]  /*2a70*/  VIADD R12, R3, 0x4f ;  /* 0x0000004f030c7836 */ /* 0x000fe40000000000 */
[C---:B------:R-:W-:Y:S02]  /*2a80*/  IMAD R201, R252.reuse, R5, R201 ;  /* 0x00000005fcc97224 */ /* 0x040fe400078e02c9 */
[----:B------:R-:W-:Y:S01]  /*2a90*/  IMAD.HI.U32 R5, R7, R196, RZ ;  /* 0x000000c407057227 */ /* 0x000fe200078e00ff */
[----:B------:R2:W-:Y:S01]  /*2aa0*/  STL [R1+0x1230], R12 ;  /* 0x0012300c01007387 */ /* 0x0005e20000100800 */
[----:B------:R-:W-:Y:S02]  /*2ab0*/  IABS R176, R12 ;  /* 0x0000000c00b07213 */ /* 0x000fe40000000000 */
[----:B------:R-:W-:Y:S01]  /*2ac0*/  IMAD R198, R252, R9, R198 ;  /* 0x00000009fcc67224 */ /* 0x000fe200078e02c6 */
[----:B------:R3:W-:Y:S01]  /*2ad0*/  STL [R1+0x1234], R10 ;  /* 0x0012340a01007387 */ /* 0x0007e20000100800 */
[----:B------:R-:W-:-:S02]  /*2ae0*/  IMAD.MOV R11, RZ, RZ, -R4 ;  /* 0x000000ffff0b7224 */ /* 0x000fc400078e0a04 */
[----:B------:R-:W-:Y:S02]  /*2af0*/  IMAD.MOV R9, RZ, RZ, -R0 ;  /* 0x000000ffff097224 */ /* 0x000fe400078e0a00 */
[----:B------:R-:W-:Y:S02]  /*2b00*/  IMAD.MOV R2, RZ, RZ, -R2 ;  /* 0x000000ffff027224 */ /* 0x000fe400078e0a02 */
[----:B------:R-:W-:-:S04]  /*2b10*/  IMAD.HI.U32 R0, R7, R189, RZ ;  /* 0x000000bd07007227 */ /* 0x000fc800078e00ff */
[----:B------:R-:W-:Y:S01]  /*2b20*/  IMAD R180, R252, R13, R180 ;  /* 0x0000000dfcb47224 */ /* 0x000fe200078e02b4 */
[----:B------:R-:W-:Y:S01]  /*2b30*/  IADD3 R0, PT, PT, -R0, RZ, RZ ;  /* 0x000000ff00007210 */ /* 0x000fe20007ffe1ff */
[C---:B-1----:R-:W-:Y:S02]  /*2b40*/  VIADD R14, R3.reuse, 0x51 ;  /* 0x00000051030e7836 */ /* 0x042fe40000000000 */
[C---:B------:R-:W-:Y:S02]  /*2b50*/  VIADD R13, R3.reuse, 0x52 ;  /* 0x00000052030d7836 */ /* 0x040fe40000000000 */
[----:B------:R-:W-:Y:S01]  /*2b60*/  IMAD.MOV R5, RZ, RZ, -R5 ;  /* 0x000000ffff057224 */ /* 0x000fe200078e0a05 */
[----:B------:R1:W-:Y:S01]  /*2b70*/  STL [R1+0x1238], R14 ;  /* 0x0012380e01007387 */ /* 0x0003e20000100800 */
[C---:B------:R-:W-:Y:S01]  /*2b80*/  IMAD R182, R252.reuse, R11, R182 ;  /* 0x0000000bfcb67224 */ /* 0x040fe200078e02b6 */
[C---:B------:R-:W-:Y:S01]  /*2b90*/  IADD3 R11, PT, PT, R3.reuse, 0x54, RZ ;  /* 0x00000054030b7810 */ /* 0x040fe20007ffe0ff */
[C---:B--2---:R-:W-:Y:S01]  /*2ba0*/  VIADD R12, R3.reuse, 0x53 ;  /* 0x00000053030c7836 */ /* 0x044fe20000000000 */
[----:B------:R-:W-:Y:S01]  /*2bb0*/  STL [R1+0x1244], R13 ;  /* 0x0012440d01007387 */ /* 0x000fe20000100800 */
[----:B------:R-:W-:Y:S01]  /*2bc0*/  IMAD R193, R252, R2, R193 ;  /* 0x00000002fcc17224 */ /* 0x000fe200078e02c1 */
[----:B------:R-:W-:Y:S01]  /*2bd0*/  IABS R174, R14 ;  /* 0x0000000e00ae7213 */ /* 0x000fe20000000000 */
[----:B---3--:R-:W-:Y:S01]  /*2be0*/  VIADD R10, R3, 0x55 ;  /* 0x00000055030a7836 */ /* 0x008fe20000000000 */
[----:B------:R-:W-:Y:S01]  /*2bf0*/  STL [R1+0x1248], R12 ;  /* 0x0012480c01007387 */ /* 0x000fe20000100800 */
[----:B------:R-:W-:Y:S01]  /*2c00*/  IMAD.HI.U32 R2, R7, R188, RZ ;  /* 0x000000bc07027227 */ /* 0x000fe200078e00ff */
[----:B------:R-:W-:-:S02]  /*2c10*/  IABS R172, R12 ;  /* 0x0000000c00ac7213 */ /* 0x000fc40000000000 */
[----:B------:R-:W-:Y:S01]  /*2c20*/  STL [R1+0x1250], R11 ;  /* 0x0012500b01007387 */ /* 0x000fe20000100800 */
[C---:B------:R-:W-:Y:S01]  /*2c30*/  IMAD.HI.U32 R8, R7.reuse, R175, RZ ;  /* 0x000000af07087227 */ /* 0x040fe200078e00ff */
[----:B------:R-:W-:Y:S02]  /*2c40*/  IABS R170, R10 ;  /* 0x0000000a00aa7213 */ /* 0x000fe40000000000 */
[----:B------:R2:W-:Y:S01]  /*2c50*/  STL [R1+0x1254], R10 ;  /* 0x0012540a01007387 */ /* 0x0005e20000100800 */
[----:B------:R-:W-:Y:S01]  /*2c60*/  IMAD R196, R252, R5, R196 ;  /* 0x00000005fcc47224 */ /* 0x000fe200078e02c4 */
[----:B------:R-:W-:Y:S01]  /*2c70*/  IABS R173, R13 ;  /* 0x0000000d00ad7213 */ /* 0x000fe20000000000 */
[C---:B------:R-:W-:Y:S01]  /*2c80*/  IMAD.HI.U32 R4, R7.reuse, R177, RZ ;  /* 0x000000b107047227 */ /* 0x040fe200078e00ff */
[----:B------:R-:W-:Y:S01]  /*2c90*/  STL [R1+0x125c], R16 ;  /* 0x00125c1001007387 */ /* 0x000fe20000100800 */
[----:B------:R-:W-:Y:S02]  /*2ca0*/  IABS R171, R11 ;  /* 0x0000000b00ab7213 */ /* 0x000fe40000000000 */
[----:B------:R-:W-:-:S04]  /*2cb0*/  IMAD.HI.U32 R5, R7, R191, RZ ;  /* 0x000000bf07057227 */ /* 0x000fc800078e00ff */
[----:B------:R-:W-:Y:S01]  /*2cc0*/  IMAD R194, R252, R9, R194 ;  /* 0x00000009fcc27224 */ /* 0x000fe200078e02c2 */
[----:B------:R-:W-:Y:S01]  /*2cd0*/  IADD3 R5, PT, PT, -R5, RZ, RZ ;  /* 0x000000ff05057210 */ /* 0x000fe20007ffe1ff */
[----:B------:R-:W-:Y:S02]  /*2ce0*/  IMAD.MOV R9, RZ, RZ, -R2 ;  /* 0x000000ffff097224 */ /* 0x000fe400078e0a02 */
[----:B------:R-:W-:Y:S02]  /*2cf0*/  IMAD.MOV R8, RZ, RZ, -R8 ;  /* 0x000000ffff087224 */ /* 0x000fe400078e0a08 */
[----:B------:R-:W-:-:S04]  /*2d00*/  IMAD.HI.U32 R2, R7, R183, RZ ;  /* 0x000000b707027227 */ /* 0x000fc800078e00ff */
[----:B------:R-:W-:Y:S02]  /*2d10*/  IMAD R189, R252, R0, R189 ;  /* 0x00000000fcbd7224 */ /* 0x000fe400078e02bd */
[----:B------:R-:W-:Y:S02]  /*2d20*/  IMAD.MOV R4, RZ, RZ, -R4 ;  /* 0x000000ffff047224 */ /* 0x000fe400078e0a04 */
[C---:B-1----:R-:W-:Y:S02]  /*2d30*/  VIADD R14, R3.reuse, 0x58 ;  /* 0x00000058030e7836 */ /* 0x042fe40000000000 */
[----:B--2---:R-:W-:Y:S02]  /*2d40*/  VIADD R10, R3, 0x5a ;  /* 0x0000005a030a7836 */ /* 0x004fe40000000000 */
[----:B------:R-:W-:Y:S01]  /*2d50*/  IMAD.HI.U32 R0, R7, R184, RZ ;  /* 0x000000b807007227 */ /* 0x000fe200078e00ff */
[----:B------:R-:W-:Y:S02]  /*2d60*/  IABS R167, R14 ;  /* 0x0000000e00a77213 */ /* 0x000fe40000000000 */
[----:B------:R-:W-:Y:S01]  /*2d70*/  IABS R165, R10 ;  /* 0x0000000a00a57213 */ /* 0x000fe20000000000 */
[----:B------:R-:W-:-:S02]  /*2d80*/  VIADD R15, R3, 0x57 ;  /* 0x00000057030f7836 */ /* 0x000fc40000000000 */
[C---:B------:R-:W-:Y:S02]  /*2d90*/  IMAD R175, R252.reuse, R8, R175 ;  /* 0x00000008fcaf7224 */ /* 0x040fe400078e02af */
[----:B------:R-:W-:Y:S01]  /*2da0*/  IMAD.MOV R2, RZ, RZ, -R2 ;  /* 0x000000ffff027224 */ /* 0x000fe200078e0a02 */
[----:B------:R1:W-:Y:S01]  /*2db0*/  STL [R1+0x1264], R15 ;  /* 0x0012640f01007387 */ /* 0x0003e20000100800 */
[----:B------:R-:W-:Y:S01]  /*2dc0*/  IMAD.HI.U32 R8, R7, R170, RZ ;  /* 0x000000aa07087227 */ /* 0x000fe200078e00ff */
[----:B------:R-:W-:Y:S02]  /*2dd0*/  IABS R168, R15 ;  /* 0x0000000f00a87213 */ /* 0x000fe40000000000 */
[----:B------:R-:W-:Y:S01]  /*2de0*/  STL [R1+0x1268], R14 ;  /* 0x0012680e01007387 */ /* 0x000fe20000100800 */
[----:B------:R-:W-:Y:S02]  /*2df0*/  VIADD R12, R3, 0x59 ;  /* 0x00000059030c7836 */ /* 0x000fe40000000000 */
[----:B------:R-:W-:-:S02]  /*2e00*/  IMAD R188, R252, R9, R188 ;  /* 0x00000009fcbc7224 */ /* 0x000fc400078e02bc */
[----:B------:R-:W-:Y:S01]  /*2e10*/  IMAD R177, R252, R4, R177 ;  /* 0x00000004fcb17224 */ /* 0x000fe200078e02b1 */
[----:B------:R-:W-:Y:S01]  /*2e20*/  STL [R1+0x126c], R12 ;  /* 0x00126c0c01007387 */ /* 0x000fe20000100800 */
[----:B------:R-:W-:Y:S01]  /*2e30*/  IMAD.MOV R9, RZ, RZ, -R0 ;  /* 0x000000ffff097224 */ /* 0x000fe200078e0a00 */
[----:B------:R-:W-:Y:S01]  /*2e40*/  IABS R166, R12 ;  /* 0x0000000c00a67213 */ /* 0x000fe20000000000 */
[----:B------:R-:W-:Y:S01]  /*2e50*/  IMAD.HI.U32 R4, R7, R172, RZ ;  /* 0x000000ac07047227 */ /* 0x000fe200078e00ff */
[----:B------:R2:W-:Y:S01]  /*2e60*/  STL [R1+0x1274], R10 ;  /* 0x0012740a01007387 */ /* 0x0005e20000100800 */
[----:B-1----:R-:W-:Y:S02]  /*2e70*/  IADD3 R15, PT, PT, R3, 0x61, RZ ;  /* 0x00000061030f7810 */ /* 0x002fe40007ffe0ff */
[----:B------:R-:W-:Y:S02]  /*2e80*/  IMAD.HI.U32 R0, R7, R179, RZ ;  /* 0x000000b307007227 */ /* 0x000fe400078e00ff */
[----:B------:R-:W-:-:S02]  /*2e90*/  IABS R158, R15 ;  /* 0x0000000f009e7213 */ /* 0x000fc40000000000 */
[C---:B------:R-:W-:Y:S02]  /*2ea0*/  IMAD R191, R252.reuse, R5, R191 ;  /* 0x00000005fcbf7224 */ /* 0x040fe400078e02bf */
[----:B------:R-:W-:Y:S01]  /*2eb0*/  IMAD R183, R252, R2, R183 ;  /* 0x00000002fcb77224 */ /* 0x000fe200078e02b7 */
[----:B--2---:R-:W-:Y:S01]  /*2ec0*/  IADD3 R10, PT, PT, R3, 0x5f, RZ ;  /* 0x0000005f030a7810 */ /* 0x004fe20007ffe0ff */
[----:B------:R-:W-:Y:S02]  /*2ed0*/  IMAD.MOV R13, RZ, RZ, -R8 ;  /* 0x000000ffff0d7224 */ /* 0x000fe400078e0a08 */
[----:B------:R-:W-:Y:S01]  /*2ee0*/  IMAD.HI.U32 R5, R7, R186, RZ ;  /* 0x000000ba07057227 */ /* 0x000fe200078e00ff */
[----:B------:R-:W-:-:S03]  /*2ef0*/  IABS R160, R10 ;  /* 0x0000000a00a07213 */ /* 0x000fc60000000000 */
[----:B------:R-:W-:-:S04]  /*2f00*/  IMAD.HI.U32 R2, R7, R178, RZ ;  /* 0x000000b207027227 */ /* 0x000fc800078e00ff */
[----:B------:R-:W-:Y:S02]  /*2f10*/  IMAD.MOV R11, RZ, RZ, -R4 ;  /* 0x000000ffff0b7224 */ /* 0x000fe400078e0a04 */
[----:B------:R-:W-:Y:S02]  /*2f20*/  IMAD.MOV R0, RZ, RZ, -R0 ;  /* 0x000000ffff007224 */ /* 0x000fe400078e0a00 */
[----:B------:R-:W-:-:S04]  /*2f30*/  IMAD.HI.U32 R4, R7, R167, RZ ;  /* 0x000000a707047227 */ /* 0x000fc800078e00ff */
[----:B------:R-:W-:Y:S01]  /*2f40*/  IMAD.HI.U32 R8, R7, R165, RZ ;  /* 0x000000a507087227 */ /* 0x000fe200078e00ff */
[----:B------:R-:W-:-:S03]  /*2f50*/  IADD3 R4, PT, PT, -R4, RZ, RZ ;  /* 0x000000ff04047210 */ /* 0x000fc60007ffe1ff */
[C---:B------:R-:W-:Y:S02]  /*2f60*/  IMAD R170, R252.reuse, R13, R170 ;  /* 0x0000000dfcaa7224 */ /* 0x040fe400078e02aa */
[C---:B------:R-:W-:Y:S02]  /*2f70*/  VIADD R14, R3.reuse, 0x5b ;  /* 0x0000005b030e7836 */ /* 0x040fe40000000000 */
[C---:B------:R-:W-:Y:S02]  /*2f80*/  VIADD R12, R3.reuse, 0x5d ;  /* 0x0000005d030c7836 */ /* 0x040fe40000000000 */
[----:B------:R-:W-:Y:S01]  /*2f90*/  IMAD.MOV R5, RZ, RZ, -R5 ;  /* 0x000000ffff057224 */ /* 0x000fe200078e0a05 */
[----:B------:R1:W-:Y:S01]  /*2fa0*/  STL [R1+0x1278], R14 ;  /* 0x0012780e01007387 */ /* 0x0003e20000100800 */
[----:B------:R-:W-:Y:S01]  /*2fb0*/  IMAD R184, R252, R9, R184 ;  /* 0x00000009fcb87224 */ /* 0x000fe200078e02b8 */
[----:B------:R-:W-:Y:S01]  /*2fc0*/  IADD3 R9, PT, PT, -R2, RZ, RZ ;  /* 0x000000ff02097210 */ /* 0x000fe20007ffe1ff */
[C---:B------:R-:W-:Y:S01]  /*2fd0*/  VIADD R13, R3.reuse, 0x5c ;  /* 0x0000005c030d7836 */ /* 0x040fe20000000000 */
[----:B------:R-:W-:Y:S01]  /*2fe0*/  IABS R162, R12 ;  /* 0x0000000c00a27213 */ /* 0x000fe20000000000 */
[C---:B------:R-:W-:Y:S01]  /*2ff0*/  IMAD R172, R252.reuse, R11, R172 ;  /* 0x0000000bfcac7224 */ /* 0x040fe200078e02ac */
[----:B------:R-:W-:Y:S01]  /*3000*/  IABS R164, R14 ;  /* 0x0000000e00a47213 */ /* 0x000fe20000000000 */
[----:B------:R-:W-:Y:S01]  /*3010*/  IMAD R179, R252, R0, R179 ;  /* 0x00000000fcb37224 */ /* 0x000fe200078e02b3 */
[----:B------:R-:W-:Y:S01]  /*3020*/  STL [R1+0x128c], R13 ;  /* 0x00128c0d01007387 */ /* 0x000fe20000100800 */
[----:B------:R-:W-:Y:S01]  /*3030*/  IMAD.MOV R8, RZ, RZ, -R8 ;  /* 0x000000ffff087224 */ /* 0x000fe200078e0a08 */
[----:B------:R-:W-:Y:S01]  /*3040*/  IABS R163, R13 ;  /* 0x0000000d00a37213 */ /* 0x000fe20000000000 */
[----:B------:R-:W-:Y:S01]  /*3050*/  VIADD R11, R3, 0x5e ;  /* 0x0000005e030b7836 */ /* 0x000fe20000000000 */
[----:B------:R-:W-:Y:S01]  /*3060*/  STL [R1+0x1290], R12 ;  /* 0x0012900c01007387 */ /* 0x000fe20000100800 */
[----:B------:R-:W-:-:S03]  /*3070*/  IMAD.HI.U32 R0, R7, R174, RZ ;  /* 0x000000ae07007227 */ /* 0x000fc600078e00ff */
[----:B------:R-:W-:Y:S01]  /*3080*/  STL [R1+0x1294], R11 ;  /* 0x0012940b01007387 */ /* 0x000fe20000100800 */
[C---:B------:R-:W-:Y:S01]  /*3090*/  IMAD.HI.U32 R2, R7.reuse, R173, RZ ;  /* 0x000000ad07027227 */ /* 0x040fe200078e00ff */
[----:B------:R-:W-:Y:S02]  /*30a0*/  IABS R161, R11 ;  /* 0x0000000b00a17213 */ /* 0x000fe40000000000 */
[----:B------:R2:W-:Y:S01]  /*30b0*/  STL [R1+0x1298], R10 ;  /* 0x0012980a01007387 */ /* 0x0005e20000100800 */
[----:B------:R-:W-:Y:S02]  /*30c0*/  IMAD R186, R252, R5, R186 ;  /* 0x00000005fcba7224 */ /* 0x000fe400078e02ba */
[----:B------:R-:W-:-:S04]  /*30d0*/  IMAD.HI.U32 R5, R7, R181, RZ ;  /* 0x000000b507057227 */ /* 0x000fc800078e00ff */
[C---:B------:R-:W-:Y:S02]  /*30e0*/  IMAD R178, R252.reuse, R9, R178 ;  /* 0x00000009fcb27224 */ /* 0x040fe400078e02b2 */
[----:B------:R-:W-:Y:S02]  /*30f0*/  IMAD R165, R252, R8, R165 ;  /* 0x00000008fca57224 */ /* 0x000fe400078e02a5 */
[----:B------:R-:W-:Y:S02]  /*3100*/  IMAD.MOV R9, RZ, RZ, -R0 ;  /* 0x000000ffff097224 */ /* 0x000fe400078e0a00 */
[----:B------:R-:W-:Y:S02]  /*3110*/  IMAD.MOV R2, RZ, RZ, -R2 ;  /* 0x000000ffff027224 */ /* 0x000fe400078e0a02 */
[----:B------:R-:W-:-:S04]  /*3120*/  IMAD.HI.U32 R8, R7, R160, RZ ;  /* 0x000000a007087227 */ /* 0x000fc800078e00ff */
[----:B------:R-:W-:Y:S02]  /*3130*/  VIADD R16, R3, 0x60 ;  /* 0x0000006003107836 */ /* 0x000fe40000000000 */
[----:B------:R-:W-:-:S03]  /*3140*/  IMAD.HI.U32 R0, R7, R169, RZ ;  /* 0x000000a907007227 */ /* 0x000fc600078e00ff */
[----:B------:R-:W-:Y:S01]  /*3150*/  STL [R1+0x129c], R16 ;  /* 0x00129c1001007387 */ /* 0x000fe20000100800 */
[----:B------:R-:W-:Y:S01]  /*3160*/  IMAD R167, R252, R4, R167 ;  /* 0x00000004fca77224 */ /* 0x000fe200078e02a7 */
[----:B------:R-:W-:Y:S01]  /*3170*/  IABS R159, R16 ;  /* 0x00000010009f7213 */ /* 0x000fe20000000000 */
[----:B------:R-:W-:Y:S01]  /*3180*/  IMAD.MOV R5, RZ, RZ, -R5 ;  /* 0x000000ffff057224 */ /* 0x000fe200078e0a05 */
[----:B------:R-:W-:Y:S01]  /*3190*/  STL [R1+0x12b0], R15 ;  /* 0x0012b00f01007387 */ /* 0x000fe20000100800 */
[----:B------:R-:W-:-:S04]  /*31a0*/  IMAD.HI.U32 R4, R7, R162, RZ ;  /* 0x000000a207047227 */ /* 0x000fc800078e00ff */
[C---:B-1----:R-:W-:Y:S02]  /*31b0*/  VIADD R14, R3.reuse, 0x62 ;  /* 0x00000062030e7836 */ /* 0x042fe40000000000 */
[C---:B--2---:R-:W-:Y:S02]  /*31c0*/  VIADD R10, R3.reuse, 0x64 ;  /* 0x00000064030a7836 */ /* 0x044fe40000000000 */
[----:B------:R-:W-:Y:S01]  /*31d0*/  IMAD R173, R252, R2, R173 ;  /* 0x00000002fcad7224 */ /* 0x000fe200078e02ad */
[----:B------:R1:W-:Y:S01]  /*31e0*/  STL [R1+0x12b8], R14 ;  /* 0x0012b80e01007387 */ /* 0x0003e20000100800 */
[----:B------:R-:W-:Y:S01]  /*31f0*/  IMAD.MOV R13, RZ, RZ, -R8 ;  /* 0x000000ffff0d7224 */ /* 0x000fe200078e0a08 */
[----:B------:R-:W-:Y:S01]  /*3200*/  IABS R157, R14 ;  /* 0x0000000e009d7213 */ /* 0x000fe20000000000 */
[----:B------:R-:W-:Y:S01]  /*3210*/  VIADD R12, R3, 0x63 ;  /* 0x00000063030c7836 */ /* 0x000fe20000000000 */
[----:B------:R-:W-:Y:S01]  /*3220*/  IABS R155, R10 ;  /* 0x0000000a009b7213 */ /* 0x000fe20000000000 */
[----:B------:R-:W-:-:S03]  /*3230*/  IMAD.HI.U32 R2, R7, R168, RZ ;  /* 0x000000a807027227 */ /* 0x000fc600078e00ff */
[----:B------:R2:W-:Y:S01]  /*3240*/  STL [R1+0x12bc], R12 ;  /* 0x0012bc0c01007387 */ /* 0x0005e20000100800 */
[----:B------:R-:W-:Y:S01]  /*3250*/  IMAD.MOV R0, RZ, RZ, -R0 ;  /* 0x000000ffff007224 */ /* 0x000fe200078e0a00 */
[----:B------:R-:W-:Y:S01]  /*3260*/  IABS R156, R12 ;  /* 0x0000000c009c7213 */ /* 0x000fe20000000000 */
[----:B------:R-:W-:Y:S01]  /*3270*/  IMAD R181, R252, R5, R181 ;  /* 0x00000005fcb57224 */ /* 0x000fe200078e02b5 */
[----:B------:R-:W-:Y:S01]  /*3280*/  STL [R1+0x12c0], R10 ;  /* 0x0012c00a01007387 */ /* 0x000fe20000100800 */
[----:B------:R-:W-:Y:S02]  /*3290*/  IMAD.MOV R11, RZ, RZ, -R4 ;  /* 0x000000ffff0b7224 */ /* 0x000fe400078e0a04 */
[----:B------:R-:W-:-:S04]  /*32a0*/  IMAD.HI.U32 R5, R7, R176, RZ ;  /* 0x000000b007057227 */ /* 0x000fc800078e00ff */
[C---:B------:R-:W-:Y:S02]  /*32b0*/  IMAD R174, R252.reuse, R9, R174 ;  /* 0x00000009fcae7224 */ /* 0x040fe400078e02ae */
[C---:B------:R-:W-:Y:S02]  /*32c0*/  IMAD R160, R252.reuse, R13, R160 ;  /* 0x0000000dfca07224 */ /* 0x040fe400078e02a0 */
[C---:B-1----:R-:W-:Y:S02]  /*32d0*/  VIADD R14, R3.reuse, 0x65 ;  /* 0x00000065030e7836 */ /* 0x042fe40000000000 */
[----:B------:R-:W-:Y:S02]  /*32e0*/  IMAD.MOV R9, RZ, RZ, -R2 ;  /* 0x000000ffff097224 */ /* 0x000fe400078e0a02 */
[----:B------:R-:W-:Y:S01]  /*32f0*/  IMAD R169, R252, R0, R169 ;  /* 0x00000000fca97224 */ /* 0x000fe200078e02a9 */
[----:B------:R1:W-:Y:S01]  /*3300*/  STL [R1+0x12c4], R14 ;  /* 0x0012c40e01007387 */ /* 0x0003e20000100800 */
[----:B------:R-:W-:Y:S01]  /*3310*/  VIADD R13, R3, 0x66 ;  /* 0x00000066030d7836 */ /* 0x000fe20000000000 */
[----:B------:R-:W-:Y:S01]  /*3320*/  IABS R154, R14 ;  /* 0x0000000e009a7213 */ /* 0x000fe20000000000 */
[----:B------:R-:W-:-:S03]  /*3330*/  IMAD.HI.U32 R0, R7, R164, RZ ;  /* 0x000000a407007227 */ /* 0x000fc600078e00ff */
[----:B------:R-:W-:Y:S01]  /*3340*/  STL [R1+0x12e8], R13 ;  /* 0x0012e80d01007387 */ /* 0x000fe20000100800 */
[----:B------:R-:W-:Y:S01]  /*3350*/  IMAD R162, R252, R11, R162 ;  /* 0x0000000bfca27224 */ /* 0x000fe200078e02a2 */
[----:B------:R-:W-:Y:S01]  /*3360*/  IABS R153, R13 ;  /* 0x0000000d00997213 */ /* 0x000fe20000000000 */
[C---:B--2---:R-:W-:Y:S01]  /*3370*/  VIADD R12, R3.reuse, 0x67 ;  /* 0x00000067030c7836 */ /* 0x044fe20000000000 */
[----:B-1----:R-:W-:Y:S01]  /*3380*/  IADD3 R14, PT, PT, R3, 0x6c, RZ ;  /* 0x0000006c030e7810 */ /* 0x002fe20007ffe0ff */
[----:B------:R-:W-:Y:S02]  /*3390*/  IMAD.MOV R5, RZ, RZ, -R5 ;  /* 0x000000ffff057224 */ /* 0x000fe400078e0a05 */
[----:B------:R-:W-:Y:S01]  /*33a0*/  IMAD.HI.U32 R2, R7, R163, RZ ;  /* 0x000000a307027227 */ /* 0x000fe200078e00ff */
[----:B------:R-:W-:Y:S01]  /*33b0*/  STL [R1+0x12f4], R12 ;  /* 0x0012f40c01007387 */ /* 0x000fe20000100800 */
[----:B------:R-:W-:Y:S02]  /*33c0*/  IABS R152, R12 ;  /* 0x0000000c00987213 */ /* 0x000fe40000000000 */
[C---:B------:R-:W-:Y:S01]  /*33d0*/  VIADD R11, R3.reuse, 0x68 ;  /* 0x00000068030b7836 */ /* 0x040fe20000000000 */
[----:B------:R-:W-:Y:S01]  /*33e0*/  IABS R147, R14 ;  /* 0x0000000e00937213 */ /* 0x000fe20000000000 */
[----:B------:R-:W-:-:S02]  /*33f0*/  VIADD R10, R3, 0x69 ;  /* 0x00000069030a7836 */ /* 0x000fc40000000000 */
[C---:B------:R-:W-:Y:S01]  /*3400*/  IMAD.HI.U32 R8, R7.reuse, R155, RZ ;  /* 0x0000009b07087227 */ /* 0x040fe200078e00ff */
[----:B------:R-:W-:Y:S01]  /*3410*/  STL [R1+0x12f8], R11 ;  /* 0x0012f80b01007387 */ /* 0x000fe20000100800 */
[----:B------:R-:W-:Y:S02]  /*3420*/  IABS R151, R11 ;  /* 0x0000000b00977213 */ /* 0x000fe40000000000 */
[----:B------:R-:W-:Y:S01]  /*3430*/  IMAD R168, R252, R9, R168 ;  /* 0x00000009fca87224 */ /* 0x000fe200078e02a8 */
[----:B------:R-:W-:Y:S01]  /*3440*/  IABS R150, R10 ;  /* 0x0000000a00967213 */ /* 0x000fe20000000000 */
[----:B------:R-:W-:Y:S01]  /*3450*/  IMAD.MOV R9, RZ, RZ, -R0 ;  /* 0x000000ffff097224 */ /* 0x000fe200078e0a00 */
[----:B------:R1:W-:Y:S01]  /*3460*/  STL [R1+0x1300], R10 ;  /* 0x0013000a01007387 */ /* 0x0003e20000100800 */
[----:B------:R-:W-:-:S04]  /*3470*/  IMAD.HI.U32 R4, R7, R157, RZ ;  /* 0x0000009d07047227 */ /* 0x000fc800078e00ff */
[----:B------:R-:W-:Y:S02]  /*3480*/  IMAD R176, R252, R5, R176 ;  /* 0x00000005fcb07224 */ /* 0x000fe400078e02b0 */
[----:B------:R-:W-:Y:S02]  /*3490*/  IMAD.MOV R2, RZ, RZ, -R2 ;  /* 0x000000ffff027224 */ /* 0x000fe400078e0a02 */
[----:B------:R-:W-:-:S04]  /*34a0*/  IMAD.HI.U32 R0, R7, R159, RZ ;  /* 0x0000009f07007227 */ /* 0x000fc800078e00ff */
[----:B------:R-:W-:-:S04]  /*34b0*/  IMAD.HI.U32 R5, R7, R171, RZ ;  /* 0x000000ab07057227 */ /* 0x000fc800078e00ff */
[----:B------:R-:W-:Y:S02]  /*34c0*/  IMAD.MOV R8, RZ, RZ, -R8 ;  /* 0x000000ffff087224 */ /* 0x000fe400078e0a08 */
[----:B------:R-:W-:Y:S02]  /*34d0*/  IMAD.MOV R4, RZ, RZ, -R4 ;  /* 0x000000ffff047224 */ /* 0x000fe400078e0a04 */
[C---:B-1----:R-:W-:Y:S02]  /*34e0*/  VIADD R10, R3.reuse, 0x6e ;  /* 0x0000006e030a7836 */ /* 0x042fe40000000000 */
[----:B------:R-:W-:Y:S02]  /*34f0*/  IMAD R163, R252, R2, R163 ;  /* 0x00000002fca37224 */ /* 0x000fe400078e02a3 */
[----:B------:R-:W-:Y:S01]  /*3500*/  IMAD.MOV R0, RZ, RZ, -R0 ;  /* 0x000000ffff007224 */ /* 0x000fe200078e0a00 */
[----:B------:R-:W-:Y:S01]  /*3510*/  IABS R145, R10 ;  /* 0x0000000a00917213 */ /* 0x000fe20000000000 */
[----:B------:R-:W-:-:S02]  /*3520*/  VIADD R16, R3, 0x6a ;  /* 0x0000006a03107836 */ /* 0x000fc40000000000 */
[----:B------:R-:W-:Y:S02]  /*3530*/  IMAD.MOV R5, RZ, RZ, -R5 ;  /* 0x000000ffff057224 */ /* 0x000fe400078e0a05 */
[----:B------:R-:W-:Y:S01]  /*3540*/  IMAD.HI.U32 R2, R7, R158, RZ ;  /* 0x0000009e07027227 */ /* 0x000fe200078e00ff */
[----:B------:R-:W-:Y:S01]  /*3550*/  STL [R1+0x130c], R16 ;  /* 0x00130c1001007387 */ /* 0x000fe20000100800 */
[----:B------:R-:W-:Y:S02]  /*3560*/  IABS R149, R16 ;  /* 0x0000001000957213 */ /* 0x000fe40000000000 */
[----:B------:R-:W-:Y:S02]  /*3570*/  IMAD R155, R252, R8, R155 ;  /* 0x00000008fc9b7224 */ /* 0x000fe400078e029b */
[----:B------:R-:W-:Y:S02]  /*3580*/  VIADD R15, R3, 0x6b ;  /* 0x0000006b030f7836 */ /* 0x000fe40000000000 */
[----:B------:R-:W-:-:S03]  /*3590*/  IMAD.HI.U32 R8, R7, R150, RZ ;  /* 0x0000009607087227 */ /* 0x000fc600078e00ff */
[----:B------:R-:W-:Y:S01]  /*35a0*/  STL [R1+0x132c], R15 ;  /* 0x00132c0f01007387 */ /* 0x000fe20000100800 */
[C---:B------:R-:W-:Y:S01]  /*35b0*/  IMAD R157, R252.reuse, R4, R157 ;  /* 0x00000004fc9d7224 */ /* 0x040fe200078e029d */
[----:B------:R-:W-:Y:S01]  /*35c0*/  IABS R148, R15 ;  /* 0x0000000f00947213 */ /* 0x000fe20000000000 */
[----:B------:R-:W-:Y:S01]  /*35d0*/  VIADD R12, R3, 0x6d ;  /* 0x0000006d030c7836 */ /* 0x000fe20000000000 */
[----:B------:R1:W-:Y:S01]  /*35e0*/  STL [R1+0x1334], R14 ;  /* 0x0013340e01007387 */ /* 0x0003e20000100800 */
[C---:B------:R-:W-:Y:S02]  /*35f0*/  IMAD R164, R252.reuse, R9, R164 ;  /* 0x00000009fca47224 */ /* 0x040fe400078e02a4 */
[----:B------:R-:W-:Y:S01]  /*3600*/  IMAD R159, R252, R0, R159 ;  /* 0x00000000fc9f7224 */ /* 0x000fe200078e029f */
[----:B------:R-:W-:Y:S01]  /*3610*/  STL [R1+0x133c], R12 ;  /* 0x00133c0c01007387 */ /* 0x000fe20000100800 */
[----:B------:R-:W-:Y:S01]  /*3620*/  IMAD.HI.U32 R4, R7, R152, RZ ;  /* 0x0000009807047227 */ /* 0x000fe200078e00ff */
[----:B------:R-:W-:-:S02]  /*3630*/  IABS R146, R12 ;  /* 0x0000000c00927213 */ /* 0x000fc40000000000 */
[----:B------:R2:W-:Y:S01]  /*3640*/  STL [R1+0x1344], R10 ;  /* 0x0013440a01007387 */ /* 0x0005e20000100800 */
[----:B------:R-:W-:Y:S02]  /*3650*/  IMAD R171, R252, R5, R171 ;  /* 0x00000005fcab7224 */ /* 0x000fe400078e02ab */
[----:B------:R-:W-:Y:S02]  /*3660*/  IMAD.MOV R9, RZ, RZ, -R2 ;  /* 0x000000ffff097224 */ /* 0x000fe400078e0a02 */
[----:B------:R-:W-:-:S04]  /*3670*/  IMAD.HI.U32 R0, R7, R154, RZ ;  /* 0x0000009a07007227 */ /* 0x000fc800078e00ff */
[----:B------:R-:W-:-:S04]  /*3680*/  IMAD.HI.U32 R5, R7, R166, RZ ;  /* 0x000000a607057227 */ /* 0x000fc800078e00ff */
[----:B------:R-:W-:-:S04]  /*3690*/  IMAD.HI.U32 R2, R7, R153, RZ ;  /* 0x0000009907027227 */ /* 0x000fc800078e00ff */
[----:B------:R-:W-:Y:S02]  /*36a0*/  IMAD.MOV R13, RZ, RZ, -R8 ;  /* 0x000000ffff0d7224 */ /* 0x000fe400078e0a08 */
[----:B------:R-:W-:Y:S02]  /*36b0*/  IMAD.MOV R11, RZ, RZ, -R4 ;  /* 0x000000ffff0b7224 */ /* 0x000fe400078e0a04 */
[----:B------:R-:W-:Y:S01]  /*36c0*/  IMAD R158, R252, R9, R158 ;  /* 0x00000009fc9e7224 */ /* 0x000fe200078e029e */
[----:B------:R-:W-:Y:S01]  /*36d0*/  IADD3 R9, PT, PT, -R0, RZ, RZ ;  /* 0x000000ff00097210 */ /* 0x000fe20007ffe1ff */
[----:B------:R-:W-:-:S04]  /*36e0*/  IMAD.HI.U32 R8, R7, R145, RZ ;  /* 0x0000009107087227 */ /* 0x000fc800078e00ff */
[----:B------:R-:W-:Y:S01]  /*36f0*/  IMAD.MOV R5, RZ, RZ, -R5 ;  /* 0x000000ffff057224 */ /* 0x000fe200078e0a05 */
[----:B------:R-:W-:Y:S01]  /*3700*/  IADD3 R8, PT, PT, -R8, RZ, RZ ;  /* 0x000000ff08087210 */ /* 0x000fe20007ffe1ff */
[----:B------:R-:W-:Y:S02]  /*3710*/  IMAD.MOV R2, RZ, RZ, -R2 ;  /* 0x000000ffff027224 */ /* 0x000fe400078e0a02 */
[----:B------:R-:W-:Y:S02]  /*3720*/  IMAD R150, R252, R13, R150 ;  /* 0x0000000dfc967224 */ /* 0x000fe400078e0296 */
[C---:B-1----:R-:W-:Y:S02]  /*3730*/  VIADD R14, R3.reuse, 0x6f ;  /* 0x0000006f030e7836 */ /* 0x042fe40000000000 */
[----:B--2---:R-:W-:Y:S02]  /*3740*/  VIADD R10, R3, 0x73 ;  /* 0x00000073030a7836 */ /* 0x004fe40000000000 */
[----:B------:R-:W-:Y:S01]  /*3750*/  IMAD.HI.U32 R0, R7, R149, RZ ;  /* 0x0000009507007227 */ /* 0x000fe200078e00ff */
[----:B------:R-:W-:Y:S01]  /*3760*/  STL [R1+0x134c], R14 ;  /* 0x00134c0e01007387 */ /* 0x000fe20000100800 */
[----:B------:R-:W-:-:S02]  /*3770*/  IABS R144, R14 ;  /* 0x0000000e00907213 */ /* 0x000fc40000000000 */
[C---:B------:R-:W-:Y:S01]  /*3780*/  VIADD R13, R3.reuse, 0x70 ;  /* 0x00000070030d7836 */ /* 0x040fe20000000000 */
[----:B------:R-:W-:Y:S01]  /*3790*/  IABS R140, R10 ;  /* 0x0000000a008c7213 */ /* 0x000fe20000000000 */
[C---:B------:R-:W-:Y:S02]  /*37a0*/  IMAD R152, R252.reuse, R11, R152 ;  /* 0x0000000bfc987224 */ /* 0x040fe400078e0298 */
[----:B------:R-:W-:Y:S01]  /*37b0*/  VIADD R12, R3, 0x71 ;  /* 0x00000071030c7836 */ /* 0x000fe20000000000 */
[----:B------:R-:W-:Y:S01]  /*37c0*/  STL [R1+0x136c], R13 ;  /* 0x00136c0d01007387 */ /* 0x000fe20000100800 */
[----:B------:R-:W-:Y:S01]  /*37d0*/  IMAD.HI.U32 R4, R7, R147, RZ ;  /* 0x0000009307047227 */ /* 0x000fe200078e00ff */
[----:B------:R-:W-:Y:S02]  /*37e0*/  IABS R143, R13 ;  /* 0x0000000d008f7213 */ /* 0x000fe40000000000 */
[----:B------:R1:W-:Y:S01]  /*37f0*/  STL [R1+0x1378], R12 ;  /* 0x0013780c01007387 */ /* 0x0003e20000100800 */
[----:B------:R-:W-:Y:S01]  /*3800*/  VIADD R11, R3, 0x72 ;  /* 0x00000072030b7836 */ /* 0x000fe20000000000 */
[----:B------:R-:W-:Y:S01]  /*3810*/  IABS R142, R12 ;  /* 0x0000000c008e7213 */ /* 0x000fe20000000000 */
[----:B------:R-:W-:-:S02]  /*3820*/  IMAD R166, R252, R5, R166 ;  /* 0x00000005fca67224 */ /* 0x000fc400078e02a6 */
[----:B------:R-:W-:Y:S01]  /*3830*/  IMAD R153, R252, R2, R153 ;  /* 0x00000002fc997224 */ /* 0x000fe200078e0299 */
[----:B------:R-:W-:Y:S01]  /*3840*/  STL [R1+0x1380], R11 ;  /* 0x0013800b01007387 */ /* 0x000fe20000100800 */
[C---:B------:R-:W-:Y:S01]  /*3850*/  IMAD.HI.U32 R5, R7.reuse, R161, RZ ;  /* 0x000000a107057227 */ /* 0x040fe200078e00ff */
[----:B------:R-:W-:Y:S02]  /*3860*/  IABS R141, R11 ;  /* 0x0000000b008d7213 */ /* 0x000fe40000000000 */
[----:B------:R2:W-:Y:S01]  /*3870*/  STL [R1+0x1384], R10 ;  /* 0x0013840a01007387 */ /* 0x0005e20000100800 */
[----:B------:R-:W-:Y:S01]  /*3880*/  IMAD.HI.U32 R2, R7, R148, RZ ;  /* 0x0000009407027227 */ /* 0x000fe200078e00ff */
[----:B-1----:R-:W-:-:S03]  /*3890*/  IADD3 R12, PT, PT, R3, 0x77, RZ ;  /* 0x00000077030c7810 */ /* 0x002fc60007ffe0ff */
[----:B------:R-:W-:Y:S01]  /*38a0*/  IMAD.MOV R0, RZ, RZ, -R0 ;  /* 0x000000ffff007224 */ /* 0x000fe200078e0a00 */
[----:B------:R-:W-:Y:S01]  /*38b0*/  IABS R136, R12 ;  /* 0x0000000c00887213 */ /* 0x000fe20000000000 */
[----:B------:R-:W-:Y:S02]  /*38c0*/  IMAD.MOV R4, RZ, RZ, -R4 ;  /* 0x000000ffff047224 */ /* 0x000fe400078e0a04 */
[C---:B------:R-:W-:Y:S02]  /*38d0*/  IMAD R154, R252.reuse, R9, R154 ;  /* 0x00000009fc9a7224 */ /* 0x040fe400078e029a */
[----:B------:R-:W-:Y:S02]  /*38e0*/  IMAD.MOV R5, RZ, RZ, -R5 ;  /* 0x000000ffff057224 */ /* 0x000fe400078e0a05 */
[----:B------:R-:W-:Y:S02]  /*38f0*/  IMAD.MOV R9, RZ, RZ, -R2 ;  /* 0x000000ffff097224 */ /* 0x000fe400078e0a02 */
[----:B------:R-:W-:-:S02]  /*3900*/  IMAD R149, R252, R0, R149 ;  /* 0x00000000fc957224 */ /* 0x000fc400078e0295 */
[----:B------:R-:W-:Y:S02]  /*3910*/  IMAD R145, R252, R8, R145 ;  /* 0x00000008fc917224 */ /* 0x000fe400078e0291 */
[----:B------:R-:W-:-:S04]  /*3920*/  IMAD.HI.U32 R0, R7, R144, RZ ;  /* 0x0000009007007227 */ /* 0x000fc800078e00ff */
[----:B------:R-:W-:-:S04]  /*3930*/  IMAD.HI.U32 R8, R7, R140, RZ ;  /* 0x0000008c07087227 */ /* 0x000fc800078e00ff */
[C---:B--2---:R-:W-:Y:S02]  /*3940*/  VIADD R10, R3.reuse, 0x78 ;  /* 0x00000078030a7836 */ /* 0x044fe40000000000 */
[----:B------:R-:W-:Y:S02]  /*3950*/  IMAD R147, R252, R4, R147 ;  /* 0x00000004fc937224 */ /* 0x000fe400078e0293 */
[----:B------:R-:W-:Y:S01]  /*3960*/  VIADD R16, R3, 0x74 ;  /* 0x0000007403107836 */ /* 0x000fe20000000000 */
[----:B------:R-:W-:Y:S01]  /*3970*/  IABS R135, R10 ;  /* 0x0000000a00877213 */ /* 0x000fe20000000000 */
[----:B------:R-:W-:-:S03]  /*3980*/  IMAD.HI.U32 R4, R7, R142, RZ ;  /* 0x0000008e07047227 */ /* 0x000fc600078e00ff */
[----:B------:R-:W-:Y:S01]  /*3990*/  STL [R1+0x1390], R16 ;  /* 0x0013901001007387 */ /* 0x000fe20000100800 */
[C---:B------:R-:W-:Y:S01]  /*39a0*/  VIADD R15, R3.reuse, 0x75 ;  /* 0x00000075030f7836 */ /* 0x040fe20000000000 */
[----:B------:R-:W-:Y:S01]  /*39b0*/  IABS R139, R16 ;  /* 0x00000010008b7213 */ /* 0x000fe20000000000 */
[C---:B------:R-:W-:Y:S02]  /*39c0*/  IMAD R161, R252.reuse, R5, R161 ;  /* 0x00000005fca17224 */ /* 0x040fe400078e02a1 */
[----:B------:R-:W-:Y:S01]  /*39d0*/  IMAD R148, R252, R9, R148 ;  /* 0x00000009fc947224 */ /* 0x000fe200078e0294 */
[----:B------:R-:W-:Y:S01]  /*39e0*/  STL [R1+0x13cc], R15 ;  /* 0x0013cc0f01007387 */ /* 0x000fe20000100800 */
[----:B------:R-:W-:Y:S01]  /*39f0*/  VIADD R14, R3, 0x76 ;  /* 0x00000076030e7836 */ /* 0x000fe20000000000 */
[----:B------:R-:W-:Y:S01]  /*3a00*/  IABS R138, R15 ;  /* 0x0000000f008a7213 */ /* 0x000fe20000000000 */
[----:B------:R-:W-:-:S03]  /*3a10*/  IMAD.HI.U32 R5, R7, R156, RZ ;  /* 0x0000009c07057227 */ /* 0x000fc600078e00ff */
[----:B------:R-:W-:Y:S01]  /*3a20*/  STL [R1+0x13d8], R14 ;  /* 0x0013d80e01007387 */ /* 0x000fe20000100800 */
[----:B------:R-:W-:Y:S01]  /*3a30*/  IMAD.MOV R9, RZ, RZ, -R0 ;  /* 0x000000ffff097224 */ /* 0x000fe200078e0a00 */
[----:B------:R-:W-:Y:S01]  /*3a40*/  IADD3 R5, PT, PT, -R5, RZ, RZ ;  /* 0x000000ff05057210 */ /* 0x000fe20007ffe1ff */
[----:B------:R-:W-:Y:S01]  /*3a50*/  IMAD.MOV R13, RZ, RZ, -R8 ;  /* 0x000000ffff0d7224 */ /* 0x000fe200078e0a08 */
[----:B------:R1:W-:Y:S01]  /*3a60*/  STL [R1+0x13e4], R12 ;  /* 0x0013e40c01007387 */ /* 0x0003e20000100800 */
[----:B------:R-:W-:Y:S01]  /*3a70*/  IMAD.MOV R11, RZ, RZ, -R4 ;  /* 0x000000ffff0b7224 */ /* 0x000fe200078e0a04 */
[----:B------:R-:W-:Y:S01]  /*3a80*/  IABS R137, R14 ;  /* 0x0000000e00897213 */ /* 0x000fe20000000000 */
[----:B------:R-:W-:Y:S01]  /*3a90*/  IMAD.HI.U32 R2, R7, R143, RZ ;  /* 0x0000008f07027227 */ /* 0x000fe200078e00ff */
[----:B------:R2:W-:Y:S03]  /*3aa0*/  STL [R1+0x13ec], R10 ;  /* 0x0013ec0a01007387 */ /* 0x0005e60000100800 */
[----:B------:R-:W-:Y:S01]  /*3ab0*/  IMAD R144, R252, R9, R144 ;  /* 0x00000009fc907224 */ /* 0x000fe200078e0290 */
[----:B------:R-:W-:Y:S01]  /*3ac0*/  IADD3 R2, PT, PT, -R2, RZ, RZ ;  /* 0x000000ff02027210 */ /* 0x000fe20007ffe1ff */
[----:B------:R-:W-:Y:S01]  /*3ad0*/  IMAD R140, R252, R13, R140 ;  /* 0x0000000dfc8c7224 */ /* 0x000fe200078e028c */
[C---:B------:R-:W-:Y:S01]  /*3ae0*/  IADD3 R13, PT, PT, R3.reuse, 0x79, RZ ;  /* 0x00000079030d7810 */ /* 0x040fe20007ffe0ff */
[----:B------:R-:W-:-:S02]  /*3af0*/  VIADD R9, R3, 0x7d ;  /* 0x0000007d03097836 */ /* 0x000fc40000000000 */
[C---:B------:R-:W-:Y:S01]  /*3b00*/  IMAD R142, R252.reuse, R11, R142 ;  /* 0x0000000bfc8e7224 */ /* 0x040fe200078e028e */
[----:B------:R-:W-:Y:S01]  /*3b10*/  IABS R134, R13 ;  /* 0x0000000d00867213 */ /* 0x000fe20000000000 */
[----:B------:R-:W-:Y:S01]  /*3b20*/  IMAD.HI.U32 R0, R7, R135, RZ ;  /* 0x0000008707007227 */ /* 0x000fe200078e00ff */
[----:B------:R3:W-:Y:S01]  /*3b30*/  STL [R1+0x13bc], R13 ;  /* 0x0013bc0d01007387 */ /* 0x0007e20000100800 */
[----:B------:R-:W-:Y:S02]  /*3b40*/  IABS R129, R9 ;  /* 0x0000000900817213 */ /* 0x000fe40000000000 */
[C---:B-1----:R-:W-:Y:S02]  /*3b50*/  VIADD R12, R3.reuse, 0x7a ;  /* 0x0000007a030c7836 */ /* 0x042fe40000000000 */
[C---:B------:R-:W-:Y:S02]  /*3b60*/  VIADD R11, R3.reuse, 0x7b ;  /* 0x0000007b030b7836 */ /* 0x040fe40000000000 */
[----:B--2---:R-:W-:Y:S01]  /*3b70*/  VIADD R10, R3, 0x7c ;  /* 0x0000007c030a7836 */ /* 0x004fe20000000000 */
[----:B------:R1:W-:Y:S01]  /*3b80*/  STL [R1+0x13c8], R12 ;  /* 0x0013c80c01007387 */ /* 0x0003e20000100800 */
[----:B------:R-:W-:Y:S01]  /*3b90*/  IMAD R156, R252, R5, R156 ;  /* 0x00000005fc9c7224 */ /* 0x000fe200078e029c */
[----:B------:R-:W-:Y:S01]  /*3ba0*/  IABS R132, R12 ;  /* 0x0000000c00847213 */ /* 0x000fe20000000000 */
[----:B------:R-:W-:Y:S01]  /*3bb0*/  IMAD.MOV R0, RZ, RZ, -R0 ;  /* 0x000000ffff007224 */ /* 0x000fe200078e0a00 */
[----:B------:R-:W-:Y:S01]  /*3bc0*/  STL [R1+0x13d4], R11 ;  /* 0x0013d40b01007387 */ /* 0x000fe20000100800 */
[----:B------:R-:W-:Y:S01]  /*3bd0*/  IMAD.HI.U32 R5, R7, R151, RZ ;  /* 0x0000009707057227 */ /* 0x000fe200078e00ff */
[----:B------:R-:W-:-:S02]  /*3be0*/  IABS R131, R11 ;  /* 0x0000000b00837213 */ /* 0x000fc40000000000 */
[----:B------:R-:W-:Y:S01]  /*3bf0*/  STL [R1+0x13e0], R10 ;  /* 0x0013e00a01007387 */ /* 0x000fe20000100800 */
[C---:B---3--:R-:W-:Y:S01]  /*3c00*/  VIADD R13, R3.reuse, 0x7e ;  /* 0x0000007e030d7836 */ /* 0x048fe20000000000 */
[----:B------:R-:W-:Y:S01]  /*3c10*/  IABS R130, R10 ;  /* 0x0000000a00827213 */ /* 0x000fe20000000000 */
[C---:B------:R-:W-:Y:S01]  /*3c20*/  IMAD R143, R252.reuse, R2, R143 ;  /* 0x00000002fc8f7224 */ /* 0x040fe200078e028f */
[----:B------:R2:W-:Y:S01]  /*3c30*/  STL [R1+0x13e8], R9 ;  /* 0x0013e80901007387 */ /* 0x0005e20000100800 */
[----:B------:R-:W-:Y:S01]  /*3c40*/  IMAD R135, R252, R0, R135 ;  /* 0x00000000fc877224 */ /* 0x000fe200078e0287 */
[----:B------:R-:W-:Y:S01]  /*3c50*/  IABS R128, R13 ;  /* 0x0000000d00807213 */ /* 0x000fe20000000000 */
[----:B-1----:R-:W-:Y:S01]  /*3c60*/  VIADD R12, R3, 0x7f ;  /* 0x0000007f030c7836 */ /* 0x002fe20000000000 */
[----:B------:R-:W-:Y:S01]  /*3c70*/  STL [R1+0x13ac], R13 ;  /* 0x0013ac0d01007387 */ /* 0x000fe20000100800 */
[----:B------:R-:W-:Y:S02]  /*3c80*/  IMAD.MOV R5, RZ, RZ, -R5 ;  /* 0x000000ffff057224 */ /* 0x000fe400078e0a05 */
[----:B------:R-:W-:Y:S01]  /*3c90*/  IMAD.HI.U32 R2, R7, R136, RZ ;  /* 0x0000008807027227 */ /* 0x000fe200078e00ff */
[----:B------:R1:W-:Y:S01]  /*3ca0*/  STL [R1+0x13b4], R12 ;  /* 0x0013b40c01007387 */ /* 0x0003e20000100800 */
[----:B------:R-:W-:-:S02]  /*3cb0*/  IABS R127, R12 ;  /* 0x0000000c007f7213 */ /* 0x000fc40000000000 */
[----:B------:R-:W-:Y:S01]  /*3cc0*/  IMAD.HI.U32 R0, R7, R129, RZ ;  /* 0x0000008107007227 */ /* 0x000fe200078e00ff */
[----:B--2---:R-:W-:-:S03]  /*3cd0*/  IADD3 R9, PT, PT, R3, 0x82, RZ ;  /* 0x0000008203097810 */ /* 0x004fc60007ffe0ff */
[C---:B------:R-:W-:Y:S01]  /*3ce0*/  VIADD R11, R3.reuse, 0x80 ;  /* 0x00000080030b7836 */ /* 0x040fe20000000000 */
[----:B------:R-:W-:Y:S01]  /*3cf0*/  IABS R124, R9 ;  /* 0x00000009007c7213 */ /* 0x000fe20000000000 */
[C---:B------:R-:W-:Y:S01]  /*3d00*/  VIADD R10, R3.reuse, 0x81 ;  /* 0x00000081030a7836 */ /* 0x040fe20000000000 */
[----:B-1----:R-:W-:Y:S01]  /*3d10*/  IADD3 R12, PT, PT, R3, 0x84, RZ ;  /* 0x00000084030c7810 */ /* 0x002fe20007ffe0ff */
[----:B------:R-:W-:Y:S01]  /*3d20*/  IMAD R151, R252, R5, R151 ;  /* 0x00000005fc977224 */ /* 0x000fe200078e0297 */
[----:B------:R-:W-:Y:S01]  /*3d30*/  STL [R1+0x13c0], R11 ;  /* 0x0013c00b01007387 */ /* 0x000fe20000100800 */
[----:B------:R-:W-:Y:S01]  /*3d40*/  IMAD.MOV R2, RZ, RZ, -R2 ;  /* 0x000000ffff027224 */ /* 0x000fe200078e0a02 */
[----:B------:R-:W-:Y:S01]  /*3d50*/  IABS R126, R11 ;  /* 0x0000000b007e7213 */ /* 0x000fe20000000000 */
[----:B------:R-:W-:Y:S01]  /*3d60*/  IMAD.MOV R0, RZ, RZ, -R0 ;  /* 0x000000ffff007224 */ /* 0x000fe200078e0a00 */
[----:B------:R-:W-:Y:S01]  /*3d70*/  STL [R1+0x13d0], R10 ;  /* 0x0013d00a01007387 */ /* 0x000fe20000100800 */
[----:B------:R-:W-:Y:S01]  /*3d80*/  IMAD.HI.U32 R5, R7, R146, RZ ;  /* 0x0000009207057227 */ /* 0x000fe200078e00ff */
[----:B------:R-:W-:-:S02]  /*3d90*/  IABS R125, R10 ;  /* 0x0000000a007d7213 */ /* 0x000fc40000000000 */
[----:B------:R1:W-:Y:S01]  /*3da0*/  STL [R1+0x13dc], R9 ;  /* 0x0013dc0901007387 */ /* 0x0003e20000100800 */
[----:B------:R-:W-:Y:S01]  /*3db0*/  IMAD.HI.U32 R4, R7, R137, RZ ;  /* 0x0000008907047227 */ /* 0x000fe200078e00ff */
[----:B------:R-:W-:-:S03]  /*3dc0*/  IABS R122, R12 ;  /* 0x0000000c007a7213 */ /* 0x000fc60000000000 */
[C---:B------:R-:W-:Y:S02]  /*3dd0*/  VIADD R13, R3.reuse, 0x83 ;  /* 0x00000083030d7836 */ /* 0x040fe40000000000 */
[C---:B------:R-:W-:Y:S02]  /*3de0*/  IMAD R136, R252.reuse, R2, R136 ;  /* 0x00000002fc887224 */ /* 0x040fe400078e0288 */
[----:B------:R-:W-:Y:S01]  /*3df0*/  IMAD R129, R252, R0, R129 ;  /* 0x00000000fc817224 */ /* 0x000fe200078e0281 */
[----:B------:R2:W-:Y:S01]  /*3e00*/  STL [R1+0x13a0], R13 ;  /* 0x0013a00d01007387 */ /* 0x0005e20000100800 */
[----:B-1----:R-:W-:Y:S01]  /*3e10*/  VIADD R9, R3, 0x87 ;  /* 0x0000008703097836 */ /* 0x002fe20000000000 */
[----:B------:R-:W-:Y:S01]  /*3e20*/  IABS R123, R13 ;  /* 0x0000000d007b7213 */ /* 0x000fe20000000000 */
[----:B------:R-:W-:Y:S01]  /*3e30*/  IMAD.MOV R5, RZ, RZ, -R5 ;  /* 0x000000ffff057224 */ /* 0x000fe200078e0a05 */
[----:B------:R1:W-:Y:S01]  /*3e40*/  STL [R1+0x13a8], R12 ;  /* 0x0013a80c01007387 */ /* 0x0003e20000100800 */
[----:B------:R-:W-:Y:S01]  /*3e50*/  IMAD.HI.U32 R2, R7, R130, RZ ;  /* 0x0000008207027227 */ /* 0x000fe200078e00ff */
[----:B------:R-:W-:-:S03]  /*3e60*/  IABS R119, R9 ;  /* 0x0000000900777213 */ /* 0x000fc60000000000 */
[----:B------:R-:W-:-:S04]  /*3e70*/  IMAD.HI.U32 R0, R7, R124, RZ ;  /* 0x0000007c07007227 */ /* 0x000fc800078e00ff */
[C---:B------:R-:W-:Y:S02]  /*3e80*/  VIADD R11, R3.reuse, 0x85 ;  /* 0x00000085030b7836 */ /* 0x040fe40000000000 */
[----:B------:R-:W-:Y:S02]  /*3e90*/  VIADD R10, R3, 0x86 ;  /* 0x00000086030a7836 */ /* 0x000fe40000000000 */
[----:B------:R-:W-:Y:S01]  /*3ea0*/  IMAD.MOV R4, RZ, RZ, -R4 ;  /* 0x000000ffff047224 */ /* 0x000fe200078e0a04 */
[----:B------:R-:W-:Y:S01]  /*3eb0*/  STL [R1+0x13b0], R11 ;  /* 0x0013b00b01007387 */ /* 0x000fe20000100800 */
[C---:B------:R-:W-:Y:S01]  /*3ec0*/  IMAD R146, R252.reuse, R5, R146 ;  /* 0x00000005fc927224 */ /* 0x040fe200078e0292 */
[----:B------:R-:W-:Y:S01]  /*3ed0*/  IABS R121, R11 ;  /* 0x0000000b00797213 */ /* 0x000fe20000000000 */
[----:B------:R-:W-:Y:S01]  /*3ee0*/  IMAD.MOV R2, RZ, RZ, -R2 ;  /* 0x000000ffff027224 */ /* 0x000fe200078e0a02 */
[----:B------:R-:W-:Y:S01]  /*3ef0*/  STL [R1+0x13b8], R10 ;  /* 0x0013b80a01007387 */ /* 0x000fe20000100800 */
[----:B------:R-:W-:Y:S01]  /*3f00*/  IMAD.MOV R0, RZ, RZ, -R0 ;  /* 0x000000ffff007224 */ /* 0x000fe200078e0a00 */
[----:B------:R-:W-:Y:S01]  /*3f10*/  IABS R120, R10 ;  /* 0x0000000a00787213 */ /* 0x000fe20000000000 */
[----:B------:R-:W-:Y:S01]  /*3f20*/  IMAD.HI.U32 R5, R7, R141, RZ ;  /* 0x0000008d07057227 */ /* 0x000fe200078e00ff */
[----:B------:R3:W-:Y:S03]  /*3f30*/  STL [R1+0x13c4], R9 ;  /* 0x0013c40901007387 */ /* 0x0007e60000100800 */
[----:B------:R-:W-:-:S02]  /*3f40*/  IMAD R137, R252, R4, R137 ;  /* 0x00000004fc897224 */ /* 0x000fc400078e0289 */
[----:B------:R-:W-:-:S04]  /*3f50*/  IMAD.HI.U32 R4, R7, R131, RZ ;  /* 0x0000008307047227 */ /* 0x000fc800078e00ff */
[----:B--2---:R-:W-:Y:S01]  /*3f60*/  VIADD R13, R3, 0x88 ;  /* 0x00000088030d7836 */ /* 0x004fe20000000000 */
[----:B------:R-:W-:Y:S01]  /*3f70*/  IADD3 R4, PT, PT, -R4, RZ, RZ ;  /* 0x000000ff04047210 */ /* 0x000fe20007ffe1ff */
[----:B------:R-:W-:-:S03]  /*3f80*/  IMAD.HI.U32 R8, R7, R139, RZ ;  /* 0x0000008b07087227 */ /* 0x000fc600078e00ff */
[----:B------:R-:W-:Y:S01]  /*3f90*/  STL [R1+0x138c], R13 ;  /* 0x00138c0d01007387 */ /* 0x000fe20000100800 */
[C---:B------:R-:W-:Y:S01]  /*3fa0*/  IMAD R130, R252.reuse, R2, R130 ;  /* 0x00000002fc827224 */ /* 0x040fe200078e0282 */
[----:B------:R-:W-:Y:S01]  /*3fb0*/  IABS R118, R13 ;  /* 0x0000000d00767213 */ /* 0x000fe20000000000 */
[----:B------:R-:W-:Y:S02]  /*3fc0*/  IMAD R124, R252, R0, R124 ;  /* 0x00000000fc7c7224 */ /* 0x000fe400078e027c */
[C---:B-1----:R-:W-:Y:S02]  /*3fd0*/  VIADD R12, R3.reuse, 0x89 ;  /* 0x00000089030c7836 */ /* 0x042fe40000000000 */
[----:B---3--:R-:W-:Y:S02]  /*3fe0*/  VIADD R9, R3, 0x8c ;  /* 0x0000008c03097836 */ /* 0x008fe40000000000 */
[----:B------:R-:W-:Y:S01]  /*3ff0*/  IMAD.MOV R5, RZ, RZ, -R5 ;  /* 0x000000ffff057224 */ /* 0x000fe200078e0a05 */
[----:B------:R-:W-:Y:S01]  /*4000*/  STL [R1+0x1394], R12 ;  /* 0x0013940c01007387 */ /* 0x000fe20000100800 */
[----:B------:R-:W-:Y:S01]  /*4010*/  IMAD.HI.U32 R2, R7, R125, RZ ;  /* 0x0000007d07027227 */ /* 0x000fe200078e00ff */
[----:B------:R-:W-:-:S02]  /*4020*/  IABS R114, R9 ;  /* 0x0000000900727213 */ /* 0x000fc40000000000 */
[----:B------:R-:W-:Y:S01]  /*4030*/  IABS R117, R12 ;  /* 0x0000000c00757213 */ /* 0x000fe20000000000 */
[----:B------:R-:W-:-:S04]  /*4040*/  IMAD.HI.U32 R0, R7, R119, RZ ;  /* 0x0000007707007227 */ /* 0x000fc800078e00ff */
[C---:B------:R-:W-:Y:S02]  /*4050*/  VIADD R11, R3.reuse, 0x8a ;  /* 0x0000008a030b7836 */ /* 0x040fe40000000000 */
[----:B------:R-:W-:Y:S02]  /*4060*/  VIADD R10, R3, 0x8b ;  /* 0x0000008b030a7836 */ /* 0x000fe40000000000 */
[----:B------:R-:W-:Y:S01]  /*4070*/  IMAD.MOV R8, RZ, RZ, -R8 ;  /* 0x000000ffff087224 */ /* 0x000fe200078e0a08 */
[----:B------:R1:W-:Y:S01]  /*4080*/  STL [R1+0x1398], R11 ;  /* 0x0013980b01007387 */ /* 0x0003e20000100800 */
[----:B------:R-:W-:Y:S01]  /*4090*/  IMAD R141, R252, R5, R141 ;  /* 0x00000005fc8d7224 */ /* 0x000fe200078e028d */
[----:B------:R-:W-:Y:S01]  /*40a0*/  IABS R116, R11 ;  /* 0x0000000b00747213 */ /* 0x000fe20000000000 */
[----:B------:R-:W-:Y:S01]  /*40b0*/  IMAD.MOV R2, RZ, RZ, -R2 ;  /* 0x000000ffff027224 */ /* 0x000fe200078e0a02 */
[----:B------:R-:W-:Y:S01]  /*40c0*/  STL [R1+0x139c], R10 ;  /* 0x00139c0a01007387 */ /* 0x000fe20000100800 */
[----:B------:R-:W-:Y:S01]  /*40d0*/  IMAD.MOV R0, RZ, RZ, -R0 ;  /* 0x000000ffff007224 */ /* 0x000fe200078e0a00 */
[----:B------:R-:W-:Y:S01]  /*40e0*/  IABS R115, R10 ;  /* 0x0000000a00737213 */ /* 0x000fe20000000000 */
[----:B------:R-:W-:Y:S01]  /*40f0*/  IMAD.HI.U32 R5, R7, R138, RZ ;  /* 0x0000008a07057227 */ /* 0x000fe200078e00ff */
[----:B------:R2:W-:Y:S01]  /*4100*/  STL [R1+0x13a4], R9 ;  /* 0x0013a40901007387 */ /* 0x0005e20000100800 */
[----:B-1----:R-:W-:-:S02]  /*4110*/  IADD3 R11, PT, PT, R3, 0x8f, RZ ;  /* 0x0000008f030b7810 */ /* 0x002fc40007ffe0ff */
[----:B------:R-:W-:Y:S02]  /*4120*/  IMAD R139, R252, R8, R139 ;  /* 0x00000008fc8b7224 */ /* 0x000fe400078e028b */
[----:B------:R-:W-:Y:S01]  /*4130*/  IMAD.HI.U32 R8, R7, R134, RZ ;  /* 0x0000008607087227 */ /* 0x000fe200078e00ff */
[----:B------:R-:W-:-:S03]  /*4140*/  IABS R111, R11 ;  /* 0x0000000b006f7213 */ /* 0x000fc60000000000 */
[C---:B------:R-:W-:Y:S02]  /*4150*/  IMAD R131, R252.reuse, R4, R131 ;  /* 0x00000004fc837224 */ /* 0x040fe400078e0283 */
[C---:B------:R-:W-:Y:S02]  /*4160*/  IMAD R125, R252.reuse, R2, R125 ;  /* 0x00000002fc7d7224 */ /* 0x040fe400078e027d */
[----:B------:R-:W-:Y:S02]  /*4170*/  IMAD R119, R252, R0, R119 ;  /* 0x00000000fc777224 */ /* 0x000fe400078e0277 */
[----:B--2---:R-:W-:Y:S02]  /*4180*/  VIADD R9, R3, 0x91 ;  /* 0x0000009103097836 */ /* 0x004fe40000000000 */
[----:B------:R-:W-:Y:S02]  /*4190*/  IMAD.MOV R5, RZ, RZ, -R5 ;  /* 0x000000ffff057224 */ /* 0x000fe400078e0a05 */
[----:B------:R-:W-:Y:S01]  /*41a0*/  IMAD.HI.U32 R4, R7, R126, RZ ;  /* 0x0000007e07047227 */ /* 0x000fe200078e00ff */
[----:B------:R-:W-:-:S03]  /*41b0*/  IABS R109, R9 ;  /* 0x00000009006d7213 */ /* 0x000fc60000000000 */
[----:B------:R-:W-:-:S04]  /*41c0*/  IMAD.HI.U32 R2, R7, R120, RZ ;  /* 0x0000007807027227 */ /* 0x000fc800078e00ff */
[----:B------:R-:W-:Y:S01]  /*41d0*/  IMAD.HI.U32 R0, R7, R114, RZ ;  /* 0x0000007207007227 */ /* 0x000fe200078e00ff */
[----:B------:R-:W-:-:S03]  /*41e0*/  IADD3 R2, PT, PT, -R2, RZ, RZ ;  /* 0x000000ff02027210 */ /* 0x000fc60007ffe1ff */
[C---:B------:R-:W-:Y:S02]  /*41f0*/  VIADD R13, R3.reuse, 0x8d ;  /* 0x0000008d030d7836 */ /* 0x040fe40000000000 */
[C---:B------:R-:W-:Y:S02]  /*4200*/  VIADD R12, R3.reuse, 0x8e ;  /* 0x0000008e030c7836 */ /* 0x040fe40000000000 */
[----:B------:R-:W-:Y:S01]  /*4210*/  IMAD.MOV R8, RZ, RZ, -R8 ;  /* 0x000000ffff087224 */ /* 0x000fe200078e0a08 */
[----:B------:R1:W-:Y:S01]  /*4220*/  STL [R1+0x1368], R13 ;  /* 0x0013680d01007387 */ /* 0x0003e20000100800 */
[----:B------:R-:W-:Y:S01]  /*4230*/  VIADD R10, R3, 0x90 ;  /* 0x00000090030a7836 */ /* 0x000fe20000000000 */
[----:B------:R-:W-:Y:S01]  /*4240*/  IABS R113, R13 ;  /* 0x0000000d00717213 */ /* 0x000fe20000000000 */
[----:B------:R-:W-:Y:S01]  /*4250*/  IMAD R138, R252, R5, R138 ;  /* 0x00000005fc8a7224 */ /* 0x000fe200078e028a */
[----:B------:R2:W-:Y:S01]  /*4260*/  STL [R1+0x1370], R12 ;  /* 0x0013700c01007387 */ /* 0x0005e20000100800 */
[----:B------:R-:W-:Y:S01]  /*4270*/  IMAD.MOV R4, RZ, RZ, -R4 ;  /* 0x000000ffff047224 */ /* 0x000fe200078e0a04 */
[----:B------:R-:W-:Y:S01]  /*4280*/  IABS R112, R12 ;  /* 0x0000000c00707213 */ /* 0x000fe20000000000 */
[----:B------:R-:W-:Y:S01]  /*4290*/  IMAD.MOV R0, RZ, RZ, -R0 ;  /* 0x000000ffff007224 */ /* 0x000fe200078e0a00 */
[----:B------:R-:W-:Y:S01]  /*42a0*/  STL [R1+0x1374], R11 ;  /* 0x0013740b01007387 */ /* 0x000fe20000100800 */
[----:B------:R-:W-:Y:S01]  /*42b0*/  IMAD.HI.U32 R5, R7, R132, RZ ;  /* 0x0000008407057227 */ /* 0x000fe200078e00ff */
[----:B------:R-:W-:-:S02]  /*42c0*/  IABS R110, R10 ;  /* 0x0000000a006e7213 */ /* 0x000fc40000000000 */
[----:B------:R-:W-:Y:S01]  /*42d0*/  STL [R1+0x137c], R10 ;  /* 0x00137c0a01007387 */ /* 0x000fe20000100800 */
[C---:B------:R-:W-:Y:S02]  /*42e0*/  IMAD R134, R252.reuse, R8, R134 ;  /* 0x00000008fc867224 */ /* 0x040fe400078e0286 */
[----:B------:R-:W-:Y:S01]  /*42f0*/  IMAD.HI.U32 R8, R7, R128, RZ ;  /* 0x0000008007087227 */ /* 0x000fe200078e00ff */
[----:B------:R3:W-:Y:S03]  /*4300*/  STL [R1+0x1388], R9 ;  /* 0x0013880901007387 */ /* 0x0007e60000100800 */
[C---:B------:R-:W-:Y:S02]  /*4310*/  IMAD R126, R252.reuse, R4, R126 ;  /* 0x00000004fc7e7224 */ /* 0x040fe400078e027e */
[----:B------:R-:W-:Y:S02]  /*4320*/  IMAD R114, R252, R0, R114 ;  /* 0x00000000fc727224 */ /* 0x000fe400078e0272 */
[----:B------:R-:W-:-:S02]  /*4330*/  IMAD.MOV R5, RZ, RZ, -R5 ;  /* 0x000000ffff057224 */ /* 0x000fc400078e0a05 */
[----:B------:R-:W-:-:S04]  /*4340*/  IMAD.HI.U32 R4, R7, R121, RZ ;  /* 0x0000007907047227 */ /* 0x000fc800078e00ff */
[----:B------:R-:W-:-:S04]  /*4350*/  IMAD.HI.U32 R0, R7, R109, RZ ;  /* 0x0000006d07007227 */ /* 0x000fc800078e00ff */
[C---:B-1----:R-:W-:Y:S01]  /*4360*/  VIADD R13, R3.reuse, 0x92 ;  /* 0x00000092030d7836 */ /* 0x042fe20000000000 */
[----:B------:R-:W-:Y:S01]  /*4370*/  IADD3 R0, PT, PT, -R0, RZ, RZ ;  /* 0x000000ff00007210 */ /* 0x000fe20007ffe1ff */
[----:B------:R-:W-:Y:S02]  /*4380*/  IMAD R120, R252, R2, R120 ;  /* 0x00000002fc787224 */ /* 0x000fe400078e0278 */
[C---:B--2---:R-:W-:Y:S01]  /*4390*/  VIADD R12, R3.reuse, 0x93 ;  /* 0x00000093030c7836 */ /* 0x044fe20000000000 */
[----:B------:R-:W-:Y:S01]  /*43a0*/  STL [R1+0x1354], R13 ;  /* 0x0013540d01007387 */ /* 0x000fe20000100800 */
[----:B---3--:R-:W-:Y:S01]  /*43b0*/  VIADD R9, R3, 0x96 ;  /* 0x0000009603097836 */ /* 0x008fe20000000000 */
[----:B------:R-:W-:Y:S01]  /*43c0*/  IABS R108, R13 ;  /* 0x0000000d006c7213 */ /* 0x000fe20000000000 */
        /* <DEDUP_REMOVED lines=8> */
[----:B------:R-:W-:Y:S01]  /*4450*/  IMAD R132, R252, R5, R132 ;  /* 0x00000005fc847224 */ /* 0x000fe200078e0284 */
[----:B------:R-:W-:Y:S01]  /*4460*/  IABS R106, R11 ;  /* 0x0000000b006a7213 */ /* 0x000fe20000000000 */
[----:B------:R-:W-:Y:S01]  /*4470*/  IMAD.MOV R4, RZ, RZ, -R4 ;  /* 0x000000ffff047224 */ /* 0x000fe200078e0a04 */
[----:B------:R1:W-:Y:S01]  /*4480*/  STL [R1+0x1360], R10 ;  /* 0x0013600a01007387 */ /* 0x0003e20000100800 */
[----:B------:R-:W-:Y:S01]  /*4490*/  IMAD.HI.U32 R5, R7, R127, RZ ;  /* 0x0000007f07057227 */ /* 0x000fe200078e00ff */
[----:B------:R-:W-:-:S02]  /*44a0*/  IABS R105, R10 ;  /* 0x0000000a00697213 */ /* 0x000fc40000000000 */
[----:B------:R2:W-:Y:S01]  /*44b0*/  STL [R1+0x1364], R9 ;  /* 0x0013640901007387 */ /* 0x0005e20000100800 */
[----:B------:R-:W-:Y:S02]  /*44c0*/  IMAD.MOV R2, RZ, RZ, -R2 ;  /* 0x000000ffff027224 */ /* 0x000fe400078e0a02 */
[----:B------:R-:W-:Y:S02]  /*44d0*/  IMAD R128, R252, R8, R128 ;  /* 0x00000008fc807224 */ /* 0x000fe400078e0280 */
[----:B------:R-:W-:Y:S01]  /*44e0*/  IMAD.HI.U32 R8, R7, R123, RZ ;  /* 0x0000007b07087227 */ /* 0x000fe200078e00ff */
[----:B-1----:R-:W-:-:S03]  /*44f0*/  IADD3 R10, PT, PT, R3, 0x9a, RZ ;  /* 0x0000009a030a7810 */ /* 0x002fc60007ffe0ff */
[----:B------:R-:W-:Y:S01]  /*4500*/  IMAD R121, R252, R4, R121 ;  /* 0x00000004fc797224 */ /* 0x000fe200078e0279 */
[----:B------:R-:W-:Y:S01]  /*4510*/  IABS R100, R10 ;  /* 0x0000000a00647213 */ /* 0x000fe20000000000 */
[----:B------:R-:W-:Y:S02]  /*4520*/  IMAD.MOV R5, RZ, RZ, -R5 ;  /* 0x000000ffff057224 */ /* 0x000fe400078e0a05 */
[----:B------:R-:W-:-:S04]  /*4530*/  IMAD.HI.U32 R4, R7, R116, RZ ;  /* 0x0000007407047227 */ /* 0x000fc800078e00ff */
[C---:B------:R-:W-:Y:S02]  /*4540*/  VIADD R13, R3.reuse, 0x97 ;  /* 0x00000097030d7836 */ /* 0x040fe40000000000 */
[C---:B------:R-:W-:Y:S02]  /*4550*/  IMAD R115, R252.reuse, R2, R115 ;  /* 0x00000002fc737224 */ /* 0x040fe400078e0273 */
[----:B------:R-:W-:Y:S01]  /*4560*/  IMAD R109, R252, R0, R109 ;  /* 0x00000000fc6d7224 */ /* 0x000fe200078e026d */
[----:B------:R1:W-:Y:S01]  /*4570*/  STL [R1+0x1330], R13 ;  /* 0x0013300d01007387 */ /* 0x0003e20000100800 */
[C---:B------:R-:W-:Y:S01]  /*4580*/  VIADD R12, R3.reuse, 0x98 ;  /* 0x00000098030c7836 */ /* 0x040fe20000000000 */
[----:B------:R-:W-:Y:S01]  /*4590*/  IABS R103, R13 ;  /* 0x0000000d00677213 */ /* 0x000fe20000000000 */
[----:B--2---:R-:W-:Y:S02]  /*45a0*/  VIADD R9, R3, 0x9b ;  /* 0x0000009b03097836 */ /* 0x004fe40000000000 */
[----:B------:R-:W-:Y:S01]  /*45b0*/  IMAD.HI.U32 R2, R7, R110, RZ ;  /* 0x0000006e07027227 */ /* 0x000fe200078e00ff */
[----:B------:R-:W-:Y:S01]  /*45c0*/  STL [R1+0x1338], R12 ;  /* 0x0013380c01007387 */ /* 0x000fe20000100800 */
[----:B------:R-:W-:-:S02]  /*45d0*/  IABS R102, R12 ;  /* 0x0000000c00667213 */ /* 0x000fc40000000000 */
[----:B------:R-:W-:Y:S01]  /*45e0*/  IMAD.HI.U32 R0, R7, R104, RZ ;  /* 0x0000006807007227 */ /* 0x000fe200078e00ff */
[----:B------:R-:W-:Y:S02]  /*45f0*/  IABS R99, R9 ;  /* 0x0000000900637213 */ /* 0x000fe40000000000 */
[C---:B-1----:R-:W-:Y:S01]  /*4600*/  IADD3 R13, PT, PT, R3.reuse, 0x9c, RZ ;  /* 0x0000009c030d7810 */ /* 0x042fe20007ffe0ff */
[----:B------:R-:W-:Y:S02]  /*4610*/  VIADD R11, R3, 0x99 ;  /* 0x00000099030b7836 */ /* 0x000fe40000000000 */
[----:B------:R-:W-:Y:S01]  /*4620*/  IMAD.MOV R8, RZ, RZ, -R8 ;  /* 0x000000ffff087224 */ /* 0x000fe200078e0a08 */
[----:B------:R-:W-:Y:S01]  /*4630*/  IABS R98, R13 ;  /* 0x0000000d00627213 */ /* 0x000fe20000000000 */
[----:B------:R-:W-:Y:S01]  /*4640*/  IMAD R127, R252, R5, R127 ;  /* 0x00000005fc7f7224 */ /* 0x000fe200078e027f */
[----:B------:R-:W-:Y:S01]  /*4650*/  STL [R1+0x1340], R11 ;  /* 0x0013400b01007387 */ /* 0x000fe20000100800 */
[----:B------:R-:W-:Y:S01]  /*4660*/  IMAD.MOV R4, RZ, RZ, -R4 ;  /* 0x000000ffff047224 */ /* 0x000fe200078e0a04 */
[----:B------:R-:W-:Y:S01]  /*4670*/  IABS R101, R11 ;  /* 0x0000000b00657213 */ /* 0x000fe20000000000 */
[----:B------:R-:W-:Y:S01]  /*4680*/  IMAD.HI.U32 R5, R7, R122, RZ ;  /* 0x0000007a07057227 */ /* 0x000fe200078e00ff */
[----:B------:R-:W-:Y:S03]  /*4690*/  STL [R1+0x1348], R10 ;  /* 0x0013480a01007387 */ /* 0x000fe60000100800 */
[----:B------:R-:W-:Y:S01]  /*46a0*/  IMAD.MOV R2, RZ, RZ, -R2 ;  /* 0x000000ffff027224 */ /* 0x000fe200078e0a02 */
[----:B------:R1:W-:Y:S01]  /*46b0*/  STL [R1+0x1350], R9 ;  /* 0x0013500901007387 */ /* 0x0003e20000100800 */
[----:B------:R-:W-:-:S02]  /*46c0*/  IMAD.MOV R0, RZ, RZ, -R0 ;  /* 0x000000ffff007224 */ /* 0x000fc400078e0a00 */
[----:B------:R-:W-:Y:S01]  /*46d0*/  IMAD R123, R252, R8, R123 ;  /* 0x00000008fc7b7224 */ /* 0x000fe200078e027b */
[----:B------:R-:W-:Y:S01]  /*46e0*/  STL [R1+0x1318], R13 ;  /* 0x0013180d01007387 */ /* 0x000fe20000100800 */
[----:B------:R-:W-:-:S04]  /*46f0*/  IMAD.HI.U32 R8, R7, R118, RZ ;  /* 0x0000007607087227 */ /* 0x000fc800078e00ff */
[----:B------:R-:W-:Y:S01]  /*4700*/  IMAD R116, R252, R4, R116 ;  /* 0x00000004fc747224 */ /* 0x000fe200078e0274 */
[----:B------:R-:W-:Y:S01]  /*4710*/  IADD3 R8, PT, PT, -R8, RZ, RZ ;  /* 0x000000ff08087210 */ /* 0x000fe20007ffe1ff */
[----:B------:R-:W-:Y:S02]  /*4720*/  IMAD.MOV R5, RZ, RZ, -R5 ;  /* 0x000000ffff057224 */ /* 0x000fe400078e0a05 */
[----:B------:R-:W-:-:S04]  /*4730*/  IMAD.HI.U32 R4, R7, R111, RZ ;  /* 0x0000006f07047227 */ /* 0x000fc800078e00ff */
[C---:B------:R-:W-:Y:S02]  /*4740*/  IMAD R110, R252.reuse, R2, R110 ;  /* 0x00000002fc6e7224 */ /* 0x040fe400078e026e */
[----:B------:R-:W-:Y:S02]  /*4750*/  IMAD R104, R252, R0, R104 ;  /* 0x00000000fc687224 */ /* 0x000fe400078e0268 */
[----:B-1----:R-:W-:Y:S02]  /*4760*/  VIADD R9, R3, 0xa0 ;  /* 0x000000a003097836 */ /* 0x002fe40000000000 */
[----:B------:R-:W-:-:S03]  /*4770*/  IMAD.HI.U32 R2, R7, R105, RZ ;  /* 0x0000006907027227 */ /* 0x000fc600078e00ff */
[----:B------:R-:W-:Y:S01]  /*4780*/  IABS R94, R9 ;  /* 0x00000009005e7213 */ /* 0x000fe20000000000 */
[----:B------:R-:W-:-:S04]  /*4790*/  IMAD.HI.U32 R0, R7, R99, RZ ;  /* 0x0000006307007227 */ /* 0x000fc800078e00ff */
[C---:B------:R-:W-:Y:S02]  /*47a0*/  VIADD R12, R3.reuse, 0x9d ;  /* 0x0000009d030c7836 */ /* 0x040fe40000000000 */
[C---:B------:R-:W-:Y:S02]  /*47b0*/  VIADD R11, R3.reuse, 0x9e ;  /* 0x0000009e030b7836 */ /* 0x040fe40000000000 */
[----:B------:R-:W-:Y:S01]  /*47c0*/  IMAD R122, R252, R5, R122 ;  /* 0x00000005fc7a7224 */ /* 0x000fe200078e027a */
[----:B------:R-:W-:Y:S01]  /*47d0*/  STL [R1+0x131c], R12 ;  /* 0x00131c0c01007387 */ /* 0x000fe20000100800 */
[----:B------:R-:W-:Y:S01]  /*47e0*/  IMAD.MOV R4, RZ, RZ, -R4 ;  /* 0x000000ffff047224 */ /* 0x000fe200078e0a04 */
[----:B------:R-:W-:Y:S01]  /*47f0*/  IABS R97, R12 ;  /* 0x0000000c00617213 */ /* 0x000fe20000000000 */
[----:B------:R-:W-:Y:S01]  /*4800*/  VIADD R10, R3, 0x9f ;  /* 0x0000009f030a7836 */ /* 0x000fe20000000000 */
[----:B------:R-:W-:Y:S01]  /*4810*/  STL [R1+0x1320], R11 ;  /* 0x0013200b01007387 */ /* 0x000fe20000100800 */
[----:B------:R-:W-:Y:S01]  /*4820*/  IMAD.HI.U32 R5, R7, R117, RZ ;  /* 0x0000007507057227 */ /* 0x000fe200078e00ff */
[----:B------:R-:W-:-:S02]  /*4830*/  IABS R96, R11 ;  /* 0x0000000b00607213 */ /* 0x000fc40000000000 */
[----:B------:R-:W-:Y:S01]  /*4840*/  STL [R1+0x1324], R10 ;  /* 0x0013240a01007387 */ /* 0x000fe20000100800 */
[----:B------:R-:W-:Y:S01]  /*4850*/  IMAD.MOV R2, RZ, RZ, -R2 ;  /* 0x000000ffff027224 */ /* 0x000fe200078e0a02 */
[----:B------:R-:W-:Y:S01]  /*4860*/  IABS R95, R10 ;  /* 0x0000000a005f7213 */ /* 0x000fe20000000000 */
[----:B------:R-:W-:Y:S01]  /*4870*/  IMAD.MOV R0, RZ, RZ, -R0 ;  /* 0x000000ffff007224 */ /* 0x000fe200078e0a00 */
[----:B------:R1:W-:Y:S01]  /*4880*/  STL [R1+0x1328], R9 ;  /* 0x0013280901007387 */ /* 0x0003e20000100800 */
[C---:B------:R-:W-:Y:S02]  /*4890*/  IMAD R111, R252.reuse, R4, R111 ;  /* 0x00000004fc6f7224 */ /* 0x040fe400078e026f */
[----:B------:R-:W-:Y:S02]  /*48a0*/  IMAD.MOV R5, RZ, RZ, -R5 ;  /* 0x000000ffff057224 */ /* 0x000fe400078e0a05 */
[----:B------:R-:W-:Y:S02]  /*48b0*/  IMAD R118, R252, R8, R118 ;  /* 0x00000008fc767224 */ /* 0x000fe400078e0276 */
[----:B------:R-:W-:Y:S01]  /*48c0*/  IMAD.HI.U32 R4, R7, R106, RZ ;  /* 0x0000006a07047227 */ /* 0x000fe200078e00ff */
[----:B-1----:R-:W-:-:S03]  /*48d0*/  IADD3 R9, PT, PT, R3, 0xa5, RZ ;  /* 0x000000a503097810 */ /* 0x002fc60007ffe0ff */
[----:B------:R-:W-:Y:S02]  /*48e0*/  VIADD R13, R3, 0xa1 ;  /* 0x000000a1030d7836 */ /* 0x000fe40000000000 */
[----:B------:R-:W-:Y:S01]  /*48f0*/  IMAD.HI.U32 R8, R7, R113, RZ ;  /* 0x0000007107087227 */ /* 0x000fe200078e00ff */
[----:B------:R-:W-:Y:S02]  /*4900*/  IABS R89, R9 ;  /* 0x0000000900597213 */ /* 0x000fe40000000000 */
[----:B------:R-:W-:Y:S01]  /*4910*/  STL [R1+0x12fc], R13 ;  /* 0x0012fc0d01007387 */ /* 0x000fe20000100800 */
[C---:B------:R-:W-:Y:S01]  /*4920*/  IMAD R105, R252.reuse, R2, R105 ;  /* 0x00000002fc697224 */ /* 0x040fe200078e0269 */
[----:B------:R-:W-:Y:S01]  /*4930*/  IABS R93, R13 ;  /* 0x0000000d005d7213 */ /* 0x000fe20000000000 */
[----:B------:R-:W-:Y:S02]  /*4940*/  IMAD R99, R252, R0, R99 ;  /* 0x00000000fc637224 */ /* 0x000fe400078e0263 */
[----:B------:R-:W-:-:S02]  /*4950*/  VIADD R12, R3, 0xa2 ;  /* 0x000000a2030c7836 */ /* 0x000fc40000000000 */
[----:B------:R-:W-:-:S03]  /*4960*/  IMAD.HI.U32 R2, R7, R100, RZ ;  /* 0x0000006407027227 */ /* 0x000fc600078e00ff */
[----:B------:R1:W-:Y:S01]  /*4970*/  STL [R1+0x1304], R12 ;  /* 0x0013040c01007387 */ /* 0x0003e20000100800 */
[----:B------:R-:W-:Y:S01]  /*4980*/  IMAD.HI.U32 R0, R7, R94, RZ ;  /* 0x0000005e07007227 */ /* 0x000fe200078e00ff */
[----:B------:R-:W-:-:S03]  /*4990*/  IABS R92, R12 ;  /* 0x0000000c005c7213 */ /* 0x000fc60000000000 */
[C---:B------:R-:W-:Y:S02]  /*49a0*/  VIADD R11, R3.reuse, 0xa3 ;  /* 0x000000a3030b7836 */ /* 0x040fe40000000000 */
[----:B------:R-:W-:Y:S02]  /*49b0*/  VIADD R10, R3, 0xa4 ;  /* 0x000000a4030a7836 */ /* 0x000fe40000000000 */
[----:B------:R-:W-:Y:S01]  /*49c0*/  IMAD R117, R252, R5, R117 ;  /* 0x00000005fc757224 */ /* 0x000fe200078e0275 */
[----:B------:R-:W-:Y:S01]  /*49d0*/  STL [R1+0x1308], R11 ;  /* 0x0013080b01007387 */ /* 0x000fe20000100800 */
[----:B------:R-:W-:Y:S01]  /*49e0*/  IMAD.MOV R4, RZ, RZ, -R4 ;  /* 0x000000ffff047224 */ /* 0x000fe200078e0a04 */
[----:B------:R-:W-:Y:S01]  /*49f0*/  IABS R91, R11 ;  /* 0x0000000b005b7213 */ /* 0x000fe20000000000 */
[----:B------:R-:W-:Y:S01]  /*4a00*/  IMAD.HI.U32 R5, R7, R112, RZ ;  /* 0x0000007007057227 */ /* 0x000fe200078e00ff */
[----:B------:R-:W-:Y:S01]  /*4a10*/  STL [R1+0x1310], R10 ;  /* 0x0013100a01007387 */ /* 0x000fe20000100800 */
[----:B-1----:R-:W-:-:S02]  /*4a20*/  IADD3 R12, PT, PT, R3, 0xa7, RZ ;  /* 0x000000a7030c7810 */ /* 0x002fc40007ffe0ff */
[----:B------:R-:W-:Y:S01]  /*4a30*/  IMAD.MOV R8, RZ, RZ, -R8 ;  /* 0x000000ffff087224 */ /* 0x000fe200078e0a08 */
[----:B------:R1:W-:Y:S01]  /*4a40*/  STL [R1+0x1314], R9 ;  /* 0x0013140901007387 */ /* 0x0003e20000100800 */
[----:B------:R-:W-:Y:S01]  /*4a50*/  IMAD.MOV R2, RZ, RZ, -R2 ;  /* 0x000000ffff027224 */ /* 0x000fe200078e0a02 */
[----:B------:R-:W-:Y:S01]  /*4a60*/  IABS R90, R10 ;  /* 0x0000000a005a7213 */ /* 0x000fe20000000000 */
[----:B------:R-:W-:Y:S01]  /*4a70*/  IMAD.MOV R0, RZ, RZ, -R0 ;  /* 0x000000ffff007224 */ /* 0x000fe200078e0a00 */
[----:B------:R-:W-:Y:S01]  /*4a80*/  IABS R87, R12 ;  /* 0x0000000c00577213 */ /* 0x000fe20000000000 */
[C---:B------:R-:W-:Y:S02]  /*4a90*/  IMAD R106, R252.reuse, R4, R106 ;  /* 0x00000004fc6a7224 */ /* 0x040fe400078e026a */
[----:B------:R-:W-:Y:S02]  /*4aa0*/  IMAD.MOV R5, RZ, RZ, -R5 ;  /* 0x000000ffff057224 */ /* 0x000fe400078e0a05 */
[----:B------:R-:W-:-:S02]  /*4ab0*/  IMAD R113, R252, R8, R113 ;  /* 0x00000008fc717224 */ /* 0x000fc400078e0271 */
[----:B------:R-:W-:-:S04]  /*4ac0*/  IMAD.HI.U32 R4, R7, R101, RZ ;  /* 0x0000006507047227 */ /* 0x000fc800078e00ff */
[----:B------:R-:W-:Y:S02]  /*4ad0*/  VIADD R13, R3, 0xa6 ;  /* 0x000000a6030d7836 */ /* 0x000fe40000000000 */
[----:B------:R-:W-:-:S03]  /*4ae0*/  IMAD.HI.U32 R8, R7, R108, RZ ;  /* 0x0000006c07087227 */ /* 0x000fc600078e00ff */
[----:B------:R2:W-:Y:S01]  /*4af0*/  STL [R1+0x12dc], R13 ;  /* 0x0012dc0d01007387 */ /* 0x0005e20000100800 */
[C---:B------:R-:W-:Y:S01]  /*4b00*/  IMAD R100, R252.reuse, R2, R100 ;  /* 0x00000002fc647224 */ /* 0x040fe200078e0264 */
[----:B------:R-:W-:Y:S01]  /*4b10*/  IABS R88, R13 ;  /* 0x0000000d00587213 */ /* 0x000fe20000000000 */
[----:B------:R-:W-:Y:S01]  /*4b20*/  IMAD R94, R252, R0, R94 ;  /* 0x00000000fc5e7224 */ /* 0x000fe200078e025e */
[----:B------:R3:W-:Y:S01]  /*4b30*/  STL [R1+0x12e0], R12 ;  /* 0x0012e00c01007387 */ /* 0x0007e20000100800 */
[----:B-1----:R-:W-:Y:S02]  /*4b40*/  VIADD R9, R3, 0xaa ;  /* 0x000000aa03097836 */ /* 0x002fe40000000000 */
[----:B------:R-:W-:-:S03]  /*4b50*/  IMAD.HI.U32 R2, R7, R95, RZ ;  /* 0x0000005f07027227 */ /* 0x000fc600078e00ff */
[----:B------:R-:W-:Y:S01]  /*4b60*/  IABS R84, R9 ;  /* 0x0000000900547213 */ /* 0x000fe20000000000 */
[----:B------:R-:W-:-:S04]  /*4b70*/  IMAD.HI.U32 R0, R7, R89, RZ ;  /* 0x0000005907007227 */ /* 0x000fc800078e00ff */
        /* <DEDUP_REMOVED lines=8> */
[----:B------:R-:W-:-:S02]  /*4c00*/  IABS R85, R10 ;  /* 0x0000000a00557213 */ /* 0x000fc40000000000 */
[----:B------:R-:W-:Y:S01]  /*4c10*/  IMAD.MOV R8, RZ, RZ, -R8 ;  /* 0x000000ffff087224 */ /* 0x000fe200078e0a08 */
[----:B------:R1:W-:Y:S01]  /*4c20*/  STL [R1+0x12f0], R9 ;  /* 0x0012f00901007387 */ /* 0x0003e20000100800 */
[----:B------:R-:W-:Y:S01]  /*4c30*/  IMAD.MOV R2, RZ, RZ, -R2 ;  /* 0x000000ffff027224 */ /* 0x000fe200078e0a02 */
[----:B------:R-:W-:Y:S01]  /*4c40*/  IADD3 R5, PT, PT, -R5, RZ, RZ ;  /* 0x000000ff05057210 */ /* 0x000fe20007ffe1ff */
[----:B------:R-:W-:Y:S02]  /*4c50*/  IMAD.MOV R0, RZ, RZ, -R0 ;  /* 0x000000ffff007224 */ /* 0x000fe400078e0a00 */
[C---:B------:R-:W-:Y:S02]  /*4c60*/  IMAD R101, R252.reuse, R4, R101 ;  /* 0x00000004fc657224 */ /* 0x040fe400078e0265 */
[----:B------:R-:W-:Y:S02]  /*4c70*/  IMAD R108, R252, R8, R108 ;  /* 0x00000008fc6c7224 */ /* 0x000fe400078e026c */
        /* <DEDUP_REMOVED lines=8> */
[C---:B---3--:R-:W-:Y:S02]  /*4d00*/  VIADD R12, R3.reuse, 0xac ;  /* 0x000000ac030c7836 */ /* 0x048fe40000000000 */
[----:B-1----:R-:W-:Y:S02]  /*4d10*/  VIADD R9, R3, 0xaf ;  /* 0x000000af03097836 */ /* 0x002fe40000000000 */
[----:B------:R-:W-:Y:S01]  /*4d20*/  IMAD.HI.U32 R2, R7, R90, RZ ;  /* 0x0000005a07027227 */ /* 0x000fe200078e00ff */
[----:B------:R-:W-:Y:S01]  /*4d30*/  STL [R1+0x12cc], R12 ;  /* 0x0012cc0c01007387 */ /* 0x000fe20000100800 */
[----:B------:R-:W-:-:S02]  /*4d40*/  IABS R82, R12 ;  /* 0x0000000c00527213 */ /* 0x000fc40000000000 */
[----:B------:R-:W-:Y:S01]  /*4d50*/  IMAD.HI.U32 R0, R7, R84, RZ ;  /* 0x0000005407007227 */ /* 0x000fe200078e00ff */
[----:B------:R-:W-:-:S03]  /*4d60*/  IABS R79, R9 ;  /* 0x00000009004f7213 */ /* 0x000fc60000000000 */
        /* <DEDUP_REMOVED lines=327> */
[----:B------:R-:W-:Y:S02]  /*61e0*/  IMAD R52, R252, R5, R52 ;  /* 0x00000005fc347224 */ /* 0x000fe400078e0234 */
[----:B------:R-:W-:Y:S02]  /*61f0*/  IMAD.MOV R4, RZ, RZ, -R4 ;  /* 0x000000ffff047224 */ /* 0x000fe400078e0a04 */
[----:B------:R-:W-:-:S04]  /*6200*/  IMAD.HI.U32 R5, R7, R47, RZ ;  /* 0x0000002f07057227 */ /* 0x000fc800078e00ff */
[----:B------:R-:W-:Y:S02]  /*6210*/  IMAD.MOV R2, RZ, RZ, -R2 ;  /* 0x000000ffff027224 */ /* 0x000fe400078e0a02 */
[----:B------:R-:W-:Y:S02]  /*6220*/  IMAD.MOV R0, RZ, RZ, -R0 ;  /* 0x000000ffff007224 */ /* 0x000fe400078e0a00 */
[C---:B------:R-:W-:Y:S02]  /*6230*/  IMAD R41, R252.reuse, R4, R41 ;  /* 0x00000004fc297224 */ /* 0x040fe400078e0229 */
[----:B------:R-:W-:Y:S02]  /*6240*/  IMAD.MOV R5, RZ, RZ, -R5 ;  /* 0x000000ffff057224 */ /* 0x000fe400078e0a05 */
[----:B------:R-:W-:Y:S02]  /*6250*/  IMAD R48, R252, R8, R48 ;  /* 0x00000008fc307224 */ /* 0x000fe400078e0230 */
[----:B------:R-:W-:-:S04]  /*6260*/  IMAD.HI.U32 R4, R7, R36, RZ ;  /* 0x0000002407047227 */ /* 0x000fc800078e00ff */
[----:B------:R-:W-:-:S04]  /*6270*/  IMAD.HI.U32 R8, R7, R43, RZ ;  /* 0x0000002b07087227 */ /* 0x000fc800078e00ff */
[C---:B------:R-:W-:Y:S02]  /*6280*/  IMAD R35, R252.reuse, R2, R35 ;  /* 0x00000002fc237224 */ /* 0x040fe400078e0223 */
[----:B------:R-:W-:Y:S02]  /*6290*/  IMAD R29, R252, R0, R29 ;  /* 0x00000000fc1d7224 */ /* 0x000fe400078e021d */
[----:B------:R-:W-:Y:S02]  /*62a0*/  VIADD R10, R3, 0xe5 ;  /* 0x000000e5030a7836 */ /* 0x000fe40000000000 */
[----:B------:R-:W-:-:S03]  /*62b0*/  IMAD.HI.U32 R2, R7, R30, RZ ;  /* 0x0000001e07027227 */ /* 0x000fc600078e00ff */
[----:B------:R-:W-:Y:S01]  /*62c0*/  IABS R25, R10 ;  /* 0x0000000a00197213 */ /* 0x000fe20000000000 */
[----:B------:R-:W-:Y:S02]  /*62d0*/  VIADD R12, R3, 0xe3 ;  /* 0x000000e3030c7836 */ /* 0x000fe40000000000 */
[----:B------:R-:W-:-:S03]  /*62e0*/  IMAD.HI.U32 R0, R7, R24, RZ ;  /* 0x0000001807007227 */ /* 0x000fc600078e00ff */
[----:B------:R1:W-:Y:S01]  /*62f0*/  STL [R1+0x10a4], R12 ;  /* 0x0010a40c01007387 */ /* 0x0003e20000100800 */
[----:B------:R-:W-:Y:S01]  /*6300*/  VIADD R11, R3, 0xe4 ;  /* 0x000000e4030b7836 */ /* 0x000fe20000000000 */
[----:B------:R-:W-:Y:S01]  /*6310*/  IABS R27, R12 ;  /* 0x0000000c001b7213 */ /* 0x000fe20000000000 */
[----:B------:R-:W-:Y:S02]  /*6320*/  IMAD R47, R252, R5, R47 ;  /* 0x00000005fc2f7224 */ /* 0x000fe400078e022f */
[----:B------:R-:W-:Y:S01]  /*6330*/  IMAD.MOV R4, RZ, RZ, -R4 ;  /* 0x000000ffff047224 */ /* 0x000fe200078e0a04 */
[----:B------:R-:W-:Y:S01]  /*6340*/  STL [R1+0x10a0], R11 ;  /* 0x0010a00b01007387 */ /* 0x000fe20000100800 */
[----:B------:R-:W-:Y:S01]  /*6350*/  IMAD.HI.U32 R5, R7, R42, RZ ;  /* 0x0000002a07057227 */ /* 0x000fe200078e00ff */
[----:B------:R-:W-:Y:S02]  /*6360*/  IABS R26, R11 ;  /* 0x0000000b001a7213 */ /* 0x000fe40000000000 */
[----:B------:R-:W-:Y:S01]  /*6370*/  STL [R1+0x109c], R10 ;  /* 0x00109c0a01007387 */ /* 0x000fe20000100800 */
[----:B------:R-:W-:-:S02]  /*6380*/  IMAD.MOV R8, RZ, RZ, -R8 ;  /* 0x000000ffff087224 */ /* 0x000fc400078e0a08 */
[----:B------:R-:W-:Y:S01]  /*6390*/  IMAD.MOV R2, RZ, RZ, -R2 ;  /* 0x000000ffff027224 */ /* 0x000fe200078e0a02 */
[----:B------:R2:W-:Y:S01]  /*63a0*/  STL [R1+0x1098], R9 ;  /* 0x0010980901007387 */ /* 0x0005e20000100800 */
[----:B------:R-:W-:Y:S02]  /*63b0*/  IMAD.MOV R0, RZ, RZ, -R0 ;  /* 0x000000ffff007224 */ /* 0x000fe400078e0a00 */
[C---:B------:R-:W-:Y:S02]  /*63c0*/  IMAD R36, R252.reuse, R4, R36 ;  /* 0x00000004fc247224 */ /* 0x040fe400078e0224 */
[----:B------:R-:W-:Y:S02]  /*63d0*/  IMAD.MOV R5, RZ, RZ, -R5 ;  /* 0x000000ffff057224 */ /* 0x000fe400078e0a05 */
[----:B------:R-:W-:Y:S02]  /*63e0*/  IMAD R43, R252, R8, R43 ;  /* 0x00000008fc2b7224 */ /* 0x000fe400078e022b */
[----:B------:R-:W-:-:S04]  /*63f0*/  IMAD.HI.U32 R4, R7, R31, RZ ;  /* 0x0000001f07047227 */ /* 0x000fc800078e00ff */
[----:B------:R-:W-:-:S04]  /*6400*/  IMAD.HI.U32 R8, R7, R38, RZ ;  /* 0x0000002607087227 */ /* 0x000fc800078e00ff */
[C---:B------:R-:W-:Y:S02]  /*6410*/  IMAD R30, R252.reuse, R2, R30 ;  /* 0x00000002fc1e7224 */ /* 0x040fe400078e021e */
[----:B------:R-:W-:Y:S01]  /*6420*/  IMAD R24, R252, R0, R24 ;  /* 0x00000000fc187224 */ /* 0x000fe200078e0218 */
[----:B------:R-:W-:Y:S01]  /*6430*/  IADD3 R0, PT, PT, R3, 0xeb, RZ ;  /* 0x000000eb03007810 */ /* 0x000fe20007ffe0ff */
[----:B------:R-:W-:-:S03]  /*6440*/  IMAD.HI.U32 R2, R7, R25, RZ ;  /* 0x0000001907027227 */ /* 0x000fc600078e00ff */
[----:B------:R-:W-:Y:S01]  /*6450*/  IABS R19, R0 ;  /* 0x0000000000137213 */ /* 0x000fe20000000000 */
[C---:B-1----:R-:W-:Y:S02]  /*6460*/  VIADD R12, R3.reuse, 0xe7 ;  /* 0x000000e7030c7836 */ /* 0x042fe40000000000 */
[C---:B--2---:R-:W-:Y:S02]  /*6470*/  VIADD R9, R3.reuse, 0xea ;  /* 0x000000ea03097836 */ /* 0x044fe40000000000 */
[C---:B------:R-:W-:Y:S01]  /*6480*/  VIADD R11, R3.reuse, 0xe8 ;  /* 0x000000e8030b7836 */ /* 0x040fe20000000000 */
[----:B------:R-:W-:Y:S01]  /*6490*/  STL [R1+0x1084], R12 ;  /* 0x0010840c01007387 */ /* 0x000fe20000100800 */
[----:B------:R-:W-:Y:S01]  /*64a0*/  IMAD R42, R252, R5, R42 ;  /* 0x00000005fc2a7224 */ /* 0x000fe200078e022a */
[----:B------:R-:W-:Y:S01]  /*64b0*/  IABS R20, R9 ;  /* 0x0000000900147213 */ /* 0x000fe20000000000 */
[----:B------:R-:W-:Y:S01]  /*64c0*/  IMAD.MOV R4, RZ, RZ, -R4 ;  /* 0x000000ffff047224 */ /* 0x000fe200078e0a04 */
[----:B------:R-:W-:Y:S01]  /*64d0*/  STL [R1+0x1080], R11 ;  /* 0x0010800b01007387 */ /* 0x000fe20000100800 */
[----:B------:R-:W-:Y:S01]  /*64e0*/  VIADD R10, R3, 0xe9 ;  /* 0x000000e9030a7836 */ /* 0x000fe20000000000 */
[----:B------:R-:W-:Y:S01]  /*64f0*/  IABS R23, R12 ;  /* 0x0000000c00177213 */ /* 0x000fe20000000000 */
[----:B------:R-:W-:Y:S01]  /*6500*/  IMAD.HI.U32 R5, R7, R37, RZ ;  /* 0x0000002507057227 */ /* 0x000fe200078e00ff */
[----:B------:R-:W-:-:S02]  /*6510*/  IABS R22, R11 ;  /* 0x0000000b00167213 */ /* 0x000fc40000000000 */
[----:B------:R-:W-:Y:S01]  /*6520*/  STL [R1+0x107c], R10 ;  /* 0x00107c0a01007387 */ /* 0x000fe20000100800 */
[----:B------:R-:W-:Y:S01]  /*6530*/  IMAD.MOV R8, RZ, RZ, -R8 ;  /* 0x000000ffff087224 */ /* 0x000fe200078e0a08 */
[----:B------:R-:W-:Y:S01]  /*6540*/  IADD3 R5, PT, PT, -R5, RZ, RZ ;  /* 0x000000ff05057210 */ /* 0x000fe20007ffe1ff */
[----:B------:R-:W-:Y:S01]  /*6550*/  IMAD.MOV R2, RZ, RZ, -R2 ;  /* 0x000000ffff027224 */ /* 0x000fe200078e0a02 */
[----:B------:R1:W-:Y:S01]  /*6560*/  STL [R1+0x1078], R9 ;  /* 0x0010780901007387 */ /* 0x0003e20000100800 */
[C---:B------:R-:W-:Y:S01]  /*6570*/  IMAD R31, R252.reuse, R4, R31 ;  /* 0x00000004fc1f7224 */ /* 0x040fe200078e021f */
[----:B------:R-:W-:Y:S01]  /*6580*/  IABS R21, R10 ;  /* 0x0000000a00157213 */ /* 0x000fe20000000000 */
[----:B------:R-:W-:Y:S01]  /*6590*/  IMAD R38, R252, R8, R38 ;  /* 0x00000008fc267224 */ /* 0x000fe200078e0226 */
[----:B------:R2:W-:Y:S01]  /*65a0*/  STL [R1+0x1074], R0 ;  /* 0x0010740001007387 */ /* 0x0005e20000100800 */
[----:B------:R-:W-:-:S04]  /*65b0*/  IMAD.HI.U32 R4, R7, R26, RZ ;  /* 0x0000001a07047227 */ /* 0x000fc800078e00ff */
[----:B------:R-:W-:Y:S01]  /*65c0*/  IMAD.HI.U32 R8, R7, R33, RZ ;  /* 0x0000002107087227 */ /* 0x000fe200078e00ff */
[----:B------:R-:W-:Y:S02]  /*65d0*/  IADD3 R4, PT, PT, -R4, RZ, RZ ;  /* 0x000000ff04047210 */ /* 0x000fe40007ffe1ff */
[----:B-1----:R-:W-:Y:S01]  /*65e0*/  IADD3 R9, PT, PT, R3, 0xed, RZ ;  /* 0x000000ed03097810 */ /* 0x002fe20007ffe0ff */
[----:B------:R-:W-:Y:S02]  /*65f0*/  IMAD R25, R252, R2, R25 ;  /* 0x00000002fc197224 */ /* 0x000fe400078e0219 */
[----:B------:R-:W-:Y:S01]  /*6600*/  IMAD.HI.U32 R2, R7, R19, RZ ;  /* 0x0000001307027227 */ /* 0x000fe200078e00ff */
[----:B------:R-:W-:-:S03]  /*6610*/  IABS R17, R9 ;  /* 0x0000000900117213 */ /* 0x000fc60000000000 */
[----:B--2---:R-:W-:-:S04]  /*6620*/  IMAD.HI.U32 R0, R7, R20, RZ ;  /* 0x0000001407007227 */ /* 0x004fc800078e00ff */
[----:B------:R-:W-:Y:S02]  /*6630*/  IMAD.MOV R8, RZ, RZ, -R8 ;  /* 0x000000ffff087224 */ /* 0x000fe400078e0a08 */
[----:B------:R-:W-:Y:S02]  /*6640*/  IMAD R37, R252, R5, R37 ;  /* 0x00000005fc257224 */ /* 0x000fe400078e0225 */
[----:B------:R-:W-:Y:S02]  /*6650*/  IMAD.MOV R2, RZ, RZ, -R2 ;  /* 0x000000ffff027224 */ /* 0x000fe400078e0a02 */
[----:B------:R-:W-:-:S04]  /*6660*/  IMAD.HI.U32 R5, R7, R32, RZ ;  /* 0x0000002007057227 */ /* 0x000fc800078e00ff */
[----:B------:R-:W-:Y:S02]  /*6670*/  IMAD.MOV R0, RZ, RZ, -R0 ;  /* 0x000000ffff007224 */ /* 0x000fe400078e0a00 */
[----:B------:R-:W-:Y:S02]  /*6680*/  IMAD R33, R252, R8, R33 ;  /* 0x00000008fc217224 */ /* 0x000fe400078e0221 */
[----:B------:R-:W-:-:S04]  /*6690*/  IMAD.HI.U32 R8, R7, R28, RZ ;  /* 0x0000001c07087227 */ /* 0x000fc800078e00ff */
[C---:B------:R-:W-:Y:S02]  /*66a0*/  IMAD R26, R252.reuse, R4, R26 ;  /* 0x00000004fc1a7224 */ /* 0x040fe400078e021a */
[----:B------:R-:W-:Y:S02]  /*66b0*/  IMAD R19, R252, R2, R19 ;  /* 0x00000002fc137224 */ /* 0x000fe400078e0213 */
[----:B------:R-:W-:Y:S02]  /*66c0*/  IMAD.MOV R5, RZ, RZ, -R5 ;  /* 0x000000ffff057224 */ /* 0x000fe400078e0a05 */
[----:B------:R-:W-:-:S04]  /*66d0*/  IMAD.HI.U32 R4, R7, R21, RZ ;  /* 0x0000001507047227 */ /* 0x000fc800078e00ff */
[C---:B------:R-:W-:Y:S02]  /*66e0*/  IMAD R20, R252.reuse, R0, R20 ;  /* 0x00000000fc147224 */ /* 0x040fe400078e0214 */
[C---:B------:R-:W-:Y:S02]  /*66f0*/  VIADD R2, R3.reuse, 0xee ;  /* 0x000000ee03027836 */ /* 0x040fe40000000000 */
[C---:B------:R-:W-:Y:S02]  /*6700*/  VIADD R0, R3.reuse, 0xef ;  /* 0x000000ef03007836 */ /* 0x040fe40000000000 */
[----:B------:R-:W-:Y:S01]  /*6710*/  VIADD R10, R3, 0xec ;  /* 0x000000ec030a7836 */ /* 0x000fe20000000000 */
[----:B------:R-:W-:Y:S01]  /*6720*/  IABS R16, R2 ;  /* 0x0000000200107213 */ /* 0x000fe20000000000 */
[----:B------:R-:W-:Y:S01]  /*6730*/  IMAD.MOV R8, RZ, RZ, -R8 ;  /* 0x000000ffff087224 */ /* 0x000fe200078e0a08 */
[----:B------:R-:W-:Y:S01]  /*6740*/  IABS R15, R0 ;  /* 0x00000000000f7213 */ /* 0x000fe20000000000 */
[C---:B------:R-:W-:Y:S01]  /*6750*/  IMAD R32, R252.reuse, R5, R32 ;  /* 0x00000005fc207224 */ /* 0x040fe200078e0220 */
[----:B------:R-:W-:Y:S01]  /*6760*/  STL [R1+0x106c], R10 ;  /* 0x00106c0a01007387 */ /* 0x000fe20000100800 */
[----:B------:R-:W-:Y:S01]  /*6770*/  IMAD.MOV R4, RZ, RZ, -R4 ;  /* 0x000000ffff047224 */ /* 0x000fe200078e0a04 */
[----:B------:R-:W-:Y:S01]  /*6780*/  IABS R18, R10 ;  /* 0x0000000a00127213 */ /* 0x000fe20000000000 */
[C---:B------:R-:W-:Y:S01]  /*6790*/  IMAD.HI.U32 R5, R7.reuse, R27, RZ ;  /* 0x0000001b07057227 */ /* 0x040fe200078e00ff */
[----:B------:R-:W-:Y:S03]  /*67a0*/  STL [R1+0x1068], R9 ;  /* 0x0010680901007387 */ /* 0x000fe60000100800 */
[----:B------:R-:W-:Y:S01]  /*67b0*/  IMAD R28, R252, R8, R28 ;  /* 0x00000008fc1c7224 */ /* 0x000fe200078e021c */
[----:B------:R1:W-:Y:S01]  /*67c0*/  STL [R1+0x1064], R2 ;  /* 0x0010640201007387 */ /* 0x0003e20000100800 */
[----:B------:R-:W-:-:S03]  /*67d0*/  IMAD.HI.U32 R8, R7, R23, RZ ;  /* 0x0000001707087227 */ /* 0x000fc600078e00ff */
[----:B------:R2:W-:Y:S01]  /*67e0*/  STL [R1+0x1060], R0 ;  /* 0x0010600001007387 */ /* 0x0005e20000100800 */
[----:B------:R-:W-:Y:S02]  /*67f0*/  IMAD R21, R252, R4, R21 ;  /* 0x00000004fc157224 */ /* 0x000fe400078e0215 */
[----:B------:R-:W-:Y:S02]  /*6800*/  IMAD.MOV R5, RZ, RZ, -R5 ;  /* 0x000000ffff057224 */ /* 0x000fe400078e0a05 */
[----:B------:R-:W-:-:S04]  /*6810*/  IMAD.HI.U32 R4, R7, R17, RZ ;  /* 0x0000001107047227 */ /* 0x000fc800078e00ff */
[----:B-1----:R-:W-:-:S04]  /*6820*/  IMAD.HI.U32 R2, R7, R16, RZ ;  /* 0x0000001007027227 */ /* 0x002fc800078e00ff */
[----:B--2---:R-:W-:-:S04]  /*6830*/  IMAD.HI.U32 R0, R7, R15, RZ ;  /* 0x0000000f07007227 */ /* 0x004fc800078e00ff */
[----:B------:R-:W-:Y:S02]  /*6840*/  IMAD.MOV R8, RZ, RZ, -R8 ;  /* 0x000000ffff087224 */ /* 0x000fe400078e0a08 */
[----:B------:R-:W-:Y:S02]  /*6850*/  IMAD R27, R252, R5, R27 ;  /* 0x00000005fc1b7224 */ /* 0x000fe400078e021b */
[----:B------:R-:W-:Y:S02]  /*6860*/  IMAD.MOV R4, RZ, RZ, -R4 ;  /* 0x000000ffff047224 */ /* 0x000fe400078e0a04 */
[----:B------:R-:W-:-:S04]  /*6870*/  IMAD.HI.U32 R5, R7, R22, RZ ;  /* 0x0000001607057227 */ /* 0x000fc800078e00ff */
[----:B------:R-:W-:Y:S02]  /*6880*/  IMAD.MOV R2, RZ, RZ, -R2 ;  /* 0x000000ffff027224 */ /* 0x000fe400078e0a02 */
[----:B------:R-:W-:Y:S02]  /*6890*/  IMAD.MOV R0, RZ, RZ, -R0 ;  /* 0x000000ffff007224 */ /* 0x000fe400078e0a00 */
[C---:B------:R-:W-:Y:S01]  /*68a0*/  IMAD R23, R252.reuse, R8, R23 ;  /* 0x00000008fc177224 */ /* 0x040fe200078e0217 */
[C---:B------:R-:W-:Y:S01]  /*68b0*/  IADD3 R8, PT, PT, R3.reuse, 0xf0, RZ ;  /* 0x000000f003087810 */ /* 0x040fe20007ffe0ff */
[C---:B------:R-:W-:Y:S02]  /*68c0*/  IMAD R17, R252.reuse, R4, R17 ;  /* 0x00000004fc117224 */ /* 0x040fe400078e0211 */
[----:B------:R-:W-:Y:S01]  /*68d0*/  IMAD.MOV R5, RZ, RZ, -R5 ;  /* 0x000000ffff057224 */ /* 0x000fe200078e0a05 */
[----:B------:R-:W-:Y:S01]  /*68e0*/  IABS R14, R8 ;  /* 0x00000008000e7213 */ /* 0x000fe20000000000 */
[----:B------:R-:W-:Y:S01]  /*68f0*/  IMAD R16, R252, R2, R16 ;  /* 0x00000002fc107224 */ /* 0x000fe200078e0210 */
[----:B------:R-:W-:Y:S01]  /*6900*/  STL [R1+0x1058], R8 ;  /* 0x0010580801007387 */ /* 0x000fe20000100800 */
[----:B------:R-:W-:-:S02]  /*6910*/  VIADD R4, R3, 0xf1 ;  /* 0x000000f103047836 */ /* 0x000fc40000000000 */
[C---:B------:R-:W-:Y:S02]  /*6920*/  IMAD R15, R252.reuse, R0, R15 ;  /* 0x00000000fc0f7224 */ /* 0x040fe400078e020f */
[C---:B------:R-:W-:Y:S01]  /*6930*/  VIADD R2, R3.reuse, 0xf2 ;  /* 0x000000f203027836 */ /* 0x040fe20000000000 */
[----:B------:R-:W-:Y:S01]  /*6940*/  STL [R1+0x1050], R4 ;  /* 0x0010500401007387 */ /* 0x000fe20000100800 */
[----:B------:R-:W-:Y:S01]  /*6950*/  VIADD R0, R3, 0xf3 ;  /* 0x000000f303007836 */ /* 0x000fe20000000000 */
[----:B------:R-:W-:Y:S01]  /*6960*/  IABS R13, R4 ;  /* 0x00000004000d7213 */ /* 0x000fe20000000000 */
[----:B------:R-:W-:Y:S01]  /*6970*/  IMAD R22, R252, R5, R22 ;  /* 0x00000005fc167224 */ /* 0x000fe200078e0216 */
[----:B------:R1:W-:Y:S01]  /*6980*/  STL [R1+0x104c], R2 ;  /* 0x00104c0201007387 */ /* 0x0003e20000100800 */
[----:B------:R-:W-:Y:S01]  /*6990*/  IMAD.HI.U32 R5, R7, R18, RZ ;  /* 0x0000001207057227 */ /* 0x000fe200078e00ff */
[----:B------:R-:W-:Y:S02]  /*69a0*/  IABS R11, R0 ;  /* 0x00000000000b7213 */ /* 0x000fe40000000000 */
[----:B------:R2:W-:Y:S01]  /*69b0*/  STL [R1+0x1048], R0 ;  /* 0x0010480001007387 */ /* 0x0005e20000100800 */
[----:B------:R-:W-:Y:S01]  /*69c0*/  IMAD.MOV R5, RZ, RZ, -R5 ;  /* 0x000000ffff057224 */ /* 0x000fe200078e0a05 */
[----:B------:R-:W-:Y:S01]  /*69d0*/  IABS R12, R2 ;  /* 0x00000002000c7213 */ /* 0x000fe20000000000 */
[----:B------:R-:W-:-:S02]  /*69e0*/  VIADD R10, R3, 0xf4 ;  /* 0x000000f4030a7836 */ /* 0x000fc40000000000 */
[----:B------:R-:W-:Y:S02]  /*69f0*/  IMAD R18, R252, R5, R18 ;  /* 0x00000005fc127224 */ /* 0x000fe400078e0212 */
[C---:B-1----:R-:W-:Y:S01]  /*6a00*/  IMAD.HI.U32 R2, R7.reuse, R13, RZ ;  /* 0x0000000d07027227 */ /* 0x042fe200078e00ff */
[----:B------:R1:W-:Y:S03]  /*6a10*/  STL [R1+0x103c], R10 ;  /* 0x00103c0a01007387 */ /* 0x0003e60000100800 */
[----:B--2---:R-:W-:-:S04]  /*6a20*/  IMAD.HI.U32 R0, R7, R14, RZ ;  /* 0x0000000e07007227 */ /* 0x004fc800078e00ff */
[----:B------:R-:W-:Y:S02]  /*6a30*/  IMAD.MOV R0, RZ, RZ, -R0 ;  /* 0x000000ffff007224 */ /* 0x000fe400078e0a00 */
[----:B------:R-:W-:Y:S01]  /*6a40*/  VIADD R9, R3, 0xf5 ;  /* 0x000000f503097836 */ /* 0x000fe20000000000 */
[----:B-1----:R-:W-:Y:S01]  /*6a50*/  IABS R10, R10 ;  /* 0x0000000a000a7213 */ /* 0x002fe20000000000 */
[----:B------:R-:W-:-:S03]  /*6a60*/  IMAD.HI.U32 R4, R7, R12, RZ ;  /* 0x0000000c07047227 */ /* 0x000fc600078e00ff */
[----:B------:R1:W-:Y:S01]  /*6a70*/  STL [R1+0x1038], R9 ;  /* 0x0010380901007387 */ /* 0x0003e20000100800 */
[----:B------:R-:W-:-:S04]  /*6a80*/  IMAD.HI.U32 R5, R7, R11, RZ ;  /* 0x0000000b07057227 */ /* 0x000fc800078e00ff */
[C---:B------:R-:W-:Y:S02]  /*6a90*/  VIADD R8, R3.reuse, 0xf6 ;  /* 0x000000f603087836 */ /* 0x040fe40000000000 */
[----:B------:R-:W-:Y:S02]  /*6aa0*/  VIADD R239, R3, 0xf7 ;  /* 0x000000f703ef7836 */ /* 0x000fe40000000000 */
[C---:B------:R-:W-:Y:S01]  /*6ab0*/  IMAD R14, R252.reuse, R0, R14 ;  /* 0x00000000fc0e7224 */ /* 0x040fe200078e020e */
[----:B------:R2:W-:Y:S01]  /*6ac0*/  STL [R1+0x1034], R8 ;  /* 0x0010340801007387 */ /* 0x0005e20000100800 */
[----:B------:R-:W-:Y:S01]  /*6ad0*/  IMAD.MOV R0, RZ, RZ, -R2 ;  /* 0x000000ffff007224 */ /* 0x000fe200078e0a02 */
[----:B-1----:R-:W-:Y:S01]  /*6ae0*/  IABS R9, R9 ;  /* 0x0000000900097213 */ /* 0x002fe20000000000 */
[----:B------:R-:W-:Y:S01]  /*6af0*/  IMAD.MOV R2, RZ, RZ, -R4 ;  /* 0x000000ffff027224 */ /* 0x000fe200078e0a04 */
[----:B------:R-:W-:Y:S01]  /*6b00*/  IADD3 R4, PT, PT, -R5, RZ, RZ ;  /* 0x000000ff05047210 */ /* 0x000fe20007ffe1ff */
[----:B------:R1:W-:Y:S01]  /*6b10*/  STL [R1+0x1030], R239 ;  /* 0x001030ef01007387 */ /* 0x0003e20000100800 */
[----:B------:R-:W-:Y:S01]  /*6b20*/  IABS R5, R239 ;  /* 0x000000ef00057213 */ /* 0x000fe20000000000 */
[----:B------:R-:W-:-:S02]  /*6b30*/  IMAD R13, R252, R0, R13 ;  /* 0x00000000fc0d7224 */ /* 0x000fc400078e020d */
[----:B------:R-:W-:Y:S01]  /*6b40*/  IMAD.HI.U32 R0, R7, R10, RZ ;  /* 0x0000000a07007227 */ /* 0x000fe200078e00ff */
[----:B--2---:R-:W-:-:S03]  /*6b50*/  IABS R8, R8 ;  /* 0x0000000800087213 */ /* 0x004fc60000000000 */
[----:B------:R-:W-:Y:S01]  /*6b60*/  IMAD.HI.U32 R133, R7, R5, RZ ;  /* 0x0000000507857227 */ /* 0x000fe200078e00ff */
[----:B-1----:R-:W1:Y:S03]  /*6b70*/  S2R R239, SR_TID.X ;  /* 0x0000000000ef7919 */ /* 0x002e660000002100 */
[C---:B------:R-:W-:Y:S02]  /*6b80*/  IMAD R12, R252.reuse, R2, R12 ;  /* 0x00000002fc0c7224 */ /* 0x040fe400078e020c */
[----:B------:R-:W-:Y:S02]  /*6b90*/  IMAD.MOV R0, RZ, RZ, -R0 ;  /* 0x000000ffff007224 */ /* 0x000fe400078e0a00 */
[----:B------:R-:W-:Y:S02]  /*6ba0*/  IMAD.MOV R133, RZ, RZ, -R133 ;  /* 0x000000ffff857224 */ /* 0x000fe400078e0a85 */
[----:B------:R-:W-:-:S02]  /*6bb0*/  IMAD R11, R252, R4, R11 ;  /* 0x00000004fc0b7224 */ /* 0x000fc400078e020b */
[----:B------:R-:W-:-:S04]  /*6bc0*/  IMAD.HI.U32 R2, R7, R9, RZ ;  /* 0x0000000907027227 */ /* 0x000fc800078e00ff */
[----:B------:R-:W-:Y:S01]  /*6bd0*/  IMAD.HI.U32 R4, R7, R8, RZ ;  /* 0x0000000807047227 */ /* 0x000fe200078e00ff */
[----:B------:R-:W-:-:S03]  /*6be0*/  IADD3 R2, PT, PT, -R2, RZ, RZ ;  /* 0x000000ff02027210 */ /* 0x000fc60007ffe1ff */
[----:B------:R-:W-:Y:S01]  /*6bf0*/  IMAD R10, R252, R0, R10 ;  /* 0x00000000fc0a7224 */ /* 0x000fe200078e020a */
[----:B------:R-:W-:Y:S01]  /*6c00*/  LEA R0, R248, UR4, 0x9 ;  /* 0x00000004f8007c11 */ /* 0x000fe2000f8e48ff */
[C---:B------:R-:W-:Y:S01]  /*6c10*/  IMAD R5, R252.reuse, R133, R5 ;  /* 0x00000085fc057224 */ /* 0x040fe200078e0205 */
[----:B------:R-:W-:Y:S01]  /*6c20*/  ULEA UR9, UR6, UR9, 0x18 ;  /* 0x0000000906097291 */ /* 0x000fe2000f8ec0ff */
[----:B------:R-:W-:Y:S01]  /*6c30*/  IMAD.MOV R4, RZ, RZ, -R4 ;  /* 0x000000ffff047224 */ /* 0x000fe200078e0a04 */
[----:B------:R-:W2:Y:S01]  /*6c40*/  LDCU UR4, c[0x0][0x3b0] ;  /* 0x00007600ff0477ac */ /* 0x000ea20008000800 */
[C---:B------:R-:W-:Y:S02]  /*6c50*/  IMAD R9, R252.reuse, R2, R9 ;  /* 0x00000002fc097224 */ /* 0x040fe400078e0209 */
[----:B------:R-:W-:Y:S02]  /*6c60*/  IMAD R8, R252, R4, R8 ;  /* 0x00000004fc087224 */ /* 0x000fe400078e0208 */
[----:B------:R-:W-:-:S02]  /*6c70*/  VIADD R4, R3, 0xf8 ;  /* 0x000000f803047836 */ /* 0x000fc40000000000 */
[----:B------:R-:W-:Y:S01]  /*6c80*/  VIADD R2, R3, 0xf9 ;  /* 0x000000f903027836 */ /* 0x000fe20000000000 */
[----:B-1----:R-:W-:Y:S01]  /*6c90*/  LOP3.LUT R133, R239, 0x7f, RZ, 0xc0, !PT ;  /* 0x0000007fef857812 */ /* 0x002fe200078ec0ff */
[----:B------:R-:W-:Y:S01]  /*6ca0*/  VIADD R239, R3, 0xfa ;  /* 0x000000fa03ef7836 */ /* 0x000fe20000000000 */
[----:B------:R1:W-:Y:S03]  /*6cb0*/  STL [R1+0x1028], R4 ;  /* 0x0010280401007387 */ /* 0x0003e60000100800 */
[----:B------:R-:W-:Y:S01]  /*6cc0*/  IMAD.IADD R133, R133, 0x1, R0 ;  /* 0x0000000185857824 */ /* 0x000fe200078e0200 */
[----:B------:R3:W-:Y:S01]  /*6cd0*/  STL [R1+0x1024], R2 ;  /* 0x0010240201007387 */ /* 0x0007e20000100800 */
[----:B------:R-:W-:-:S03]  /*6ce0*/  IABS R0, R239 ;  /* 0x000000ef00007213 */ /* 0x000fc60000000000 */
[----:B------:R-:W-:Y:S01]  /*6cf0*/  IABS R248, R133 ;  /* 0x0000008500f87213 */ /* 0x000fe20000000000 */
[----:B------:R-:W-:Y:S01]  /*6d00*/  STL [R1+0x1020], R239 ;  /* 0x001020ef01007387 */ /* 0x000fe20000100800 */
[----:B-1----:R-:W-:Y:S01]  /*6d10*/  IABS R4, R4 ;  /* 0x0000000400047213 */ /* 0x002fe20000000000 */
[----:B------:R-:W-:Y:S02]  /*6d20*/  VIADD R241, R3, 0xfc ;  /* 0x000000fc03f17836 */ /* 0x000fe40000000000 */
[----:B------:R1:W-:Y:S01]  /*6d30*/  STL [R1+0xff0], R133 ;  /* 0x000ff08501007387 */ /* 0x0003e20000100800 */
[----:B---3--:R-:W-:Y:S01]  /*6d40*/  IABS R2, R2 ;  /* 0x0000000200027213 */ /* 0x008fe20000000000 */
[----:B------:R-:W-:-:S04]  /*6d50*/  IMAD.HI.U32 R249, R7, R4, RZ ;  /* 0x0000000407f97227 */ /* 0x000fc800078e00ff */
[----:B------:R-:W-:Y:S01]  /*6d60*/  IMAD.HI.U32 R250, R7, R2, RZ ;  /* 0x0000000207fa7227 */ /* 0x000fe200078e00ff */
[----:B------:R-:W-:-:S03]  /*6d70*/  IADD3 R249, PT, PT, -R249, RZ, RZ ;  /* 0x000000fff9f97210 */ /* 0x000fc60007ffe1ff */
[----:B-1----:R-:W-:-:S04]  /*6d80*/  IMAD.HI.U32 R133, R247, R248, RZ ;  /* 0x000000f8f7857227 */ /* 0x002fc800078e00ff */
[----:B------:R-:W-:Y:S02]  /*6d90*/  IMAD.MOV R133, RZ, RZ, -R133 ;  /* 0x000000ffff857224 */ /* 0x000fe400078e0a85 */
[C---:B------:R-:W-:Y:S02]  /*6da0*/  VIADD R239, R3.reuse, 0xfb ;  /* 0x000000fb03ef7836 */ /* 0x040fe40000000000 */
[C---:B------:R-:W-:Y:S02]  /*6db0*/  IMAD R246, R6.reuse, R133, R248 ;  /* 0x0000008506f67224 */ /* 0x040fe400078e02f8 */
[----:B------:R-:W-:Y:S01]  /*6dc0*/  IMAD.MOV R250, RZ, RZ, -R250 ;  /* 0x000000fffffa7224 */ /* 0x000fe200078e0afa */
[----:B------:R-:W3:Y:S01]  /*6dd0*/  LDL.LU R133, [R1+0x24] ;  /* 0x0000240001857983 */ /* 0x000ee20000300800 */
[----:B------:R-:W-:Y:S01]  /*6de0*/  VIADD R240, R3, 0xfd ;  /* 0x000000fd03f07836 */ /* 0x000fe20000000000 */
[----:B------:R-:W-:Y:S01]  /*6df0*/  ISETP.GT.U32.AND P0, PT, R6, R246, PT ;  /* 0x000000f60600720c */ /* 0x000fe20003f04070 */
[C---:B------:R-:W-:Y:S01]  /*6e00*/  IMAD R4, R252.reuse, R249, R4 ;  /* 0x000000f9fc047224 */ /* 0x040fe200078e0204 */
[----:B------:R-:W-:Y:S01]  /*6e10*/  IABS R248, R239 ;  /* 0x000000ef00f87213 */ /* 0x000fe20000000000 */
[----:B------:R-:W-:Y:S01]  /*6e20*/  IMAD R2, R252, R250, R2 ;  /* 0x000000fafc027224 */ /* 0x000fe200078e0202 */
[----:B------:R-:W-:Y:S01]  /*6e30*/  IABS R249, R241 ;  /* 0x000000f100f97213 */ /* 0x000fe20000000000 */
[----:B------:R-:W-:Y:S01]  /*6e40*/  IMAD.HI.U32 R251, R7, R0, RZ ;  /* 0x0000000007fb7227 */ /* 0x000fe200078e00ff */
[----:B------:R1:W-:Y:S01]  /*6e50*/  STL [R1+0x1014], R239 ;  /* 0x001014ef01007387 */ /* 0x0003e20000100800 */
[----:B------:R-:W-:-:S02]  /*6e60*/  IABS R250, R240 ;  /* 0x000000f000fa7213 */ /* 0x000fc40000000000 */
[----:B------:R-:W-:Y:S01]  /*6e70*/  IMAD.MOV R251, RZ, RZ, -R251 ;  /* 0x000000fffffb7224 */ /* 0x000fe200078e0afb */
[----:B------:R2:W-:Y:S01]  /*6e80*/  STL [R1+0x1010], R241 ;  /* 0x001010f101007387 */ /* 0x0005e20000100800 */
[----:B------:R-:W-:Y:S01]  /*6e90*/  IMAD.HI.U32 R245, R7, R249, RZ ;  /* 0x000000f907f57227 */ /* 0x000fe200078e00ff */
[----:B-1----:R-:W-:Y:S02]  /*6ea0*/  IADD3 R239, PT, PT, R3, 0xfe, RZ ;  /* 0x000000fe03ef7810 */ /* 0x002fe40007ffe0ff */
[----:B------:R-:W-:Y:S01]  /*6eb0*/  STL [R1+0x100c], R240 ;  /* 0x00100cf001007387 */ /* 0x000fe20000100800 */
[----:B------:R-:W-:Y:S02]  /*6ec0*/  @!P0 IMAD.IADD R246, R246, 0x1, -R6 ;  /* 0x00000001f6f68824 */ /* 0x000fe400078e0a06 */
[C---:B--2---:R-:W-:Y:S01]  /*6ed0*/  IMAD.HI.U32 R241, R7.reuse, R248, RZ ;  /* 0x000000f807f17227 */ /* 0x044fe200078e00ff */
[----:B------:R-:W-:Y:S03]  /*6ee0*/  STL [R1+0x14e8], R3 ;  /* 0x0014e80301007387 */ /* 0x000fe60000100800 */
[----:B------:R-:W-:Y:S01]  /*6ef0*/  IMAD.HI.U32 R247, R7, R250, RZ ;  /* 0x000000fa07f77227 */ /* 0x000fe200078e00ff */
[----:B------:R1:W-:Y:S01]  /*6f00*/  STL [R1+0x1008], R239 ;  /* 0x001008ef01007387 */ /* 0x0003e20000100800 */
[----:B------:R-:W-:-:S02]  /*6f10*/  ISETP.GT.U32.AND P0, PT, R6, R246, PT ;  /* 0x000000f60600720c */ /* 0x000fc40003f04070 */
[----:B------:R-:W-:Y:S01]  /*6f20*/  IMAD.MOV R241, RZ, RZ, -R241 ;  /* 0x000000fffff17224 */ /* 0x000fe200078e0af1 */
[----:B------:R-:W2:Y:S01]  /*6f30*/  LDL.LU R242, [R1+0x20] ;  /* 0x0000200001f27983 */ /* 0x000ea20000300800 */
[----:B------:R-:W-:Y:S01]  /*6f40*/  IMAD R0, R252, R251, R0 ;  /* 0x000000fbfc007224 */ /* 0x000fe200078e0200 */
[----:B------:R-:W-:Y:S01]  /*6f50*/  IABS R251, R239 ;  /* 0x000000ef00fb7213 */ /* 0x000fe20000000000 */
[----:B------:R-:W-:Y:S01]  /*6f60*/  IMAD.MOV R245, RZ, RZ, -R245 ;  /* 0x000000fffff57224 */ /* 0x000fe200078e0af5 */
[----:B------:R-:W4:Y:S01]  /*6f70*/  LDL.LU R244, [R1+0x1c] ;  /* 0x00001c0001f47983 */ /* 0x000f220000300800 */
[----:B------:R-:W-:-:S03]  /*6f80*/  IMAD.MOV R247, RZ, RZ, -R247 ;  /* 0x000000fffff77224 */ /* 0x000fc600078e0af7 */
[----:B------:R-:W4:Y:S01]  /*6f90*/  LDL.LU R243, [R1+0x18] ;  /* 0x0000180001f37983 */ /* 0x000f220000300800 */
[----:B------:R-:W-:-:S03]  /*6fa0*/  IMAD R248, R252, R241, R248 ;  /* 0x000000f1fcf87224 */ /* 0x000fc600078e02f8 */
[----:B-1----:R-:W4:Y:S01]  /*6fb0*/  LDL.LU R239, [R1+0x14] ;  /* 0x0000140001ef7983 */ /* 0x002f220000300800 */
[----:B------:R-:W-:-:S03]  /*6fc0*/  IMAD R249, R252, R245, R249 ;  /* 0x000000f5fcf97224 */ /* 0x000fc600078e02f9 */
[----:B------:R-:W4:Y:S01]  /*6fd0*/  LDL.LU R240, [R1+0x10] ;  /* 0x0000100001f07983 */ /* 0x000f220000300800 */
[----:B------:R-:W-:-:S03]  /*6fe0*/  IMAD R250, R252, R247, R250 ;  /* 0x000000f7fcfa7224 */ /* 0x000fc600078e02fa */
[----:B------:R-:W4:Y:S01]  /*6ff0*/  LDL.LU R3, [R1+0x4] ;  /* 0x0000040001037983 */ /* 0x000f220000300800 */
[----:B------:R-:W-:-:S03]  /*7000*/  IMAD.HI.U32 R7, R7, R251, RZ ;  /* 0x000000fb07077227 */ /* 0x000fc600078e00ff */
[----:B------:R-:W4:Y:S04]  /*7010*/  LDL.LU R241, [R1+0x1510] ;  /* 0x0015100001f17983 */ /* 0x000f280000300800 */
[----:B------:R-:W4:Y:S04]  /*7020*/  LDL.LU R245, [R1+0x150c] ;  /* 0x00150c0001f57983 */ /* 0x000f280000300800 */
[----:B------:R-:W4:Y:S01]  /*7030*/  LDL.LU R247, [R1+0x1508] ;  /* 0x0015080001f77983 */ /* 0x000f220000300800 */
[----:B------:R-:W-:Y:S02]  /*7040*/  IMAD.MOV R7, RZ, RZ, -R7 ;  /* 0x000000ffff077224 */ /* 0x000fe400078e0a07 */
[----:B------:R-:W-:-:S02]  /*7050*/  @!P0 IMAD.IADD R246, R246, 0x1, -R6 ;  /* 0x00000001f6f68824 */ /* 0x000fc400078e0a06 */
[C---:B------:R-:W-:Y:S02]  /*7060*/  IMAD R251, R252.reuse, R7, R251 ;  /* 0x00000007fcfb7224 */ /* 0x040fe400078e02fb */
[----:B------:R-:W4:Y:S04]  /*7070*/  LDL.LU R7, [R1+0x8] ;  /* 0x0000080001077983 */ /* 0x000f280000300800 */
[----:B------:R1:W-:Y:S04]  /*7080*/  STL [R1], R246 ;  /* 0x000000f601007387 */ /* 0x0003e80000100800 */
[----:B-1----:R-:W4:Y:S04]  /*7090*/  LDL.LU R246, [R1+0x1504] ;  /* 0x0015040001f67983 */ /* 0x002f280000300800 */
[----:B------:R-:W4:Y:S01]  /*70a0*/  LDL.LU R6, [R1+0xc] ;  /* 0x00000c0001067983 */ /* 0x000f220000300800 */
[----:B---3--:R-:W-:-:S13]  /*70b0*/  ISETP.GT.U32.AND P5, PT, R252, R133, PT ;  /* 0x00000085fc00720c */ /* 0x008fda0003fa4070 */
[----:B------:R-:W-:Y:S01]  /*70c0*/  @!P5 IMAD.IADD R133, R133, 0x1, -R252 ;  /* 0x000000018585d824 */ /* 0x000fe200078e0afc */
[C---:B--2---:R-:W-:Y:S02]  /*70d0*/  ISETP.GT.U32.AND P3, PT, R252.reuse, R242, PT ;  /* 0x000000f2fc00720c */ /* 0x044fe40003f64070 */
[C---:B----4-:R-:W-:Y:S02]  /*70e0*/  ISETP.GT.U32.AND P0, PT, R252.reuse, R244, PT ;  /* 0x000000f4fc00720c */ /* 0x050fe40003f04070 */
[C---:B------:R-:W-:Y:S02]  /*70f0*/  ISETP.GT.U32.AND P6, PT, R252.reuse, R243, PT ;  /* 0x000000f3fc00720c */ /* 0x040fe40003fc4070 */
[----:B------:R-:W-:-:S07]  /*7100*/  ISETP.GT.U32.AND P1, PT, R252, R239, PT ;  /* 0x000000effc00720c */ /* 0x000fce0003f24070 */
[----:B------:R-:W-:Y:S01]  /*7110*/  @!P3 IMAD.IADD R242, R242, 0x1, -R252 ;  /* 0x00000001f2f2b824 */ /* 0x000fe200078e0afc */
[C---:B------:R-:W-:Y:S02]  /*7120*/  ISETP.GT.U32.AND P4, PT, R252.reuse, R247, PT ;  /* 0x000000f7fc00720c */ /* 0x040fe40003f84070 */
[C---:B------:R-:W-:Y:S02]  /*7130*/  ISETP.GT.U32.AND P3, PT, R252.reuse, R3, PT ;  /* 0x00000003fc00720c */ /* 0x040fe40003f64070 */
[----:B------:R-:W-:-:S09]  /*7140*/  ISETP.GT.U32.AND P5, PT, R252, R7, PT ;  /* 0x00000007fc00720c */ /* 0x000fd20003fa4070 */
[----:B------:R-:W-:Y:S01]  /*7150*/  @!P4 IADD3 R247, PT, PT, R247, -R252, RZ ;  /* 0x800000fcf7f7c210 */ /* 0x000fe20007ffe0ff */
[--C-:B------:R-:W-:Y:S01]  /*7160*/  @!P0 IMAD.IADD R244, R244, 0x1, -R252.reuse ;  /* 0x00000001f4f48824 */ /* 0x100fe200078e0afc */
[C---:B------:R-:W-:Y:S01]  /*7170*/  ISETP.GT.U32.AND P4, PT, R252.reuse, R6, PT ;  /* 0x00000006fc00720c */ /* 0x040fe20003f84070 */
[--C-:B------:R-:W-:Y:S01]  /*7180*/  @!P1 IMAD.IADD R239, R239, 0x1, -R252.reuse ;  /* 0x00000001efef9824 */ /* 0x100fe200078e0afc */
[C---:B------:R-:W-:Y:S01]  /*7190*/  ISETP.GT.U32.AND P1, PT, R252.reuse, R133, PT ;  /* 0x00000085fc00720c */ /* 0x040fe20003f24070 */
[--C-:B------:R-:W-:Y:S01]  /*71a0*/  @!P6 IMAD.IADD R243, R243, 0x1, -R252.reuse ;  /* 0x00000001f3f3e824 */ /* 0x100fe200078e0afc */
[C---:B------:R-:W-:Y:S01]  /*71b0*/  ISETP.GT.U32.AND P2, PT, R252.reuse, R240, PT ;  /* 0x000000f0fc00720c */ /* 0x040fe20003f44070 */
[--C-:B------:R-:W-:Y:S01]  /*71c0*/  @!P5 IMAD.IADD R7, R7, 0x1, -R252.reuse ;  /* 0x000000010707d824 */ /* 0x100fe200078e0afc */
[C---:B------:R-:W-:Y:S01]  /*71d0*/  ISETP.GT.U32.AND P0, PT, R252.reuse, R246, PT ;  /* 0x000000f6fc00720c */ /* 0x040fe20003f04070 */
[----:B------:R-:W-:Y:S01]  /*71e0*/  @!P3 IMAD.IADD R3, R3, 0x1, -R252 ;  /* 0x000000010303b824 */ /* 0x000fe200078e0afc */
[----:B------:R-:W-:-:S05]  /*71f0*/  ISETP.GT.U32.AND P5, PT, R252, R244, PT ;  /* 0x000000f4fc00720c */ /* 0x000fca0003fa4070 */
[----:B------:R-:W-:Y:S02]  /*7200*/  @!P4 IADD3 R6, PT, PT, R6, -R252, RZ ;  /* 0x800000fc0606c210 */ /* 0x000fe40007ffe0ff */
[C---:B------:R-:W-:Y:S02]  /*7210*/  ISETP.GT.U32.AND P4, PT, R252.reuse, R242, PT ;  /* 0x000000f2fc00720c */ /* 0x040fe40003f84070 */
[----:B------:R-:W-:Y:S01]  /*7220*/  ISETP.GT.U32.AND P3, PT, R252, R243, PT ;  /* 0x000000f3fc00720c */ /* 0x000fe20003f64070 */
[--C-:B------:R-:W-:Y:S02]  /*7230*/  @!P1 IMAD.IADD R133, R133, 0x1, -R252.reuse ;  /* 0x0000000185859824 */ /* 0x100fe400078e0afc */
[--C-:B------:R-:W-:Y:S02]  /*7240*/  @!P2 IMAD.IADD R240, R240, 0x1, -R252.reuse ;  /* 0x00000001f0f0a824 */ /* 0x100fe400078e0afc */
[--C-:B------:R-:W-:Y:S01]  /*7250*/  @!P0 IMAD.IADD R246, R246, 0x1, -R252.reuse ;  /* 0x00000001f6f68824 */ /* 0x100fe200078e0afc */
[----:B------:R-:W-:Y:S01]  /*7260*/  ISETP.GT.U32.AND P0, PT, R252, R239, PT ;  /* 0x000000effc00720c */ /* 0x000fe20003f04070 */
[----:B------:R-:W-:-:S04]  /*7270*/  @!P5 IMAD.IADD R244, R244, 0x1, -R252 ;  /* 0x00000001f4f4d824 */ /* 0x000fc800078e0afc */
[----:B------:R-:W-:Y:S01]  /*7280*/  @!P4 IADD3 R242, PT, PT, R242, -R252, RZ ;  /* 0x800000fcf2f2c210 */ /* 0x000fe20007ffe0ff */
[----:B------:R-:W-:Y:S01]  /*7290*/  STL [R1+0x14ec], R133 ;  /* 0x0014ec8501007387 */ /* 0x000fe20000100800 */
[--C-:B------:R-:W-:Y:S01]  /*72a0*/  @!P3 IMAD.IADD R243, R243, 0x1, -R252.reuse ;  /* 0x00000001f3f3b824 */ /* 0x100fe200078e0afc */
[C---:B------:R-:W-:Y:S02]  /*72b0*/  ISETP.GT.U32.AND P1, PT, R252.reuse, R240, PT ;  /* 0x000000f0fc00720c */ /* 0x040fe40003f24070 */
[----:B------:R1:W-:Y:S03]  /*72c0*/  STL [R1+0x20], R242 ;  /* 0x000020f201007387 */ /* 0x0003e60000100800 */
[--C-:B------:R-:W-:Y:S01]  /*72d0*/  @!P0 IMAD.IADD R239, R239, 0x1, -R252.reuse ;  /* 0x00000001efef8824 */ /* 0x100fe200078e0afc */
[----:B------:R-:W-:Y:S01]  /*72e0*/  ISETP.GT.U32.AND P2, PT, R252, R247, PT ;  /* 0x000000f7fc00720c */ /* 0x000fe20003f44070 */
[----:B------:R-:W2:Y:S04]  /*72f0*/  LDS R133, [UR9] ;  /* 0x00000009ff857984 */ /* 0x000ea80008000800 */
[----:B-1----:R-:W3:Y:S04]  /*7300*/  LDL.LU R242, [R1+0x1500] ;  /* 0x0015000001f27983 */ /* 0x002ee80000300800 */
[----:B------:R1:W-:Y:S04]  /*7310*/  STL [R1+0x1c], R244 ;  /* 0x00001cf401007387 */ /* 0x0003e80000100800 */
[----:B-1----:R-:W4:Y:S04]  /*7320*/  LDL.LU R244, [R1+0x14fc] ;  /* 0x0014fc0001f47983 */ /* 0x002f280000300800 */
[----:B------:R1:W-:Y:S01]  /*7330*/  STL [R1+0x18], R243 ;  /* 0x000018f301007387 */ /* 0x0003e20000100800 */
[----:B------:R-:W-:-:S03]  /*7340*/  @!P1 IMAD.IADD R240, R240, 0x1, -R252 ;  /* 0x00000001f0f09824 */ /* 0x000fc600078e0afc */
[----:B-1----:R-:W2:Y:S04]  /*7350*/  LDL.LU R243, [R1+0x14f8] ;  /* 0x0014f80001f37983 */ /* 0x002ea80000300800 */
[----:B------:R1:W-:Y:S04]  /*7360*/  STL [R1+0x14], R239 ;  /* 0x000014ef01007387 */ /* 0x0003e80000100800 */
[----:B-1----:R-:W2:Y:S04]  /*7370*/  LDL.LU R239, [R1+0x14f4] ;  /* 0x0014f40001ef7983 */ /* 0x002ea80000300800 */
[----:B------:R1:W-:Y:S04]  /*7380*/  STL [R1+0x10], R240 ;  /* 0x000010f001007387 */ /* 0x0003e80000100800 */
[----:B-1----:R-:W2:Y:S01]  /*7390*/  LDL.LU R240, [R1+0x14f0] ;  /* 0x0014f00001f07983 */ /* 0x002ea20000300800 */
[C---:B------:R-:W-:Y:S01]  /*73a0*/  ISETP.GT.U32.AND P4, PT, R252.reuse, R7, PT ;  /* 0x00000007fc00720c */ /* 0x040fe20003f84070 */
[----:B------:R-:W-:Y:S01]  /*73b0*/  @!P2 IMAD.IADD R247, R247, 0x1, -R252 ;  /* 0x00000001f7f7a824 */ /* 0x000fe200078e0afc */
[----:B------:R-:W-:-:S02]  /*73c0*/  ISETP.GT.U32.AND P2, PT, R252, R6, PT ;  /* 0x00000006fc00720c */ /* 0x000fc40003f44070 */
[C---:B------:R-:W-:Y:S02]  /*73d0*/  ISETP.GT.U32.AND P5, PT, R252.reuse, R3, PT ;  /* 0x00000003fc00720c */ /* 0x040fe40003fa4070 */
[----:B------:R-:W-:-:S07]  /*73e0*/  ISETP.GT.U32.AND P6, PT, R252, R245, PT ;  /* 0x000000f5fc00720c */ /* 0x000fce0003fc4070 */
[--C-:B------:R-:W-:Y:S01]  /*73f0*/  @!P4 IMAD.IADD R7, R7, 0x1, -R252.reuse ;  /* 0x000000010707c824 */ /* 0x100fe200078e0afc */
[----:B------:R-:W-:Y:S01]  /*7400*/  ISETP.GT.U32.AND P4, PT, R252, R241, PT ;  /* 0x000000f1fc00720c */ /* 0x000fe20003f84070 */
[--C-:B------:R-:W-:Y:S01]  /*7410*/  @!P2 IMAD.IADD R6, R6, 0x1, -R252.reuse ;  /* 0x000000010606a824 */ /* 0x100fe200078e0afc */
[----:B------:R-:W-:Y:S02]  /*7420*/  ISETP.GT.U32.AND P3, PT, R252, R246, PT ;  /* 0x000000f6fc00720c */ /* 0x000fe40003f64070 */
[----:B------:R-:W-:Y:S01]  /*7430*/  @!P5 IADD3 R3, PT, PT, R3, -R252, RZ ;  /* 0x800000fc0303d210 */ /* 0x000fe20007ffe0ff */
[----:B------:R-:W-:-:S05]  /*7440*/  @!P6 IMAD.IADD R245, R245, 0x1, -R252 ;  /* 0x00000001f5f5e824 */ /* 0x000fca00078e0afc */
[----:B------:R-:W-:-:S03]  /*7450*/  ISETP.GT.U32.AND P6, PT, R252, R245, PT ;  /* 0x000000f5fc00720c */ /* 0x000fc60003fc4070 */
[--C-:B------:R-:W-:Y:S01]  /*7460*/  @!P4 IMAD.IADD R241, R241, 0x1, -R252.reuse ;  /* 0x00000001f1f1c824 */ /* 0x100fe200078e0afc */
[----:B------:R-:W-:Y:S01]  /*7470*/  ISETP.GT.U32.AND P4, PT, R252, R234, PT ;  /* 0x000000eafc00720c */ /* 0x000fe20003f84070 */
[----:B------:R-:W-:-:S08]  /*7480*/  @!P3 IMAD.IADD R246, R246, 0x1, -R252 ;  /* 0x00000001f6f6b824 */ /* 0x000fd000078e0afc */
[----:B------:R-:W-:Y:S01]  /*7490*/  @!P6 IMAD.IADD R245, R245, 0x1, -R252 ;  /* 0x00000001f5f5e824 */ /* 0x000fe200078e0afc */
[----:B------:R-:W-:-:S03]  /*74a0*/  ISETP.GT.U32.AND P6, PT, R252, R238, PT ;  /* 0x000000eefc00720c */ /* 0x000fc60003fc4070 */
[----:B------:R-:W-:-:S10]  /*74b0*/  @!P4 IMAD.IADD R234, R234, 0x1, -R252 ;  /* 0x00000001eaeac824 */ /* 0x000fd400078e0afc */
[----:B------:R-:W-:Y:S01]  /*74c0*/  @!P6 IMAD.IADD R238, R238, 0x1, -R252 ;  /* 0x00000001eeeee824 */ /* 0x000fe200078e0afc */
[----:B------:R-:W-:Y:S01]  /*74d0*/  BAR.SYNC.DEFER_BLOCKING 0x0 ;  /* 0x0000000000007b1d */ /* 0x000fe20000010000 */
[C---:B---3--:R-:W-:Y:S02]  /*74e0*/  ISETP.GT.U32.AND P2, PT, R252.reuse, R242, PT ;  /* 0x000000f2fc00720c */ /* 0x048fe40003f44070 */
[C---:B----4-:R-:W-:Y:S02]  /*74f0*/  ISETP.GT.U32.AND P0, PT, R252.reuse, R244, PT ;  /* 0x000000f4fc00720c */ /* 0x050fe40003f04070 */
[----:B--2---:R-:W-:-:S11]  /*7500*/  ISETP.GT.U32.AND P1, PT, R252, R243, PT ;  /* 0x000000f3fc00720c */ /* 0x004fd60003f24070 */
[--C-:B------:R-:W-:Y:S01]  /*7510*/  @!P0 IMAD.IADD R244, R244, 0x1, -R252.reuse ;  /* 0x00000001f4f48824 */ /* 0x100fe200078e0afc */
[----:B------:R-:W-:Y:S01]  /*7520*/  ISETP.GT.U32.AND P0, PT, R252, R237, PT ;  /* 0x000000edfc00720c */ /* 0x000fe20003f04070 */
[--C-:B------:R-:W-:Y:S02]  /*7530*/  @!P2 IMAD.IADD R242, R242, 0x1, -R252.reuse ;  /* 0x00000001f2f2a824 */ /* 0x100fe400078e0afc */
[----:B------:R-:W-:Y:S01]  /*7540*/  @!P1 IMAD.IADD R243, R243, 0x1, -R252 ;  /* 0x00000001f3f39824 */ /* 0x000fe200078e0afc */
[C---:B------:R-:W-:Y:S02]  /*7550*/  ISETP.GT.U32.AND P1, PT, R252.reuse, R236, PT ;  /* 0x000000ecfc00720c */ /* 0x040fe40003f24070 */
[C---:B------:R-:W-:Y:S02]  /*7560*/  ISETP.GT.U32.AND P3, PT, R252.reuse, R239, PT ;  /* 0x000000effc00720c */ /* 0x040fe40003f64070 */
[C---:B------:R-:W-:Y:S02]  /*7570*/  ISETP.GT.U32.AND P2, PT, R252.reuse, R235, PT ;  /* 0x000000ebfc00720c */ /* 0x040fe40003f44070 */
[----:B------:R-:W-:-:S07]  /*7580*/  ISETP.GT.U32.AND P5, PT, R252, R240, PT ;  /* 0x000000f0fc00720c */ /* 0x000fce0003fa4070 */
[--C-:B------:R-:W-:Y:S01]  /*7590*/  @!P1 IMAD.IADD R236, R236, 0x1, -R252.reuse ;  /* 0x00000001ecec9824 */ /* 0x100fe200078e0afc */
[----:B------:R-:W-:Y:S01]  /*75a0*/  ISETP.GT.U32.AND P1, PT, R252, R242, PT ;  /* 0x000000f2fc00720c */ /* 0x000fe20003f24070 */
[----:B------:R-:W-:-:S04]  /*75b0*/  @!P3 IMAD.IADD R239, R239, 0x1, -R252 ;  /* 0x00000001efefb824 */ /* 0x000fc800078e0afc */
[----:B------:R-:W-:Y:S02]  /*75c0*/  @!P5 IADD3 R240, PT, PT, R240, -R252, RZ ;  /* 0x800000fcf0f0d210 */ /* 0x000fe40007ffe0ff */
[C---:B------:R-:W-:Y:S02]  /*75d0*/  ISETP.GT.U32.AND P5, PT, R252.reuse, R233, PT ;  /* 0x000000e9fc00720c */ /* 0x040fe40003fa4070 */
[C---:B------:R-:W-:Y:S01]  /*75e0*/  ISETP.GT.U32.AND P4, PT, R252.reuse, R240, PT ;  /* 0x000000f0fc00720c */ /* 0x040fe20003f84070 */
[--C-:B------:R-:W-:Y:S01]  /*75f0*/  @!P0 IMAD.IADD R237, R237, 0x1, -R252.reuse ;  /* 0x00000001eded8824 */ /* 0x100fe200078e0afc */
[C---:B------:R-:W-:Y:S01]  /*7600*/  ISETP.GT.U32.AND P3, PT, R252.reuse, R232, PT ;  /* 0x000000e8fc00720c */ /* 0x040fe20003f64070 */
[--C-:B------:R-:W-:Y:S01]  /*7610*/  @!P2 IMAD.IADD R235, R235, 0x1, -R252.reuse ;  /* 0x00000001ebeba824 */ /* 0x100fe200078e0afc */
[C---:B------:R-:W-:Y:S02]  /*7620*/  ISETP.GT.U32.AND P0, PT, R252.reuse, R243, PT ;  /* 0x000000f3fc00720c */ /* 0x040fe40003f04070 */
[----:B------:R-:W-:Y:S01]  /*7630*/  ISETP.GT.U32.AND P2, PT, R252, R241, PT ;  /* 0x000000f1fc00720c */ /* 0x000fe20003f44070 */
[----:B------:R-:W-:Y:S01]  /*7640*/  @!P1 IMAD.IADD R242, R242, 0x1, -R252 ;  /* 0x00000001f2f29824 */ /* 0x000fe200078e0afc */
[----:B------:R-:W-:-:S03]  /*7650*/  ISETP.GT.U32.AND P1, PT, R252, R236, PT ;  /* 0x000000ecfc00720c */ /* 0x000fc60003f24070 */
[----:B------:R-:W-:Y:S02]  /*7660*/  @!P5 IADD3 R233, PT, PT, R233, -R252, RZ ;  /* 0x800000fce9e9d210 */ /* 0x000fe40007ffe0ff */
[----:B------:R-:W-:Y:S01]  /*7670*/  ISETP.GT.U32.AND P5, PT, R252, R239, PT ;  /* 0x000000effc00720c */ /* 0x000fe20003fa4070 */
[--C-:B------:R-:W-:Y:S01]  /*7680*/  @!P4 IMAD.IADD R240, R240, 0x1, -R252.reuse ;  /* 0x00000001f0f0c824 */ /* 0x100fe200078e0afc */
[----:B------:R-:W-:Y:S01]  /*7690*/  ISETP.GT.U32.AND P4, PT, R252, R234, PT ;  /* 0x000000eafc00720c */ /* 0x000fe20003f84070 */
[--C-:B------:R-:W-:Y:S01]  /*76a0*/  @!P3 IMAD.IADD R232, R232, 0x1, -R252.reuse ;  /* 0x00000001e8e8b824 */ /* 0x100fe200078e0afc */
[C---:B------:R-:W-:Y:S01]  /*76b0*/  ISETP.GT.U32.AND P3, PT, R252.reuse, R238, PT ;  /* 0x000000eefc00720c */ /* 0x040fe20003f64070 */
[--C-:B------:R-:W-:Y:S01]  /*76c0*/  @!P0 IMAD.IADD R243, R243, 0x1, -R252.reuse ;  /* 0x00000001f3f38824 */ /* 0x100fe200078e0afc */
[C---:B------:R-:W-:Y:S01]  /*76d0*/  ISETP.GT.U32.AND P0, PT, R252.reuse, R237, PT ;  /* 0x000000edfc00720c */ /* 0x040fe20003f04070 */
[----:B------:R-:W-:Y:S01]  /*76e0*/  @!P2 IMAD.IADD R241, R241, 0x1, -R252 ;  /* 0x00000001f1f1a824 */ /* 0x000fe200078e0afc */
[----:B------:R-:W-:-:S02]  /*76f0*/  ISETP.GT.U32.AND P2, PT, R252, R235, PT ;  /* 0x000000ebfc00720c */ /* 0x000fc40003f44070 */
[----:B------:R-:W-:Y:S01]  /*7700*/  ISETP.GT.U32.AND P6, PT, R252, R244, PT ;  /* 0x000000f4fc00720c */ /* 0x000fe20003fc4070 */
[--C-:B------:R-:W-:Y:S01]  /*7710*/  @!P1 IMAD.IADD R236, R236, 0x1, -R252.reuse ;  /* 0x00000001ecec9824 */ /* 0x100fe200078e0afc */
[C---:B------:R-:W-:Y:S02]  /*7720*/  ISETP.GT.U32.AND P1, PT, R252.reuse, R229, PT ;  /* 0x000000e5fc00720c */ /* 0x040fe40003f24070 */
        /* <DEDUP_REMOVED lines=8> */
[--C-:B------:R-:W-:Y:S01]  /*77b0*/  @!P2 IMAD.IADD R235, R235, 0x1, -R252.reuse ;  /* 0x00000001ebeba824 */ /* 0x100fe200078e0afc */
[----:B------:R-:W-:Y:S01]  /*77c0*/  ISETP.GT.U32.AND P2, PT, R252, R228, PT ;  /* 0x000000e4fc00720c */ /* 0x000fe20003f44070 */
        /* <DEDUP_REMOVED lines=8> */
[--C-:B------:R-:W-:Y:S01]  /*7850*/  @!P3 IMAD.IADD R231, R231, 0x1, -R252.reuse ;  /* 0x00000001e7e7b824 */ /* 0x100fe200078e0afc */
[----:B------:R-:W-:Y:S01]  /*7860*/  ISETP.GT.U32.AND P3, PT, R252, R224, PT ;  /* 0x000000e0fc00720c */ /* 0x000fe20003f64070 */
[--C-:B------:R-:W-:Y:S01]  /*7870*/  @!P0 IMAD.IADD R230, R230, 0x1, -R252.reuse ;  /* 0x00000001e6e68824 */ /* 0x100fe200078e0afc */
[----:B------:R-:W-:Y:S01]  /*7880*/  ISETP.GT.U32.AND P0, PT, R252, R223, PT ;  /* 0x000000dffc00720c */ /* 0x000fe20003f04070 */
[----:B------:R-:W-:Y:S01]  /*7890*/  @!P2 IMAD.IADD R228, R228, 0x1, -R252 ;  /* 0x00000001e4e4a824 */ /* 0x000fe200078e0afc */
[----:B------:R-:W-:-:S02]  /*78a0*/  ISETP.GT.U32.AND P2, PT, R252, R221, PT ;  /* 0x000000ddfc00720c */ /* 0x000fc40003f44070 */
[----:B------:R-:W-:Y:S02]  /*78b0*/  @!P6 IADD3 R232, PT, PT, R232, -R252, RZ ;  /* 0x800000fce8e8e210 */ /* 0x000fe40007ffe0ff */
[----:B------:R-:W-:Y:S01]  /*78c0*/  ISETP.GT.U32.AND P6, PT, R252, R225, PT ;  /* 0x000000e1fc00720c */ /* 0x000fe20003fc4070 */
[--C-:B------:R-:W-:Y:S01]  /*78d0*/  @!P5 IMAD.IADD R226, R226, 0x1, -R252.reuse ;  /* 0x00000001e2e2d824 */ /* 0x100fe200078e0afc */
[----:B------:R-:W-:Y:S01]  /*78e0*/  ISETP.GT.U32.AND P5, PT, R252, R219, PT ;  /* 0x000000dbfc00720c */ /* 0x000fe20003fa4070 */
[--C-:B------:R-:W-:Y:S01]  /*78f0*/  @!P1 IMAD.IADD R222, R222, 0x1, -R252.reuse ;  /* 0x00000001dede9824 */ /* 0x100fe200078e0afc */
        /* <DEDUP_REMOVED lines=9> */
[----:B------:R-:W-:Y:S01]  /*7990*/  @!P6 IADD3 R225, PT, PT, R225, -R252, RZ ;  /* 0x800000fce1e1e210 */ /* 0x000fe20007ffe0ff */
[--C-:B------:R-:W-:Y:S01]  /*79a0*/  @!P5 IMAD.IADD R219, R219, 0x1, -R252.reuse ;  /* 0x00000001dbdbd824 */ /* 0x100fe200078e0afc */
[----:B------:R-:W-:Y:S01]  /*79b0*/  ISETP.GT.U32.AND P6, PT, R252, R231, PT ;  /* 0x000000e7fc00720c */ /* 0x000fe20003fc4070 */
[--C-:B------:R-:W-:Y:S01]  /*79c0*/  @!P1 IMAD.IADD R228, R228, 0x1, -R252.reuse ;  /* 0x00000001e4e49824 */ /* 0x100fe200078e0afc */
[C---:B------:R-:W-:Y:S02]  /*79d0*/  ISETP.GT.U32.AND P5, PT, R252.reuse, R225, PT ;  /* 0x000000e1fc00720c */ /* 0x040fe40003fa4070 */
        /* <DEDUP_REMOVED lines=18> */
[----:B------:R-:W-:Y:S01]  /*7b00*/  @!P3 IADD3 R224, PT, PT, R224, -R252, RZ ;  /* 0x800000fce0e0b210 */ /* 0x000fe20007ffe0ff */
[----:B------:R-:W-:Y:S01]  /*7b10*/  @!P2 IMAD.IADD R221, R221, 0x1, -R252 ;  /* 0x00000001dddda824 */ /* 0x000fe200078e0afc */
[----:B------:R-:W-:-:S02]  /*7b20*/  ISETP.GT.U32.AND P3, PT, R252, R217, PT ;  /* 0x000000d9fc00720c */ /* 0x000fc40003f64070 */
[C---:B------:R-:W-:Y:S02]  /*7b30*/  ISETP.GT.U32.AND P0, PT, R252.reuse, R216, PT ;  /* 0x000000d8fc00720c */ /* 0x040fe40003f04070 */
[C---:B------:R-:W-:Y:S01]  /*7b40*/  ISETP.GT.U32.AND P2, PT, R252.reuse, R214, PT ;  /* 0x000000d6fc00720c */ /* 0x040fe20003f44070 */
        /* <DEDUP_REMOVED lines=14> */
[--C-:B------:R-:W-:Y:S02]  /*7c30*/  @!P6 IMAD.IADD R212, R212, 0x1, -R252.reuse ;  /* 0x00000001d4d4e824 */ /* 0x100fe400078e0afc */
[--C-:B------:R-:W-:Y:S01]  /*7c40*/  @!P5 IMAD.IADD R211, R211, 0x1, -R252.reuse ;  /* 0x00000001d3d3d824 */ /* 0x100fe200078e0afc */
[----:B------:R-:W-:Y:S01]  /*7c50*/  ISETP.GT.U32.AND P5, PT, R252, R217, PT ;  /* 0x000000d9fc00720c */ /* 0x000fe20003fa4070 */
[--C-:B------:R-:W-:Y:S01]  /*7c60*/  @!P1 IMAD.IADD R208, R208, 0x1, -R252.reuse ;  /* 0x00000001d0d09824 */ /* 0x100fe200078e0afc */
[----:B------:R-:W-:Y:S01]  /*7c70*/  ISETP.GT.U32.AND P1, PT, R252, R214, PT ;  /* 0x000000d6fc00720c */ /* 0x000fe20003f24070 */
[----:B------:R-:W-:Y:S01]  /*7c80*/  @!P4 IMAD.IADD R206, R206, 0x1, -R252 ;  /* 0x00000001cecec824 */ /* 0x000fe200078e0afc */
[----:B------:R-:W-:-:S02]  /*7c90*/  ISETP.GT.U32.AND P4, PT, R252, R212, PT ;  /* 0x000000d4fc00720c */ /* 0x000fc40003f84070 */
[----:B------:R-:W-:Y:S01]  /*7ca0*/  @!P3 IADD3 R210, PT, PT, R210, -R252, RZ ;  /* 0x800000fcd2d2b210 */ /* 0x000fe20007ffe0ff */
[--C-:B------:R-:W-:Y:S01]  /*7cb0*/  @!P0 IMAD.IADD R209, R209, 0x1, -R252.reuse ;  /* 0x00000001d1d18824 */ /* 0x100fe200078e0afc */
[C---:B------:R-:W-:Y:S01]  /*7cc0*/  ISETP.GT.U32.AND P3, PT, R252.reuse, R216, PT ;  /* 0x000000d8fc00720c */ /* 0x040fe20003f64070 */
[--C-:B------:R-:W-:Y:S01]  /*7cd0*/  @!P2 IMAD.IADD R207, R207, 0x1, -R252.reuse ;  /* 0x00000001cfcfa824 */ /* 0x100fe200078e0afc */
[C---:B------:R-:W-:Y:S02]  /*7ce0*/  ISETP.GT.U32.AND P0, PT, R252.reuse, R215, PT ;  /* 0x000000d7fc00720c */ /* 0x040fe40003f04070 */
[C---:B------:R-:W-:Y:S01]  /*7cf0*/  ISETP.GT.U32.AND P2, PT, R252.reuse, R213, PT ;  /* 0x000000d5fc00720c */ /* 0x040fe20003f44070 */
[--C-:B------:R-:W-:Y:S01]  /*7d00*/  @!P5 IMAD.IADD R217, R217, 0x1, -R252.reuse ;  /* 0x00000001d9d9d824 */ /* 0x100fe200078e0afc */
[----:B------:R-:W-:Y:S01]  /*7d10*/  ISETP.GT.U32.AND P5, PT, R252, R211, PT ;  /* 0x000000d3fc00720c */ /* 0x000fe20003fa4070 */
[--C-:B------:R-:W-:Y:S01]  /*7d20*/  @!P1 IMAD.IADD R214, R214, 0x1, -R252.reuse ;  /* 0x00000001d6d69824 */ /* 0x100fe200078e0afc */
[----:B------:R-:W-:Y:S01]  /*7d30*/  ISETP.GT.U32.AND P1, PT, R252, R208, PT ;  /* 0x000000d0fc00720c */ /* 0x000fe20003f24070 */
[----:B------:R-:W-:Y:S01]  /*7d40*/  @!P4 IMAD.IADD R212, R212, 0x1, -R252 ;  /* 0x00000001d4d4c824 */ /* 0x000fe200078e0afc */
[----:B------:R-:W-:-:S02]  /*7d50*/  ISETP.GT.U32.AND P4, PT, R252, R205, PT ;  /* 0x000000cdfc00720c */ /* 0x000fc40003f84070 */
[----:B------:R-:W-:Y:S02]  /*7d60*/  ISETP.GT.U32.AND P6, PT, R252, R218, PT ;  /* 0x000000dafc00720c */ /* 0x000fe40003fc4070 */
        /* <DEDUP_REMOVED lines=18> */
[C---:B------:R-:W-:Y:S02]  /*7e90*/  ISETP.GT.U32.AND P0, PT, R252.reuse, R202, PT ;  /* 0x000000cafc00720c */ /* 0x040fe40003f04070 */
[----:B------:R-:W-:Y:S01]  /*7ea0*/  ISETP.GT.U32.AND P2, PT, R252, R200, PT ;  /* 0x000000c8fc00720c */ /* 0x000fe20003f44070 */
[--C-:B------:R-:W-:Y:S01]  /*7eb0*/  @!P5 IMAD.IADD R204, R204, 0x1, -R252.reuse ;  /* 0x00000001ccccd824 */ /* 0x100fe200078e0afc */
[C---:B------:R-:W-:Y:S01]  /*7ec0*/  ISETP.GT.U32.AND P5, PT, R252.reuse, R197, PT ;  /* 0x000000c5fc00720c */ /* 0x040fe20003fa4070 */
[--C-:B------:R-:W-:Y:S01]  /*7ed0*/  @!P1 IMAD.IADD R201, R201, 0x1, -R252.reuse ;  /* 0x00000001c9c99824 */ /* 0x100fe200078e0afc */
[----:B------:R-:W-:Y:S01]  /*7ee0*/  ISETP.GT.U32.AND P1, PT, R252, R194, PT ;  /* 0x000000c2fc00720c */ /* 0x000fe20003f24070 */
[--C-:B------:R-:W-:Y:S01]  /*7ef0*/  @!P4 IMAD.IADD R198, R198, 0x1, -R252.reuse ;  /* 0x00000001c6c6c824 */ /* 0x100fe200078e0afc */
[----:B------:R-:W-:Y:S01]  /*7f00*/  ISETP.GT.U32.AND P4, PT, R252, R204, PT ;  /* 0x000000ccfc00720c */ /* 0x000fe20003f84070 */
[--C-:B------:R-:W-:Y:S01]  /*7f10*/  @!P6 IMAD.IADD R206, R206, 0x1, -R252.reuse ;  /* 0x00000001cecee824 */ /* 0x100fe200078e0afc */
[C---:B------:R-:W-:Y:S01]  /*7f20*/  ISETP.GT.U32.AND P6, PT, R252.reuse, R199, PT ;  /* 0x000000c7fc00720c */ /* 0x040fe20003fc4070 */
[----:B------:R-:W-:Y:S01]  /*7f30*/  @!P3 IMAD.IADD R203, R203, 0x1, -R252 ;  /* 0x00000001cbcbb824 */ /* 0x000fe200078e0afc */
[----:B------:R-:W-:-:S02]  /*7f40*/  ISETP.GT.U32.AND P3, PT, R252, R196, PT ;  /* 0x000000c4fc00720c */ /* 0x000fc40003f64070 */
[----:B------:R-:W-:Y:S01]  /*7f50*/  @!P0 IADD3 R202, PT, PT, R202, -R252, RZ ;  /* 0x800000fccaca8210 */ /* 0x000fe20007ffe0ff */
[--C-:B------:R-:W-:Y:S01]  /*7f60*/  @!P2 IMAD.IADD R200, R200, 0x1, -R252.reuse ;  /* 0x00000001c8c8a824 */ /* 0x100fe200078e0afc */
[C---:B------:R-:W-:Y:S02]  /*7f70*/  ISETP.GT.U32.AND P0, PT, R252.reuse, R195, PT ;  /* 0x000000c3fc00720c */ /* 0x040fe40003f04070 */
[C---:B------:R-:W-:Y:S01]  /*7f80*/  ISETP.GT.U32.AND P2, PT, R252.reuse, R193, PT ;  /* 0x000000c1fc00720c */ /* 0x040fe20003f44070 */
[--C-:B------:R-:W-:Y:S01]  /*7f90*/  @!P5 IMAD.IADD R197, R197, 0x1, -R252.reuse ;  /* 0x00000001c5c5d824 */ /* 0x100fe200078e0afc */
[----:B------:R-:W-:Y:S01]  /*7fa0*/  ISETP.GT.U32.AND P5, PT, R252, R203, PT ;  /* 0x000000cbfc00720c */ /* 0x000fe20003fa4070 */
[--C-:B------:R-:W-:Y:S01]  /*7fb0*/  @!P1 IMAD.IADD R194, R194, 0x1, -R252.reuse ;  /* 0x00000001c2c29824 */ /* 0x100fe200078e0afc */
[----:B------:R-:W-:Y:S01]  /*7fc0*/  ISETP.GT.U32.AND P1, PT, R252, R200, PT ;  /* 0x000000c8fc00720c */ /* 0x000fe20003f24070 */
[--C-:B------:R-:W-:Y:S01]  /*7fd0*/  @!P4 IMAD.IADD R204, R204, 0x1, -R252.reuse ;  /* 0x00000001ccccc824 */ /* 0x100fe200078e0afc */
[C---:B------:R-:W-:Y:S01]  /*7fe0*/  ISETP.GT.U32.AND P4, PT, R252.reuse, R198, PT ;  /* 0x000000c6fc00720c */ /* 0x040fe20003f84070 */
[--C-:B------:R-:W-:Y:S01]  /*7ff0*/  @!P6 IMAD.IADD R199, R199, 0x1, -R252.reuse ;  /* 0x00000001c7c7e824 */ /* 0x100fe200078e0afc */
[----:B------:R-:W-:Y:S01]  /*8000*/  ISETP.GT.U32.AND P6, PT, R252, R205, PT ;  /* 0x000000cdfc00720c */ /* 0x000fe20003fc4070 */
        /* <DEDUP_REMOVED lines=21> */
[----:B------:R-:W-:Y:S02]  /*8160*/  @!P1 IADD3 R194, PT, PT, R194, -R252, RZ ;  /* 0x800000fcc2c29210 */ /* 0x000fe40007ffe0ff */
        /* <DEDUP_REMOVED lines=17> */
[C---:B------:R-:W-:Y:S01]  /*8280*/  ISETP.GT.U32.AND P4, PT, R252.reuse, R190, PT ;  /* 0x000000befc00720c */ /* 0x040fe20003f84070 */
[--C-:B------:R-:W-:Y:S01]  /*8290*/  @!P3 IMAD.IADD R189, R189, 0x1, -R252.reuse ;  /* 0x00000001bdbdb824 */ /* 0x100fe200078e0afc */
[----:B------:R-:W-:Y:S01]  /*82a0*/  ISETP.GT.U32.AND P3, PT, R252, R182, PT ;  /* 0x000000b6fc00720c */ /* 0x000fe20003f64070 */
[--C-:B------:R-:W-:Y:S01]  /*82b0*/  @!P0 IMAD.IADD R188, R188, 0x1, -R252.reuse ;  /* 0x00000001bcbc8824 */ /* 0x100fe200078e0afc */
[----:B------:R-:W-:Y:S01]  /*82c0*/  ISETP.GT.U32.AND P0, PT, R252, R181, PT ;  /* 0x000000b5fc00720c */ /* 0x000fe20003f04070 */
[--C-:B------:R-:W-:Y:S02]  /*82d0*/  @!P6 IMAD.IADD R186, R186, 0x1, -R252.reuse ;  /* 0x00000001babae824 */ /* 0x100fe400078e0afc */
[--C-:B------:R-:W-:Y:S01]  /*82e0*/  @!P2 IMAD.IADD R185, R185, 0x1, -R252.reuse ;  /* 0x00000001b9b9a824 */ /* 0x100fe200078e0afc */
[C---:B------:R-:W-:Y:S01]  /*82f0*/  ISETP.GT.U32.AND P2, PT, R252.reuse, R191, PT ;  /* 0x000000bffc00720c */ /* 0x040fe20003f44070 */
[----:B------:R-:W-:Y:S01]  /*8300*/  @!P5 IMAD.IADD R183, R183, 0x1, -R252 ;  /* 0x00000001b7b7d824 */ /* 0x000fe200078e0afc */
[----:B------:R-:W-:-:S02]  /*8310*/  ISETP.GT.U32.AND P5, PT, R252, R189, PT ;  /* 0x000000bdfc00720c */ /* 0x000fc40003fa4070 */
        /* <DEDUP_REMOVED lines=10> */
[----:B------:R-:W-:Y:S01]  /*83c0*/  @!P5 IMAD.IADD R189, R189, 0x1, -R252 ;  /* 0x00000001bdbdd824 */ /* 0x000fe200078e0afc */
[----:B------:R-:W-:-:S03]  /*83d0*/  ISETP.GT.U32.AND P5, PT, R252, R183, PT ;  /* 0x000000b7fc00720c */ /* 0x000fc60003fa4070 */
[----:B------:R-:W-:Y:S02]  /*83e0*/  @!P1 IADD3 R186, PT, PT, R186, -R252, RZ ;  /* 0x800000fcbaba9210 */ /* 0x000fe40007ffe0ff */
[----:B------:R-:W-:Y:S01]  /*83f0*/  ISETP.GT.U32.AND P1, PT, R252, R179, PT ;  /* 0x000000b3fc00720c */ /* 0x000fe20003f24070 */
[--C-:B------:R-:W-:Y:S01]  /*8400*/  @!P4 IMAD.IADD R184, R184, 0x1, -R252.reuse ;  /* 0x00000001b8b8c824 */ /* 0x100fe200078e0afc */
[C---:B------:R-:W-:Y:S02]  /*8410*/  ISETP.GT.U32.AND P4, PT, R252.reuse, R177, PT ;  /* 0x000000b1fc00720c */ /* 0x040fe40003f84070 */
        /* <DEDUP_REMOVED lines=8> */
[----:B------:R-:W-:-:S02]  /*84a0*/  ISETP.GT.U32.AND P5, PT, R252, R176, PT ;  /* 0x000000b0fc00720c */ /* 0x000fc40003fa4070 */
[----:B------:R-:W-:Y:S02]  /*84b0*/  @!P1 IADD3 R179, PT, PT, R179, -R252, RZ ;  /* 0x800000fcb3b39210 */ /* 0x000fe40007ffe0ff */
        /* <DEDUP_REMOVED lines=31> */
[--C-:B------:R-:W-:Y:S02]  /*86b0*/  @!P6 IMAD.IADD R173, R173, 0x1, -R252.reuse ;  /* 0x00000001adade824 */ /* 0x100fe400078e0afc */
        /* <DEDUP_REMOVED lines=12> */
[----:B------:R-:W-:Y:S01]  /*8780*/  ISETP.GT.U32.AND P6, PT, R252, R179, PT ;  /* 0x000000b3fc00720c */ /* 0x000fe20003fc4070 */
[--C-:B------:R-:W-:Y:S01]  /*8790*/  @!P3 IMAD.IADD R174, R174, 0x1, -R252.reuse ;  /* 0x00000001aeaeb824 */ /* 0x100fe200078e0afc */
[C---:B------:R-:W-:Y:S01]  /*87a0*/  ISETP.GT.U32.AND P3, PT, R252.reuse, R168, PT ;  /* 0x000000a8fc00720c */ /* 0x040fe20003f64070 */
[--C-:B------:R-:W-:Y:S01]  /*87b0*/  @!P0 IMAD.IADD R173, R173, 0x1, -R252.reuse ;  /* 0x00000001adad8824 */ /* 0x100fe200078e0afc */
[C---:B------:R-:W-:Y:S02]  /*87c0*/  ISETP.GT.U32.AND P0, PT, R252.reuse, R166, PT ;  /* 0x000000a6fc00720c */ /* 0x040fe40003f04070 */
[----:B------:R-:W-:Y:S02]  /*87d0*/  @!P2 IADD3 R171, PT, PT, R171, -R252, RZ ;  /* 0x800000fcababa210 */ /* 0x000fe40007ffe0ff */
        /* <DEDUP_REMOVED lines=34> */
[----:B------:R-:W-:Y:S01]  /*8a00*/  ISETP.GT.U32.AND P4, PT, R252, R156, PT ;  /* 0x0000009cfc00720c */ /* 0x000fe20003f84070 */
[--C-:B------:R-:W-:Y:S01]  /*8a10*/  @!P6 IMAD.IADD R160, R160, 0x1, -R252.reuse ;  /* 0x00000001a0a0e824 */ /* 0x100fe200078e0afc */
[----:B------:R-:W-:Y:S01]  /*8a20*/  ISETP.GT.U32.AND P6, PT, R252, R166, PT ;  /* 0x000000a6fc00720c */ /* 0x000fe20003fc4070 */
[----:B------:R-:W-:-:S02]  /*8a30*/  @!P3 IMAD.IADD R154, R154, 0x1, -R252 ;  /* 0x000000019a9ab824 */ /* 0x000fc400078e0afc */
[--C-:B------:R-:W-:Y:S01]  /*8a40*/  @!P0 IMAD.IADD R165, R165, 0x1, -R252.reuse ;  /* 0x00000001a5a58824 */ /* 0x100fe200078e0afc */
[C---:B------:R-:W-:Y:S02]  /*8a50*/  ISETP.GT.U32.AND P3, PT, R252.reuse, R160, PT ;  /* 0x000000a0fc00720c */ /* 0x040fe40003f64070 */
[----:B------:R-:W-:Y:S02]  /*8a60*/  @!P2 IADD3 R163, PT, PT, R163, -R252, RZ ;  /* 0x800000fca3a3a210 */ /* 0x000fe40007ffe0ff */
[C---:B------:R-:W-:Y:S02]  /*8a70*/  ISETP.GT.U32.AND P0, PT, R252.reuse, R159, PT ;  /* 0x0000009ffc00720c */ /* 0x040fe40003f04070 */
[C---:B------:R-:W-:Y:S01]  /*8a80*/  ISETP.GT.U32.AND P2, PT, R252.reuse, R157, PT ;  /* 0x0000009dfc00720c */ /* 0x040fe20003f44070 */
        /* <DEDUP_REMOVED lines=43> */
[----:B------:R-:W-:Y:S01]  /*8d40*/  @!P1 IMAD.IADD R150, R150, 0x1, -R252 ;  /* 0x0000000196969824 */ /* 0x000fe200078e0afc */
[----:B------:R-:W-:-:S02]  /*8d50*/  ISETP.GT.U32.AND P1, PT, R252, R144, PT ;  /* 0x00000090fc00720c */ /* 0x000fc40003f24070 */
[----:B------:R-:W-:Y:S02]  /*8d60*/  ISETP.GT.U32.AND P6, PT, R252, R153, PT ;  /* 0x00000099fc00720c */ /* 0x000fe40003fc4070 */
[----:B------:R-:W-:Y:S02]  /*8d70*/  @!P4 IADD3 R148, PT, PT, R148, -R252, RZ ;  /* 0x800000fc9494c210 */ /* 0x000fe40007ffe0ff */
        /* <DEDUP_REMOVED lines=29> */
[--C-:B------:R-:W-:Y:S02]  /*8f50*/  @!P3 IMAD.IADD R139, R139, 0x1, -R252.reuse ;  /* 0x000000018b8bb824 */ /* 0x100fe400078e0afc */
        /* <DEDUP_REMOVED lines=11> */
[----:B------:R-:W-:Y:S01]  /*9010*/  ISETP.GT.U32.AND P4, PT, R252, R134, PT ;  /* 0x00000086fc00720c */ /* 0x000fe20003f84070 */
[--C-:B------:R-:W-:Y:S01]  /*9020*/  @!P0 IMAD.IADD R130, R130, 0x1, -R252.reuse ;  /* 0x0000000182828824 */ /* 0x100fe200078e0afc */
[----:B------:R-:W-:Y:S01]  /*9030*/  ISETP.GT.U32.AND P6, PT, R252, R140, PT ;  /* 0x0000008cfc00720c */ /* 0x000fe20003fc4070 */
[--C-:B------:R-:W-:Y:S01]  /*9040*/  @!P2 IMAD.IADD R128, R128, 0x1, -R252.reuse ;  /* 0x000000018080a824 */ /* 0x100fe200078e0afc */
[C---:B------:R-:W-:Y:S02]  /*9050*/  ISETP.GT.U32.AND P0, PT, R252.reuse, R137, PT ;  /* 0x00000089fc00720c */ /* 0x040fe40003f04070 */
[C---:B------:R-:W-:Y:S01]  /*9060*/  ISETP.GT.U32.AND P2, PT, R252.reuse, R135, PT ;  /* 0x00000087fc00720c */ /* 0x040fe20003f44070 */
[--C-:B------:R-:W-:Y:S01]  /*9070*/  @!P5 IMAD.IADD R139, R139, 0x1, -R252.reuse ;  /* 0x000000018b8bd824 */ /* 0x100fe200078e0afc */
[----:B------:R-:W-:Y:S01]  /*9080*/  ISETP.GT.U32.AND P5, PT, R252, R132, PT ;  /* 0x00000084fc00720c */ /* 0x000fe20003fa4070 */
[--C-:B------:R-:W-:Y:S01]  /*9090*/  @!P1 IMAD.IADD R136, R136, 0x1, -R252.reuse ;  /* 0x0000000188889824 */ /* 0x100fe200078e0afc */
[----:B------:R-:W-:Y:S01]  /*90a0*/  ISETP.GT.U32.AND P1, PT, R252, R129, PT ;  /* 0x00000081fc00720c */ /* 0x000fe20003f24070 */
[----:B------:R-:W-:-:S02]  /*90b0*/  @!P3 IMAD.IADD R131, R131, 0x1, -R252 ;  /* 0x000000018383b824 */ /* 0x000fc400078e0afc */
[--C-:B------:R-:W-:Y:S01]  /*90c0*/  @!P4 IMAD.IADD R134, R134, 0x1, -R252.reuse ;  /* 0x000000018686c824 */ /* 0x100fe200078e0afc */
[C---:B------:R-:W-:Y:S02]  /*90d0*/  ISETP.GT.U32.AND P4, PT, R252.reuse, R126, PT ;  /* 0x0000007efc00720c */ /* 0x040fe40003f84070 */
[----:B------:R-:W-:Y:S01]  /*90e0*/  ISETP.GT.U32.AND P3, PT, R252, R138, PT ;  /* 0x0000008afc00720c */ /* 0x000fe20003f64070 */
[--C-:B------:R-:W-:Y:S01]  /*90f0*/  @!P0 IMAD.IADD R137, R137, 0x1, -R252.reuse ;  /* 0x0000000189898824 */ /* 0x100fe200078e0afc */
[----:B------:R-:W-:Y:S01]  /*9100*/  @!P6 IADD3 R140, PT, PT, R140, -R252, RZ ;  /* 0x800000fc8c8ce210 */ /* 0x000fe20007ffe0ff */
[--C-:B------:R-:W-:Y:S01]  /*9110*/  @!P2 IMAD.IADD R135, R135, 0x1, -R252.reuse ;  /* 0x000000018787a824 */ /* 0x100fe200078e0afc */
[C---:B------:R-:W-:Y:S02]  /*9120*/  ISETP.GT.U32.AND P6, PT, R252.reuse, R131, PT ;  /* 0x00000083fc00720c */ /* 0x040fe40003fc4070 */
[C---:B------:R-:W-:Y:S02]  /*9130*/  ISETP.GT.U32.AND P0, PT, R252.reuse, R130, PT ;  /* 0x00000082fc00720c */ /* 0x040fe40003f04070 */
[----:B------:R-:W-:Y:S01]  /*9140*/  ISETP.GT.U32.AND P2, PT, R252, R128, PT ;  /* 0x00000080fc00720c */ /* 0x000fe20003f44070 */
[----:B------:R-:W-:Y:S01]  /*9150*/  @!P1 IMAD.IADD R129, R129, 0x1, -R252 ;  /* 0x0000000181819824 */ /* 0x000fe200078e0afc */
[----:B------:R-:W-:-:S02]  /*9160*/  @!P5 IADD3 R132, PT, PT, R132, -R252, RZ ;  /* 0x800000fc8484d210 */ /* 0x000fc40007ffe0ff */
[C---:B------:R-:W-:Y:S02]  /*9170*/  ISETP.GT.U32.AND P5, PT, R252.reuse, R125, PT ;  /* 0x0000007dfc00720c */ /* 0x040fe40003fa4070 */
        /* <DEDUP_REMOVED lines=33> */
[--C-:B------:R-:W-:Y:S02]  /*9390*/  @!P6 IMAD.IADD R117, R117, 0x1, -R252.reuse ;  /* 0x000000017575e824 */ /* 0x100fe400078e0afc */
        /* <DEDUP_REMOVED lines=65> */
[--C-:B------:R-:W-:Y:S02]  /*97b0*/  @!P6 IMAD.IADD R101, R101, 0x1, -R252.reuse ;  /* 0x000000016565e824 */ /* 0x100fe400078e0afc */
[--C-:B------:R-:W-:Y:S01]  /*97c0*/  @!P3 IMAD.IADD R111, R111, 0x1, -R252.reuse ;  /* 0x000000016f6fb824 */ /* 0x100fe200078e0afc */
[----:B------:R-:W-:Y:S01]  /*97d0*/  ISETP.GT.U32.AND P3, PT, R252, R105, PT ;  /* 0x00000069fc00720c */ /* 0x000fe20003f64070 */
[--C-:B------:R-:W-:Y:S01]  /*97e0*/  @!P0 IMAD.IADD R108, R108, 0x1, -R252.reuse ;  /* 0x000000016c6c8824 */ /* 0x100fe200078e0afc */
[----:B------:R-:W-:Y:S01]  /*97f0*/  ISETP.GT.U32.AND P0, PT, R252, R101, PT ;  /* 0x00000065fc00720c */ /* 0x000fe20003f04070 */
[----:B------:R-:W-:Y:S01]  /*9800*/  @!P2 IMAD.IADD R106, R106, 0x1, -R252 ;  /* 0x000000016a6aa824 */ /* 0x000fe200078e0afc */
[----:B------:R-:W-:-:S02]  /*9810*/  ISETP.GT.U32.AND P2, PT, R252, R99, PT ;  /* 0x00000063fc00720c */ /* 0x000fc40003f44070 */
        /* <DEDUP_REMOVED lines=46> */
[----:B------:R-:W-:Y:S01]  /*9b00*/  ISETP.GT.U32.AND P1, PT, R252, R86, PT ;  /* 0x00000056fc00720c */ /* 0x000fe20003f24070 */
[--C-:B------:R-:W-:Y:S01]  /*9b10*/  @!P4 IMAD.IADD R90, R90, 0x1, -R252.reuse ;  /* 0x000000015a5ac824 */ /* 0x100fe200078e0afc */
[C---:B------:R-:W-:Y:S01]  /*9b20*/  ISETP.GT.U32.AND P4, PT, R252.reuse, R83, PT ;  /* 0x00000053fc00720c */ /* 0x040fe20003f84070 */
[--C-:B------:R-:W-:Y:S01]  /*9b30*/  @!P3 IMAD.IADD R97, R97, 0x1, -R252.reuse ;  /* 0x000000016161b824 */ /* 0x100fe200078e0afc */
[----:B------:R-:W-:Y:S01]  /*9b40*/  ISETP.GT.U32.AND P3, PT, R252, R91, PT ;  /* 0x0000005bfc00720c */ /* 0x000fe20003f64070 */
[----:B------:R-:W-:Y:S01]  /*9b50*/  @!P2 IMAD.IADD R92, R92, 0x1, -R252 ;  /* 0x000000015c5ca824 */ /* 0x000fe200078e0afc */
[----:B------:R-:W-:-:S02]  /*9b60*/  @!P0 IADD3 R94, PT, PT, R94, -R252, RZ ;  /* 0x800000fc5e5e8210 */ /* 0x000fc40007ffe0ff */
        /* <DEDUP_REMOVED lines=30> */
[--C-:B------:R-:W-:Y:S02]  /*9d50*/  @!P6 IMAD.IADD R75, R75, 0x1, -R252.reuse ;  /* 0x000000014b4be824 */ /* 0x100fe400078e0afc */
        /* <DEDUP_REMOVED lines=13> */
[C---:B------:R-:W-:Y:S02]  /*9e30*/  ISETP.GT.U32.AND P5, PT, R252.reuse, R74, PT ;  /* 0x0000004afc00720c */ /* 0x040fe40003fa4070 */
[----:B------:R-:W-:Y:S02]  /*9e40*/  @!P1 IADD3 R79, PT, PT, R79, -R252, RZ ;  /* 0x800000fc4f4f9210 */ /* 0x000fe40007ffe0ff */
[C---:B------:R-:W-:Y:S01]  /*9e50*/  ISETP.GT.U32.AND P1, PT, R252.reuse, R72, PT ;  /* 0x00000048fc00720c */ /* 0x040fe20003f24070 */
[----:B------:R1:W-:Y:S01]  /*9e60*/  STL [R1+0xc], R6 ;  /* 0x00000c0601007387 */ /* 0x0003e20000100800 */
[--C-:B------:R-:W-:Y:S01]  /*9e70*/  @!P4 IMAD.IADD R75, R75, 0x1, -R252.reuse ;  /* 0x000000014b4bc824 */ /* 0x100fe200078e0afc */
[C---:B------:R-:W-:Y:S01]  /*9e80*/  ISETP.GT.U32.AND P4, PT, R252.reuse, R68, PT ;  /* 0x00000044fc00720c */ /* 0x040fe20003f84070 */
[--C-:B------:R-:W-:Y:S01]  /*9e90*/  @!P3 IMAD.IADD R83, R83, 0x1, -R252.reuse ;  /* 0x000000015353b824 */ /* 0x100fe200078e0afc */
[----:B------:R-:W-:Y:S01]  /*9ea0*/  ISETP.GT.U32.AND P3, PT, R252, R77, PT ;  /* 0x0000004dfc00720c */ /* 0x000fe20003f64070 */
[----:B-1----:R-:W2:Y:S01]  /*9eb0*/  LDL R6, [R1+0xff0] ;  /* 0x000ff00001067983 */ /* 0x002ea20000100800 */
[--C-:B------:R-:W-:Y:S01]  /*9ec0*/  @!P0 IMAD.IADD R80, R80, 0x1, -R252.reuse ;  /* 0x0000000150508824 */ /* 0x100fe200078e0afc */
[----:B------:R-:W-:Y:S01]  /*9ed0*/  ISETP.GT.U32.AND P0, PT, R252, R73, PT ;  /* 0x00000049fc00720c */ /* 0x000fe20003f04070 */
[--C-:B------:R-:W-:Y:S01]  /*9ee0*/  @!P2 IMAD.IADD R78, R78, 0x1, -R252.reuse ;  /* 0x000000014e4ea824 */ /* 0x100fe200078e0afc */
[----:B------:R-:W-:Y:S01]  /*9ef0*/  ISETP.GT.U32.AND P2, PT, R252, R71, PT ;  /* 0x00000047fc00720c */ /* 0x000fe20003f44070 */
[----:B------:R-:W-:-:S02]  /*9f00*/  @!P5 IMAD.IADD R74, R74, 0x1, -R252 ;  /* 0x000000014a4ad824 */ /* 0x000fc400078e0afc */
[----:B------:R-:W-:Y:S02]  /*9f10*/  @!P1 IADD3 R72, PT, PT, R72, -R252, RZ ;  /* 0x800000fc48489210 */ /* 0x000fe40007ffe0ff */
[C---:B------:R-:W-:Y:S02]  /*9f20*/  ISETP.GT.U32.AND P5, PT, R252.reuse, R67, PT ;  /* 0x00000043fc00720c */ /* 0x040fe40003fa4070 */
[----:B------:R-:W-:Y:S01]  /*9f30*/  ISETP.GT.U32.AND P1, PT, R252, R65, PT ;  /* 0x00000041fc00720c */ /* 0x000fe20003f24070 */
[--C-:B------:R-:W-:Y:S01]  /*9f40*/  @!P4 IMAD.IADD R68, R68, 0x1, -R252.reuse ;  /* 0x000000014444c824 */ /* 0x100fe200078e0afc */
[C---:B------:R-:W-:Y:S01]  /*9f50*/  ISETP.GT.U32.AND P6, PT, R252.reuse, R76, PT ;  /* 0x0000004cfc00720c */ /* 0x040fe20003fc4070 */
[--C-:B------:R-:W-:Y:S01]  /*9f60*/  @!P3 IMAD.IADD R77, R77, 0x1, -R252.reuse ;  /* 0x000000014d4db824 */ /* 0x100fe200078e0afc */
[C---:B------:R-:W-:Y:S02]  /*9f70*/  ISETP.GT.U32.AND P4, PT, R252.reuse, R74, PT ;  /* 0x0000004afc00720c */ /* 0x040fe40003f84070 */
[C---:B------:R-:W-:Y:S01]  /*9f80*/  ISETP.GT.U32.AND P3, PT, R252.reuse, R70, PT ;  /* 0x00000046fc00720c */ /* 0x040fe20003f64070 */
        /* <DEDUP_REMOVED lines=24> */
[C---:B------:R-:W-:Y:S01]  /*a110*/  ISETP.GT.U32.AND P6, PT, R252.reuse, R62, PT ;  /* 0x0000003efc00720c */ /* 0x040fe20003fc4070 */
        /* <DEDUP_REMOVED lines=11> */
[----:B------:R-:W-:-:S02]  /*a1d0*/  @!P6 IMAD.IADD R62, R62, 0x1, -R252 ;  /* 0x000000013e3ee824 */ /* 0x000fc400078e0afc */
[--C-:B------:R-:W-:Y:S01]  /*a1e0*/  @!P4 IMAD.IADD R61, R61, 0x1, -R252.reuse ;  /* 0x000000013d3dc824 */ /* 0x100fe200078e0afc */
[C---:B------:R-:W-:Y:S01]  /*a1f0*/  ISETP.GT.U32.AND P4, PT, R252.reuse, R54, PT ;  /* 0x00000036fc00720c */ /* 0x040fe20003f84070 */
[--C-:B------:R-:W-:Y:S01]  /*a200*/  @!P3 IMAD.IADD R69, R69, 0x1, -R252.reuse ;  /* 0x000000014545b824 */ /* 0x100fe200078e0afc */
[C---:B------:R-:W-:Y:S02]  /*a210*/  ISETP.GT.U32.AND P6, PT, R252.reuse, R63, PT ;  /* 0x0000003ffc00720c */ /* 0x040fe40003fc4070 */
[----:B------:R-:W-:Y:S01]  /*a220*/  ISETP.GT.U32.AND P3, PT, R252, R62, PT ;  /* 0x0000003efc00720c */ /* 0x000fe20003f64070 */
[--C-:B------:R-:W-:Y:S01]  /*a230*/  @!P0 IMAD.IADD R66, R66, 0x1, -R252.reuse ;  /* 0x0000000142428824 */ /* 0x100fe200078e0afc */
[----:B------:R-:W-:Y:S02]  /*a240*/  @!P2 IADD3 R64, PT, PT, R64, -R252, RZ ;  /* 0x800000fc4040a210 */ /* 0x000fe40007ffe0ff */
[C---:B------:R-:W-:Y:S02]  /*a250*/  ISETP.GT.U32.AND P0, PT, R252.reuse, R59, PT ;  /* 0x0000003bfc00720c */ /* 0x040fe40003f04070 */
        /* <DEDUP_REMOVED lines=35> */
[--C-:B------:R-:W-:Y:S02]  /*a490*/  @!P6 IMAD.IADD R49, R49, 0x1, -R252.reuse ;  /* 0x000000013131e824 */ /* 0x100fe400078e0afc */
[--C-:B------:R-:W-:Y:S01]  /*a4a0*/  @!P3 IMAD.IADD R61, R61, 0x1, -R252.reuse ;  /* 0x000000013d3db824 */ /* 0x100fe200078e0afc */
[----:B------:R-:W-:Y:S01]  /*a4b0*/  ISETP.GT.U32.AND P3, PT, R252, R55, PT ;  /* 0x00000037fc00720c */ /* 0x000fe20003f64070 */
[----:B------:R-:W-:Y:S01]  /*a4c0*/  @!P0 IMAD.IADD R58, R58, 0x1, -R252 ;  /* 0x000000013a3a8824 */ /* 0x000fe200078e0afc */
[----:B------:R-:W-:-:S02]  /*a4d0*/  ISETP.GT.U32.AND P0, PT, R252, R52, PT ;  /* 0x00000034fc00720c */ /* 0x000fc40003f04070 */
[----:B------:R-:W-:Y:S02]  /*a4e0*/  @!P2 IADD3 R56, PT, PT, R56, -R252, RZ ;  /* 0x800000fc3838a210 */ /* 0x000fe40007ffe0ff */
[C---:B------:R-:W-:Y:S02]  /*a4f0*/  ISETP.GT.U32.AND P6, PT, R252.reuse, R50, PT ;  /* 0x00000032fc00720c */ /* 0x040fe40003fc4070 */
        /* <DEDUP_REMOVED lines=39> */
[----:B------:R-:W-:-:S02]  /*a770*/  @!P6 IMAD.IADD R36, R36, 0x1, -R252 ;  /* 0x000000012424e824 */ /* 0x000fc400078e0afc */
        /* <DEDUP_REMOVED lines=11> */
[----:B------:R-:W-:-:S03]  /*a830*/  ISETP.GT.U32.AND P0, PT, R252, R38, PT ;  /* 0x00000026fc00720c */ /* 0x000fc60003f04070 */
[--C-:B------:R-:W-:Y:S01]  /*a840*/  @!P2 IMAD.IADD R42, R42, 0x1, -R252.reuse ;  /* 0x000000012a2aa824 */ /* 0x100fe200078e0afc */
[C---:B------:R-:W-:Y:S01]  /*a850*/  ISETP.GT.U32.AND P2, PT, R252.reuse, R35, PT ;  /* 0x00000023fc00720c */ /* 0x040fe20003f44070 */
[--C-:B------:R-:W-:Y:S01]  /*a860*/  @!P5 IMAD.IADD R39, R39, 0x1, -R252.reuse ;  /* 0x000000012727d824 */ /* 0x100fe200078e0afc */
[----:B------:R-:W-:Y:S01]  /*a870*/  ISETP.GT.U32.AND P5, PT, R252, R32, PT ;  /* 0x00000020fc00720c */ /* 0x000fe20003fa4070 */
[--C-:B------:R-:W-:Y:S01]  /*a880*/  @!P1 IMAD.IADD R36, R36, 0x1, -R252.reuse ;  /* 0x0000000124249824 */ /* 0x100fe200078e0afc */
[C---:B------:R-:W-:Y:S01]  /*a890*/  ISETP.GT.U32.AND P1, PT, R252.reuse, R29, PT ;  /* 0x0000001dfc00720c */ /* 0x040fe20003f24070 */
[--C-:B------:R-:W-:Y:S01]  /*a8a0*/  @!P4 IMAD.IADD R33, R33, 0x1, -R252.reuse ;  /* 0x000000012121c824 */ /* 0x100fe200078e0afc */
[C---:B------:R-:W-:Y:S02]  /*a8b0*/  ISETP.GT.U32.AND P4, PT, R252.reuse, R26, PT ;  /* 0x0000001afc00720c */ /* 0x040fe40003f84070 */
[----:B------:R-:W-:Y:S02]  /*a8c0*/  @!P3 IADD3 R41, PT, PT, R41, -R252, RZ ;  /* 0x800000fc2929b210 */ /* 0x000fe40007ffe0ff */
[----:B------:R-:W-:Y:S01]  /*a8d0*/  ISETP.GT.U32.AND P3, PT, R252, R34, PT ;  /* 0x00000022fc00720c */ /* 0x000fe20003f64070 */
[--C-:B------:R-:W-:Y:S01]  /*a8e0*/  @!P0 IMAD.IADD R38, R38, 0x1, -R252.reuse ;  /* 0x0000000126268824 */ /* 0x100fe200078e0afc */
[C---:B------:R-:W-:Y:S01]  /*a8f0*/  ISETP.GT.U32.AND P0, PT, R252.reuse, R31, PT ;  /* 0x0000001ffc00720c */ /* 0x040fe20003f04070 */
[----:B------:R-:W-:Y:S01]  /*a900*/  @!P2 IMAD.IADD R35, R35, 0x1, -R252 ;  /* 0x000000012323a824 */ /* 0x000fe200078e0afc */
[----:B------:R-:W-:-:S02]  /*a910*/  ISETP.GT.U32.AND P2, PT, R252, R28, PT ;  /* 0x0000001cfc00720c */ /* 0x000fc40003f44070 */
[----:B------:R-:W-:Y:S01]  /*a920*/  ISETP.GT.U32.AND P6, PT, R252, R37, PT ;  /* 0x00000025fc00720c */ /* 0x000fe20003fc4070 */
[--C-:B------:R-:W-:Y:S01]  /*a930*/  @!P5 IMAD.IADD R32, R32, 0x1, -R252.reuse ;  /* 0x000000012020d824 */ /* 0x100fe200078e0afc */
[C---:B------:R-:W-:Y:S01]  /*a940*/  ISETP.GT.U32.AND P5, PT, R252.reuse, R25, PT ;  /* 0x00000019fc00720c */ /* 0x040fe20003fa4070 */
[--C-:B------:R-:W-:Y:S01]  /*a950*/  @!P1 IMAD.IADD R29, R29, 0x1, -R252.reuse ;  /* 0x000000011d1d9824 */ /* 0x100fe200078e0afc */
[----:B------:R-:W-:Y:S01]  /*a960*/  ISETP.GT.U32.AND P1, PT, R252, R35, PT ;  /* 0x00000023fc00720c */ /* 0x000fe20003f24070 */
[--C-:B------:R-:W-:Y:S01]  /*a970*/  @!P4 IMAD.IADD R26, R26, 0x1, -R252.reuse ;  /* 0x000000011a1ac824 */ /* 0x100fe200078e0afc */
[----:B------:R-:W-:Y:S02]  /*a980*/  ISETP.GT.U32.AND P4, PT, R252, R32, PT ;  /* 0x00000020fc00720c */ /* 0x000fe40003f84070 */
[----:B------:R-:W-:Y:S01]  /*a990*/  @!P3 IADD3 R34, PT, PT, R34, -R252, RZ ;  /* 0x800000fc2222b210 */ /* 0x000fe20007ffe0ff */
[--C-:B------:R-:W-:Y:S02]  /*a9a0*/  @!P0 IMAD.IADD R31, R31, 0x1, -R252.reuse ;  /* 0x000000011f1f8824 */ /* 0x100fe400078e0afc */
        /* <DEDUP_REMOVED lines=22> */
[-C--:B------:R-:W-:Y:S02]  /*ab10*/  @!P4 IADD3 R26, PT, PT, R26, -R252.reuse, RZ ;  /* 0x800000fc1a1ac210 */ /* 0x080fe40007ffe0ff */
[C---:B------:R-:W-:Y:S02]  /*ab20*/  ISETP.GT.U32.AND P4, PT, R252.reuse, R19, PT ;  /* 0x00000013fc00720c */ /* 0x040fe40003f84070 */
[----:B------:R-:W-:Y:S02]  /*ab30*/  @!P3 IADD3 R27, PT, PT, R27, -R252, RZ ;  /* 0x800000fc1b1bb210 */ /* 0x000fe40007ffe0ff */
        /* <DEDUP_REMOVED lines=10> */
[----:B------:R-:W-:Y:S02]  /*abe0*/  @!P4 IADD3 R19, PT, PT, R19, -R252, RZ ;  /* 0x800000fc1313c210 */ /* 0x000fe40007ffe0ff */
[C---:B------:R-:W-:Y:S02]  /*abf0*/  ISETP.GT.U32.AND P4, PT, R252.reuse, R12, PT ;  /* 0x0000000cfc00720c */ /* 0x040fe40003f84070 */
[----:B------:R-:W-:Y:S02]  /*ac00*/  @!P3 IADD3 R33, PT, PT, R33, -R252, RZ ;  /* 0x800000fc2121b210 */ /* 0x000fe40007ffe0ff */
[C---:B------:R-:W-:Y:S01]  /*ac10*/  ISETP.GT.U32.AND P3, PT, R252.reuse, R27, PT ;  /* 0x0000001bfc00720c */ /* 0x040fe20003f64070 */
        /* <DEDUP_REMOVED lines=17> */
[----:B------:R-:W-:-:S03]  /*ad30*/  ISETP.GT.U32.AND P0, PT, R252, R22, PT ;  /* 0x00000016fc00720c */ /* 0x000fc60003f04070 */
[----:B------:R-:W-:Y:S02]  /*ad40*/  @!P4 IADD3 R18, PT, PT, R18, -R252, RZ ;  /* 0x800000fc1212c210 */ /* 0x000fe40007ffe0ff */
[----:B------:R-:W-:Y:S01]  /*ad50*/  ISETP.GT.U32.AND P4, PT, R252, R12, PT ;  /* 0x0000000cfc00720c */ /* 0x000fe20003f84070 */
[--C-:B------:R-:W-:Y:S01]  /*ad60*/  @!P3 IMAD.IADD R20, R20, 0x1, -R252.reuse ;  /* 0x000000011414b824 */ /* 0x100fe200078e0afc */
[----:B------:R-:W-:Y:S01]  /*ad70*/  ISETP.GT.U32.AND P5, PT, R252, R11, PT ;  /* 0x0000000bfc00720c */ /* 0x000fe20003fa4070 */
[----:B------:R-:W-:-:S03]  /*ad80*/  @!P2 IMAD.IADD R14, R14, 0x1, -R252 ;  /* 0x000000010e0ea824 */ /* 0x000fc600078e0afc */
        /* <DEDUP_REMOVED lines=8> */
[----:B------:R1:W-:Y:S01]  /*ae10*/  STL [R1+0x8], R7 ;  /* 0x0000080701007387 */ /* 0x0003e20000100800 */
[----:B------:R-:W-:Y:S01]  /*ae20*/  ISETP.GT.U32.AND P4, PT, R252, R2, PT ;  /* 0x00000002fc00720c */ /* 0x000fe20003f84070 */
[----:B------:R-:W-:-:S03]  /*ae30*/  @!P5 IMAD.IADD R11, R11, 0x1, -R252 ;  /* 0x000000010b0bd824 */ /* 0x000fc600078e0afc */
[--C-:B------:R-:W-:Y:S01]  /*ae40*/  @!P2 IMAD.IADD R20, R20, 0x1, -R252.reuse ;  /* 0x000000011414a824 */ /* 0x100fe200078e0afc */
[----:B-1----:R-:W1:Y:S01]  /*ae50*/  S2R R7, SR_TID.X ;  /* 0x0000000000077919 */ /* 0x002e620000002100 */
        /* <DEDUP_REMOVED lines=8> */
[----:B------:R-:W-:-:S03]  /*aee0*/  ISETP.GT.U32.AND P1, PT, R252, R250, PT ;  /* 0x000000fafc00720c */ /* 0x000fc60003f24070 */
[--C-:B------:R-:W-:Y:S01]  /*aef0*/  @!P2 IMAD.IADD R14, R14, 0x1, -R252.reuse ;  /* 0x000000010e0ea824 */ /* 0x100fe200078e0afc */
[C---:B------:R-:W-:Y:S02]  /*af00*/  ISETP.GT.U32.AND P2, PT, R252.reuse, R5, PT ;  /* 0x00000005fc00720c */ /* 0x040fe40003f44070 */
[----:B------:R-:W-:Y:S02]  /*af10*/  @!P6 IADD3 R11, PT, PT, R11, -R252, RZ ;  /* 0x800000fc0b0be210 */ /* 0x000fe40007ffe0ff */
[C---:B------:R-:W-:Y:S01]  /*af20*/  ISETP.GT.U32.AND P6, PT, R252.reuse, R0, PT ;  /* 0x00000000fc00720c */ /* 0x040fe20003fc4070 */
[--C-:B------:R-:W-:Y:S01]  /*af30*/  @!P0 IMAD.IADD R9, R9, 0x1, -R252.reuse ;  /* 0x0000000109098824 */ /* 0x100fe200078e0afc */
[----:B------:R-:W-:Y:S01]  /*af40*/  ISETP.GT.U32.AND P0, PT, R252, R249, PT ;  /* 0x000000f9fc00720c */ /* 0x000fe20003f04070 */
[--C-:B------:R-:W-:Y:S01]  /*af50*/  @!P4 IMAD.IADD R8, R8, 0x1, -R252.reuse ;  /* 0x000000010808c824 */ /* 0x100fe200078e0afc */
[----:B------:R3:W-:Y:S01]  /*af60*/  STL [R1+0x4], R3 ;  /* 0x0000040301007387 */ /* 0x0007e20000100800 */
[----:B------:R-:W-:Y:S01]  /*af70*/  @!P1 IMAD.IADD R250, R250, 0x1, -R252 ;  /* 0x00000001fafa9824 */ /* 0x000fe200078e0afc */
[----:B--2---:R-:W-:-:S03]  /*af80*/  ISETP.GE.AND P1, PT, R6, RZ, PT ;  /* 0x000000ff0600720c */ /* 0x004fc60003f26270 */
[--C-:B------:R-:W-:Y:S01]  /*af90*/  @!P2 IMAD.IADD R5, R5, 0x1, -R252.reuse ;  /* 0x000000010505a824 */ /* 0x100fe200078e0afc */
[----:B---3--:R-:W2:Y:S04]  /*afa0*/  LDL.LU R3, [R1+0x28] ;  /* 0x0000280001037983 */ /* 0x008ea80000300800 */
[----:B------:R1:W-:Y:S01]  /*afb0*/  STL [R1+0x14e4], R8 ;  /* 0x0014e40801007387 */ /* 0x0003e20000100800 */
[----:B------:R-:W-:Y:S01]  /*afc0*/  @!P6 IADD3 R0, PT, PT, R0, -R252, RZ ;  /* 0x800000fc0000e210 */ /* 0x000fe20007ffe0ff */
[----:B------:R-:W-:Y:S01]  /*afd0*/  @!P0 IMAD.IADD R249, R249, 0x1, -R252 ;  /* 0x00000001f9f98824 */ /* 0x000fe200078e0afc */
[----:B------:R-:W-:Y:S02]  /*afe0*/  ISETP.GT.U32.AND P6, PT, R252, R5, PT ;  /* 0x00000005fc00720c */ /* 0x000fe40003fc4070 */
[----:B-1----:R-:W-:-:S02]  /*aff0*/  SHF.R.U32.HI R8, RZ, 0x5, R7 ;  /* 0x00000005ff087819 */ /* 0x002fc40000011607 */
[----:B------:R-:W1:Y:S01]  /*b000*/  LDC.64 R6, c[0x0][0x3a8] ;  /* 0x0000ea00ff067b82 */ /* 0x000e620000000a00 */
[----:B------:R-:W-:-:S08]  /*b010*/  ISETP.GT.U32.AND P0, PT, R252, R2, PT ;  /* 0x00000002fc00720c */ /* 0x000fd00003f04070 */
[----:B------:R-:W-:Y:S02]  /*b020*/  @!P6 IADD3 R5, PT, PT, R5, -R252, RZ ;  /* 0x800000fc0505e210 */ /* 0x000fe40007ffe0ff */
[----:B------:R-:W-:-:S03]  /*b030*/  R2UR UR5, R8 ;  /* 0x00000000080572ca */ /* 0x000fc600000e0000 */
[----:B------:R3:W-:Y:S01]  /*b040*/  STL [R1+0x14e0], R5 ;  /* 0x0014e00501007387 */ /* 0x0007e20000100800 */
[----:B------:R-:W-:Y:S01]  /*b050*/  @!P0 IMAD.IADD R2, R2, 0x1, -R252 ;  /* 0x0000000102028824 */ /* 0x000fe200078e0afc */
[----:B------:R-:W-:-:S04]  /*b060*/  R2UR UR10, R133 ;  /* 0x00000000850a72ca */ /* 0x000fc800000e0000 */
[----:B------:R-:W-:Y:S04]  /*b070*/  STL [R1+0x14d0], R2 ;  /* 0x0014d00201007387 */ /* 0x000fe80000100800 */
[----:B-1----:R1:W-:Y:S04]  /*b080*/  STL [R1+0x14b8], R6 ;  /* 0x0014b80601007387 */ /* 0x0023e80000100800 */
[----:B------:R-:W4:Y:S04]  /*b090*/  LDL R8, [R1+0x1000] ;  /* 0x0010000001087983 */ /* 0x000f280000100800 */
[----:B------:R-:W4:Y:S04]  /*b0a0*/  LDL.LU R133, [R1+0x14ec] ;  /* 0x0014ec0001857983 */ /* 0x000f280000300800 */
[----:B---3--:R-:W3:Y:S01]  /*b0b0*/  LDL.LU R5, [R1] ;  /* 0x0000000001057983 */ /* 0x008ee20000300800 */
[----:B------:R-:W-:-:S02]  /*b0c0*/  ISETP.GT.U32.AND P3, PT, R252, R13, PT ;  /* 0x0000000dfc00720c */ /* 0x000fc40003f64070 */
[C---:B------:R-:W-:Y:S01]  /*b0d0*/  ISETP.GT.U32.AND P5, PT, R252.reuse, R17, PT ;  /* 0x00000011fc00720c */ /* 0x040fe20003fa4070 */
[----:B-1----:R-:W4:Y:S01]  /*b0e0*/  LDL R6, [R1+0xffc] ;  /* 0x000ffc0001067983 */ /* 0x002f220000100800 */
[C---:B------:R-:W-:Y:S02]  /*b0f0*/  ISETP.GT.U32.AND P2, PT, R252.reuse, R251, PT ;  /* 0x000000fbfc00720c */ /* 0x040fe40003f44070 */
[C---:B------:R-:W-:Y:S01]  /*b100*/  ISETP.GT.U32.AND P4, PT, R252.reuse, R249, PT ;  /* 0x000000f9fc00720c */ /* 0x040fe20003f84070 */
[----:B------:R-:W4:Y:S06]  /*b110*/  LDL R2, [R1+0x1018] ;  /* 0x0010180001027983 */ /* 0x000f2c0000100800 */
[--C-:B------:R-:W-:Y:S01]  /*b120*/  @!P3 IMAD.IADD R13, R13, 0x1, -R252.reuse ;  /* 0x000000010d0db824 */ /* 0x100fe200078e0afc */
[C---:B------:R-:W-:Y:S01]  /*b130*/  ISETP.GT.U32.AND P3, PT, R252.reuse, R19, PT ;  /* 0x00000013fc00720c */ /* 0x040fe20003f64070 */
[----:B------:R-:W-:Y:S01]  /*b140*/  @!P5 IMAD.IADD R17, R17, 0x1, -R252 ;  /* 0x000000011111d824 */ /* 0x000fe200078e0afc */
[----:B------:R-:W-:-:S11]  /*b150*/  ISETP.GT.U32.AND P5, PT, R252, R10, PT ;  /* 0x0000000afc00720c */ /* 0x000fd60003fa4070 */
[--C-:B------:R-:W-:Y:S01]  /*b160*/  @!P3 IMAD.IADD R19, R19, 0x1, -R252.reuse ;  /* 0x000000011313b824 */ /* 0x100fe200078e0afc */
[----:B------:R-:W-:Y:S01]  /*b170*/  ISETP.GT.U32.AND P3, PT, R252, R13, PT ;  /* 0x0000000dfc00720c */ /* 0x000fe20003f64070 */
[----:B------:R-:W-:Y:S01]  /*b180*/  @!P5 IMAD.IADD R10, R10, 0x1, -R252 ;  /* 0x000000010a0ad824 */ /* 0x000fe200078e0afc */
[----:B------:R-:W-:-:S11]  /*b190*/  ISETP.GT.U32.AND P5, PT, R252, R248, PT ;  /* 0x000000f8fc00720c */ /* 0x000fd60003fa4070 */
[--C-:B------:R-:W-:Y:S01]  /*b1a0*/  @!P3 IMAD.IADD R13, R13, 0x1, -R252.reuse ;  /* 0x000000010d0db824 */ /* 0x100fe200078e0afc */
[----:B------:R-:W-:Y:S01]  /*b1b0*/  ISETP.GT.U32.AND P3, PT, R252, R4, PT ;  /* 0x00000004fc00720c */ /* 0x000fe20003f64070 */
[----:B------:R-:W-:-:S12]  /*b1c0*/  @!P5 IMAD.IADD R248, R248, 0x1, -R252 ;  /* 0x00000001f8f8d824 */ /* 0x000fd800078e0afc */
[--C-:B------:R-:W-:Y:S01]  /*b1d0*/  @!P3 IMAD.IADD R4, R4, 0x1, -R252.reuse ;  /* 0x000000010404b824 */ /* 0x100fe200078e0afc */
[----:B------:R-:W-:Y:S01]  /*b1e0*/  ISETP.GT.U32.AND P3, PT, R252, R9, PT ;  /* 0x00000009fc00720c */ /* 0x000fe20003f64070 */
[----:B------:R-:W-:-:S03]  /*b1f0*/  @!P2 IMAD.IADD R251, R251, 0x1, -R252 ;  /* 0x00000001fbfba824 */ /* 0x000fc600078e0afc */
[C---:B------:R-:W-:Y:S02]  /*b200*/  ISETP.GT.U32.AND P5, PT, R252.reuse, R4, PT ;  /* 0x00000004fc00720c */ /* 0x040fe40003fa4070 */
[----:B------:R-:W-:-:S07]  /*b210*/  ISETP.GT.U32.AND P2, PT, R252, R0, PT ;  /* 0x00000000fc00720c */ /* 0x000fce0003f44070 */
[--C-:B------:R-:W-:Y:S01]  /*b220*/  @!P3 IMAD.IADD R9, R9, 0x1, -R252.reuse ;  /* 0x000000010909b824 */ /* 0x100fe200078e0afc */
[C---:B------:R-:W-:Y:S02]  /*b230*/  ISETP.GT.U32.AND P3, PT, R252.reuse, R248, PT ;  /* 0x000000f8fc00720c */ /* 0x040fe40003f64070 */
[----:B------:R-:W-:Y:S01]  /*b240*/  ISETP.GT.U32.AND P6, PT, R252, R250, PT ;  /* 0x000000fafc00720c */ /* 0x000fe20003fc4070 */
[--C-:B------:R-:W-:Y:S01]  /*b250*/  @!P5 IMAD.IADD R4, R4, 0x1, -R252.reuse ;  /* 0x000000010404d824 */ /* 0x100fe200078e0afc */
[----:B------:R-:W-:Y:S01]  /*b260*/  ISETP.GT.U32.AND P5, PT, R252, R251, PT ;  /* 0x000000fbfc00720c */ /* 0x000fe20003fa4070 */
[--C-:B------:R-:W-:Y:S02]  /*b270*/  @!P2 IMAD.IADD R0, R0, 0x1, -R252.reuse ;  /* 0x000000010000a824 */ /* 0x100fe400078e0afc */
[----:B------:R-:W-:-:S03]  /*b280*/  @!P4 IMAD.IADD R249, R249, 0x1, -R252 ;  /* 0x00000001f9f9c824 */ /* 0x000fc600078e0afc */
[----:B------:R1:W-:Y:S03]  /*b290*/  STL [R1+0x14d4], R0 ;  /* 0x0014d40001007387 */ /* 0x0003e60000100800 */
[--C-:B------:R-:W-:Y:S02]  /*b2a0*/  @!P3 IMAD.IADD R248, R248, 0x1, -R252.reuse ;  /* 0x00000001f8f8b824 */ /* 0x100fe400078e0afc */
[----:B------:R-:W-:Y:S01]  /*b2b0*/  @!P6 IADD3 R250, PT, PT, R250, -R252, RZ ;  /* 0x800000fcfafae210 */ /* 0x000fe20007ffe0ff */
[----:B-1----:R-:W4:Y:S01]  /*b2c0*/  LDL R0, [R1+0xff8] ;  /* 0x000ff80001007983 */ /* 0x002f220000100800 */
[----:B------:R-:W-:-:S03]  /*b2d0*/  @!P5 IMAD.IADD R251, R251, 0x1, -R252 ;  /* 0x00000001fbfbd824 */ /* 0x000fc600078e0afc */
[----:B------:R1:W-:Y:S04]  /*b2e0*/  STL [R1+0x14d8], R248 ;  /* 0x0014d8f801007387 */ /* 0x0003e80000100800 */
[----:B-1----:R-:W4:Y:S04]  /*b2f0*/  LDL R248, [R1+0xff4] ;  /* 0x000ff40001f87983 */ /* 0x002f280000100800 */
[----:B------:R1:W-:Y:S04]  /*b300*/  STL [R1+0x14dc], R249 ;  /* 0x0014dcf901007387 */ /* 0x0003e80000100800 */
[----:B-1----:R-:W4:Y:S04]  /*b310*/  LDL R249, [R1+0x102c] ;  /* 0x00102c0001f97983 */ /* 0x002f280000100800 */
[----:B------:R-:W4:Y:S01]  /*b320*/  LDL.LU R252, [R1+0x2c] ;  /* 0x00002c0001fc7983 */ /* 0x000f220000300800 */
[----:B--2---:R-:W-:Y:S01]  /*b330*/  ISETP.NE.AND P0, PT, R3, RZ, PT ;  /* 0x000000ff0300720c */ /* 0x004fe20003f05270 */
[----:B---3--:R-:W-:-:S12]  /*b340*/  @!P1 IMAD.MOV R5, RZ, RZ, -R5 ;  /* 0x000000ffff059224 */ /* 0x008fd800078e0a05 */
[----:B------:R-:W-:Y:S02]  /*b350*/  @!P0 LOP3.LUT R5, RZ, R3, RZ, 0x33, !PT ;  /* 0x00000003ff058212 */ /* 0x000fe400078e33ff */
[----:B------:R-:W2:Y:S02]  /*b360*/  LDL.LU R3, [R1+0x14e8] ;  /* 0x0014e80001037983 */ /* 0x000ea40000300800 */
[----:B--2---:R-:W-:Y:S02]  /*b370*/  ISETP.GE.AND P4, PT, R3, RZ, PT ;  /* 0x000000ff0300720c */ /* 0x004fe40003f86270 */
[----:B------:R1:W-:Y:S04]  /*b380*/  STL [R1+0x13f8], R3 ;  /* 0x0013f80301007387 */ /* 0x0003e80000100800 */
[----:B-1----:R-:W2:Y:S01]  /*b390*/  LDL R3, [R1+0x1004] ;  /* 0x0010040001037983 */ /* 0x002ea20000100800 */
[----:B----4-:R-:W-:-:S03]  /*b3a0*/  ISETP.GE.AND P6, PT, R248, RZ, PT ;  /* 0x000000fff800720c */ /* 0x010fc60003fc6270 */
[----:B------:R-:W3:Y:S01]  /*b3b0*/  LDL R248, [R1+0x1040] ;  /* 0x0010400001f87983 */ /* 0x000ee20000100800 */
[----:B------:R-:W-:Y:S02]  /*b3c0*/  ISETP.GE.AND P2, PT, R8, RZ, PT ;  /* 0x000000ff0800720c */ /* 0x000fe40003f46270 */
[----:B------:R-:W-:Y:S02]  /*b3d0*/  ISETP.GE.AND P5, PT, R0, RZ, PT ;  /* 0x000000ff0000720c */ /* 0x000fe40003fa6270 */
[----:B--2---:R-:W-:Y:S01]  /*b3e0*/  ISETP.GE.AND P3, PT, R3, RZ, PT ;  /* 0x000000ff0300720c */ /* 0x004fe20003f66270 */
[----:B------:R-:W-:Y:S01]  /*b3f0*/  IMAD R3, R5, UR24, RZ ;  /* 0x0000001805037c24 */ /* 0x000fe2000f8e02ff */
[----:B------:R-:W-:Y:S01]  /*b400*/  ISETP.GE.AND P1, PT, R6, RZ, PT ;  /* 0x000000ff0600720c */ /* 0x000fe20003f26270 */
[----:B------:R-:W2:Y:S01]  /*b410*/  LDL R5, [R1+0x1044] ;  /* 0x0010440001057983 */ /* 0x000ea20000100800 */
[----:B------:R-:W-:Y:S01]  /*b420*/  ISETP.NE.AND P0, PT, R252, RZ, PT ;  /* 0x000000fffc00720c */ /* 0x000fe20003f05270 */
[----:B------:R-:W1:Y:S02]  /*b430*/  LDCU.128 UR24, c[0x0][0x380] ;  /* 0x00007000ff1877ac */ /* 0x000e640008000c00 */
[----:B------:R4:W-:Y:S02]  /*b440*/  STL [R1+0x30], R3 ;  /* 0x0000300301007387 */ /* 0x0009e40000100800 */
[----:B----4-:R-:W-:-:S02]  /*b450*/  IMAD.MOV.U32 R3, RZ, RZ, R133 ;  /* 0x000000ffff037224 */ /* 0x010fc400078e0085 */
[----:B------:R-:W4:Y:S02]  /*b460*/  S2R R133, SR_TID.X ;  /* 0x0000000000857919 */ /* 0x000f240000002100 */
[----:B----4-:R-:W-:-:S05]  /*b470*/  LOP3.LUT R133, R133, 0x7f, RZ, 0xc0, !PT ;  /* 0x0000007f85857812 */ /* 0x010fca00078ec0ff */
[----:B------:R-:W-:Y:S02]  /*b480*/  IMAD R8, R133, R7, RZ ;  /* 0x0000000785087224 */ /* 0x000fe400078e02ff */
[----:B------:R-:W4:Y:S04]  /*b490*/  LDL R133, [R1+0x101c] ;  /* 0x00101c0001857983 */ /* 0x000f280000100800 */
[----:B------:R1:W-:Y:S04]  /*b4a0*/  STL [R1+0x2c], R8 ;  /* 0x00002c0801007387 */ /* 0x0003e80000100800 */
[----:B-1----:R-:W2:Y:S04]  /*b4b0*/  LDL R8, [R1+0x1054] ;  /* 0x0010540001087983 */ /* 0x002ea80000100800 */
[----:B------:R1:W-:Y:S04]  /*b4c0*/  STL [R1+0x13fc], R7 ;  /* 0x0013fc0701007387 */ /* 0x0003e80000100800 */
[----:B------:R-:W2:Y:S04]  /*b4d0*/  LDL R0, [R1+0x105c] ;  /* 0x00105c0001007983 */ /* 0x000ea80000100800 */
[----:B-1----:R-:W2:Y:S01]  /*b4e0*/  LDL.LU R7, [R1+0x20] ;  /* 0x0000200001077983 */ /* 0x002ea20000300800 */
[----:B------:R-:W-:-:S02]  /*b4f0*/  IMAD.MOV.U32 R6, RZ, RZ, R247 ;  /* 0x000000ffff067224 */ /* 0x000fc400078e00f7 */
[----:B------:R-:W-:Y:S02]  /*b500*/  @!P4 IMAD.MOV R3, RZ, RZ, -R3 ;  /* 0x000000ffff03c224 */ /* 0x000fe400078e0a03 */
[----:B------:R-:W-:Y:S01]  /*b510*/  @!P6 IMAD.MOV R6, RZ, RZ, -R6 ;  /* 0x000000ffff06e224 */ /* 0x000fe200078e0a06 */
[----:B------:R-:W-:Y:S02]  /*b520*/  ISETP.GE.AND P4, PT, R2, RZ, PT ;  /* 0x000000ff0200720c */ /* 0x000fe40003f86270 */
[----:B------:R1:W-:Y:S04]  /*b530*/  STL [R1+0x28], R3 ;  /* 0x0000280301007387 */ /* 0x0003e80000100800 */
[----:B------:R-:W-:Y:S04]  /*b540*/  STL [R1+0x14cc], R6 ;  /* 0x0014cc0601007387 */ /* 0x000fe80000100800 */
[----:B------:R-:W3:Y:S04]  /*b550*/  LDL R2, [R1+0x1070] ;  /* 0x0010700001027983 */ /* 0x000ee80000100800 */
[----:B-1----:R-:W3:Y:S01]  /*b560*/  LDL.LU R3, [R1+0x1c] ;  /* 0x00001c0001037983 */ /* 0x002ee20000300800 */
[----:B--2---:R-:W-:-:S05]  /*b570*/  @!P3 IMAD.MOV R7, RZ, RZ, -R7 ;  /* 0x000000ffff07b224 */ /* 0x004fca00078e0a07 */
[----:B------:R1:W-:Y:S04]  /*b580*/  STL [R1+0x20], R7 ;  /* 0x0000200701007387 */ /* 0x0003e80000100800 */
[----:B-1----:R-:W2:Y:S01]  /*b590*/  LDL.LU R7, [R1+0x18] ;  /* 0x0000180001077983 */ /* 0x002ea20000300800 */
[----:B---3--:R-:W-:-:S03]  /*b5a0*/  @!P2 IADD3 R3, PT, PT, -R3, RZ, RZ ;  /* 0x000000ff0303a210 */ /* 0x008fc60007ffe1ff */
[----:B------:R-:W3:Y:S01]  /*b5b0*/  LDL R6, [R1+0x1088] ;  /* 0x0010880001067983 */ /* 0x000ee20000100800 */
[----:B------:R-:W-:-:S03]  /*b5c0*/  ISETP.GE.AND P2, PT, R249, RZ, PT ;  /* 0x000000fff900720c */ /* 0x000fc60003f46270 */
[----:B------:R1:W-:Y:S01]  /*b5d0*/  STL [R1+0x1c], R3 ;  /* 0x00001c0301007387 */ /* 0x0003e20000100800 */
[----:B----4-:R-:W-:-:S03]  /*b5e0*/  ISETP.GE.AND P3, PT, R133, RZ, PT ;  /* 0x000000ff8500720c */ /* 0x010fc60003f66270 */
[----:B-1----:R-:W4:Y:S04]  /*b5f0*/  LDL.LU R3, [R1+0x14] ;  /* 0x0000140001037983 */ /* 0x002f280000300800 */
[----:B------:R-:W3:Y:S04]  /*b600*/  LDL R249, [R1+0x108c] ;  /* 0x00108c0001f97983 */ /* 0x000ee80000100800 */
[----:B------:R-:W3:Y:S01]  /*b610*/  LDL.LU R133, [R1+0x10] ;  /* 0x0000100001857983 */ /* 0x000ee20000300800 */
[----:B--2---:R-:W-:Y:S01]  /*b620*/  @!P1 IMAD.MOV R7, RZ, RZ, -R7 ;  /* 0x000000ffff079224 */ /* 0x004fe200078e0a07 */
[----:B------:R-:W-:-:S04]  /*b630*/  ISETP.GE.AND P1, PT, R248, RZ, PT ;  /* 0x000000fff800720c */ /* 0x000fc80003f26270 */
[----:B------:R1:W-:Y:S04]  /*b640*/  STL [R1+0x18], R7 ;  /* 0x0000180701007387 */ /* 0x0003e80000100800 */
[----:B------:R-:W2:Y:S04]  /*b650*/  LDL R248, [R1+0x1090] ;  /* 0x0010900001f87983 */ /* 0x000ea80000100800 */
[----:B-1----:R-:W2:Y:S01]  /*b660*/  LDL.LU R7, [R1+0xc] ;  /* 0x00000c0001077983 */ /* 0x002ea20000300800 */
[----:B----4-:R-:W-:Y:S01]  /*b670*/  @!P5 IMAD.MOV R3, RZ, RZ, -R3 ;  /* 0x000000ffff03d224 */ /* 0x010fe200078e0a03 */
[----:B------:R-:W-:-:S04]  /*b680*/  ISETP.GE.AND P5, PT, R5, RZ, PT ;  /* 0x000000ff0500720c */ /* 0x000fc80003fa6270 */
[----:B------:R1:W-:Y:S01]  /*b690*/  STL [R1+0x14], R3 ;  /* 0x0000140301007387 */ /* 0x0003e20000100800 */
[----:B---3--:R-:W-:-:S03]  /*b6a0*/  @!P4 IMAD.MOV R133, RZ, RZ, -R133 ;  /* 0x000000ffff85c224 */ /* 0x008fc600078e0a85 */
[----:B------:R-:W3:Y:S01]  /*b6b0*/  LDL R5, [R1+0x1094] ;  /* 0x0010940001057983 */ /* 0x000ee20000100800 */
[----:B------:R-:W-:-:S03]  /*b6c0*/  ISETP.GE.AND P4, PT, R8, RZ, PT ;  /* 0x000000ff0800720c */ /* 0x000fc60003f86270 */
[----:B------:R4:W-:Y:S04]  /*b6d0*/  STL [R1+0x14bc], R133 ;  /* 0x0014bc8501007387 */ /* 0x0009e80000100800 */
[----:B------:R-:W3:Y:S04]  /*b6e0*/  LDL R8, [R1+0x10ac] ;  /* 0x0010ac0001087983 */ /* 0x000ee80000100800 */
[----:B-1----:R-:W3:Y:S04]  /*b6f0*/  LDL.LU R3, [R1+0x8] ;  /* 0x0000080001037983 */ /* 0x002ee80000300800 */
[----:B----4-:R-:W4:Y:S01]  /*b700*/  LDL R133, [R1+0x10b0] ;  /* 0x0010b00001857983 */ /* 0x010f220000100800 */
[----:B--2---:R-:W-:-:S05]  /*b710*/  @!P3 IMAD.MOV R7, RZ, RZ, -R7 ;  /* 0x000000ffff07b224 */ /* 0x004fca00078e0a07 */
[----:B------:R1:W-:Y:S04]  /*b720*/  STL [R1+0x14c0], R7 ;  /* 0x0014c00701007387 */ /* 0x0003e80000100800 */
[----:B------:R-:W2:Y:S01]  /*b730*/  LDL.LU R247, [R1+0x4] ;  /* 0x0000040001f77983 */ /* 0x000ea20000300800 */
[----:B------:R-:W-:-:S03]  /*b740*/  ISETP.GE.AND P3, PT, R0, RZ, PT ;  /* 0x000000ff0000720c */ /* 0x000fc60003f66270 */
[----:B------:R-:W4:Y:S01]  /*b750*/  LDL R0, [R1+0x11cc] ;  /* 0x0011cc0001007983 */ /* 0x000f220000100800 */
[----:B---3--:R-:W-:Y:S01]  /*b760*/  @!P2 IMAD.MOV R3, RZ, RZ, -R3 ;  /* 0x000000ffff03a224 */ /* 0x008fe200078e0a03 */
[----:B------:R-:W-:-:S04]  /*b770*/  ISETP.GE.AND P2, PT, R2, RZ, PT ;  /* 0x000000ff0200720c */ /* 0x000fc80003f46270 */
[----:B------:R3:W-:Y:S04]  /*b780*/  STL [R1+0x14c4], R3 ;  /* 0x0014c40301007387 */ /* 0x0007e80000100800 */
[----:B------:R-:W3:Y:S01]  /*b790*/  LDL R2, [R1+0x11c8] ;  /* 0x0011c80001027983 */ /* 0x000ee20000100800 */
[----:B------:R-:W-:Y:S01]  /*b7a0*/  @!P3 IMAD.MOV R244, RZ, RZ, -R244 ;  /* 0x000000fffff4b224 */ /* 0x000fe200078e0af4 */
[----:B------:R-:W-:-:S03]  /*b7b0*/  ISETP.GE.AND P3, PT, R5, RZ, PT ;  /* 0x000000ff0500720c */ /* 0x000fc60003f66270 */
[----:B------:R-:W-:Y:S01]  /*b7c0*/  @!P2 IMAD.MOV R243, RZ, RZ, -R243 ;  /* 0x000000fffff3a224 */ /* 0x000fe200078e0af3 */
[----:B------:R-:W-:Y:S01]  /*b7d0*/  ISETP.GE.AND P2, PT, R8, RZ, PT ;  /* 0x000000ff0800720c */ /* 0x000fe20003f46270 */
[----:B--2---:R-:W-:Y:S01]  /*b7e0*/  @!P1 IMAD.MOV R247, RZ, RZ, -R247 ;  /* 0x000000fffff79224 */ /* 0x004fe200078e0af7 */
[----:B------:R-:W-:-:S04]  /*b7f0*/  ISETP.GE.AND P1, PT, R6, RZ, PT ;  /* 0x000000ff0600720c */ /* 0x000fc80003f26270 */
[----:B------:R2:W-:Y:S04]  /*b800*/  STL [R1+0x14c8], R247 ;  /* 0x0014c8f701007387 */ /* 0x0005e80000100800 */
[----:B------:R-:W2:Y:S04]  /*b810*/  LDL R6, [R1+0x11c4] ;  /* 0x0011c40001067983 */ /* 0x000ea80000100800 */
[----:B------:R-:W2:Y:S04]  /*b820*/  LDL R8, [R1+0x11a8] ;  /* 0x0011a80001087983 */ /* 0x000ea80000100800 */
[----:B------:R-:W2:Y:S01]  /*b830*/  LDL R5, [R1+0x11ac] ;  /* 0x0011ac0001057983 */ /* 0x000ea20000100800 */
[----:B------:R-:W-:Y:S01]  /*b840*/  @!P5 IADD3 R246, PT, PT, -R246, RZ, RZ ;  /* 0x000000fff6f6d210 */ /* 0x000fe20007ffe1ff */
[----:B------:R-:W-:Y:S01]  /*b850*/  @!P4 IMAD.MOV R245, RZ, RZ, -R245 ;  /* 0x000000fffff5c224 */ /* 0x000fe200078e0af5 */
[----:B------:R-:W-:Y:S01]  /*b860*/  ISETP.GE.AND P5, PT, R249, RZ, PT ;  /* 0x000000fff900720c */ /* 0x000fe20003fa6270 */
[----:B------:R-:W-:Y:S01]  /*b870*/  @!P1 IMAD.MOV R242, RZ, RZ, -R242 ;  /* 0x000000fffff29224 */ /* 0x000fe200078e0af2 */
[----:B------:R-:W2:Y:S01]  /*b880*/  LDL R249, [R1+0x11c0] ;  /* 0x0011c00001f97983 */ /* 0x000ea20000100800 */
[----:B------:R-:W-:-:S03]  /*b890*/  ISETP.GE.AND P4, PT, R248, RZ, PT ;  /* 0x000000fff800720c */ /* 0x000fc60003f86270 */
[----:B------:R-:W2:Y:S01]  /*b8a0*/  LDL R248, [R1+0x11bc] ;  /* 0x0011bc0001f87983 */ /* 0x000ea20000100800 */
[----:B----4-:R-:W-:-:S03]  /*b8b0*/  ISETP.GE.AND P1, PT, R133, RZ, PT ;  /* 0x000000ff8500720c */ /* 0x010fc60003f26270 */
[----:B------:R-:W4:Y:S03]  /*b8c0*/  LDL R133, [R1+0x11a4] ;  /* 0x0011a40001857983 */ /* 0x000f260000100800 */
[----:B------:R-:W-:Y:S01]  /*b8d0*/  @!P5 IMAD.MOV R241, RZ, RZ, -R241 ;  /* 0x000000fffff1d224 */ /* 0x000fe200078e0af1 */
[----:B------:R-:W-:Y:S02]  /*b8e0*/  ISETP.GE.AND P5, PT, R0, RZ, PT ;  /* 0x000000ff0000720c */ /* 0x000fe40003fa6270 */
[----:B------:R-:W-:Y:S01]  /*b8f0*/  @!P3 IADD3 R239, PT, PT, -R239, RZ, RZ ;  /* 0x000000ffefefb210 */ /* 0x000fe20007ffe1ff */
[----:B------:R-:W-:Y:S01]  /*b900*/  @!P4 IMAD.MOV R240, RZ, RZ, -R240 ;  /* 0x000000fffff0c224 */ /* 0x000fe200078e0af0 */
[----:B------:R-:W4:Y:S01]  /*b910*/  LDL R0, [R1+0x11a0] ;  /* 0x0011a00001007983 */ /* 0x000f220000100800 */
[----:B---3--:R-:W-:-:S03]  /*b920*/  ISETP.GE.AND P4, PT, R2, RZ, PT ;  /* 0x000000ff0200720c */ /* 0x008fc60003f86270 */
[----:B------:R-:W3:Y:S01]  /*b930*/  LDL R2, [R1+0x119c] ;  /* 0x00119c0001027983 */ /* 0x000ee20000100800 */
[----:B------:R-:W-:-:S03]  /*b940*/  @!P2 IMAD.MOV R238, RZ, RZ, -R238 ;  /* 0x000000ffffeea224 */ /* 0x000fc600078e0aee */
[----:B-1----:R-:W3:Y:S01]  /*b950*/  LDL R7, [R1+0x1078] ;  /* 0x0010780001077983 */ /* 0x002ee20000100800 */
[----:B------:R-:W-:-:S03]  /*b960*/  @!P5 IMAD.MOV R236, RZ, RZ, -R236 ;  /* 0x000000ffffecd224 */ /* 0x000fc600078e0aec */
[----:B------:R-:W3:Y:S02]  /*b970*/  LDL R3, [R1+0x1038] ;  /* 0x0010380001037983 */ /* 0x000ee40000100800 */
[----:B------:R-:W-:Y:S01]  /*b980*/  @!P4 IMAD.MOV R235, RZ, RZ, -R235 ;  /* 0x000000ffffebc224 */ /* 0x000fe200078e0aeb */
[----:B--2---:R-:W-:Y:S02]  /*b990*/  ISETP.GE.AND P3, PT, R6, RZ, PT ;  /* 0x000000ff0600720c */ /* 0x004fe40003f66270 */
[----:B------:R-:W2:Y:S01]  /*b9a0*/  LDL R6, [R1+0x1194] ;  /* 0x0011940001067983 */ /* 0x000ea20000100800 */
[----:B------:R-:W-:-:S03]  /*b9b0*/  ISETP.GE.AND P4, PT, R8, RZ, PT ;  /* 0x000000ff0800720c */ /* 0x000fc60003f86270 */
[----:B------:R-:W2:Y:S01]  /*b9c0*/  LDL R8, [R1+0x1184] ;  /* 0x0011840001087983 */ /* 0x000ea20000100800 */
[----:B------:R-:W-:-:S03]  /*b9d0*/  ISETP.GE.AND P5, PT, R5, RZ, PT ;  /* 0x000000ff0500720c */ /* 0x000fc60003fa6270 */
[----:B------:R-:W2:Y:S01]  /*b9e0*/  LDL R5, [R1+0x1188] ;  /* 0x0011880001057983 */ /* 0x000ea20000100800 */
[----:B------:R-:W-:Y:S01]  /*b9f0*/  @!P1 IMAD.MOV R237, RZ, RZ, -R237 ;  /* 0x000000ffffed9224 */ /* 0x000fe200078e0aed */
[----:B------:R-:W-:Y:S02]  /*ba00*/  ISETP.GE.AND P2, PT, R249, RZ, PT ;  /* 0x000000fff900720c */ /* 0x000fe40003f46270 */
[----:B------:R-:W2:Y:S01]  /*ba10*/  LDL R249, [R1+0x1190] ;  /* 0x0011900001f97983 */ /* 0x000ea20000100800 */
[----:B------:R-:W-:-:S03]  /*ba20*/  ISETP.GE.AND P1, PT, R248, RZ, PT ;  /* 0x000000fff800720c */ /* 0x000fc60003f26270 */
[----:B------:R-:W2:Y:S01]  /*ba30*/  LDL R248, [R1+0x118c] ;  /* 0x00118c0001f87983 */ /* 0x000ea20000100800 */
[----:B------:R-:W-:Y:S01]  /*ba40*/  @!P3 IMAD.MOV R234, RZ, RZ, -R234 ;  /* 0x000000ffffeab224 */ /* 0x000fe200078e0aea */
[----:B----4-:R-:W-:Y:S02]  /*ba50*/  ISETP.GE.AND P3, PT, R133, RZ, PT ;  /* 0x000000ff8500720c */ /* 0x010fe40003f66270 */
[----:B------:R-:W4:Y:S03]  /*ba60*/  LDL R133, [R1+0x1170] ;  /* 0x0011700001857983 */ /* 0x000f260000100800 */
[----:B------:R-:W-:Y:S01]  /*ba70*/  @!P2 IMAD.MOV R233, RZ, RZ, -R233 ;  /* 0x000000ffffe9a224 */ /* 0x000fe200078e0ae9 */
[----:B------:R-:W-:Y:S02]  /*ba80*/  ISETP.GE.AND P2, PT, R0, RZ, PT ;  /* 0x000000ff0000720c */ /* 0x000fe40003f46270 */
[----:B------:R-:W-:Y:S01]  /*ba90*/  @!P1 IADD3 R232, PT, PT, -R232, RZ, RZ ;  /* 0x000000ffe8e89210 */ /* 0x000fe20007ffe1ff */
[----:B------:R-:W4:Y:S01]  /*baa0*/  LDL R0, [R1+0x116c] ;  /* 0x00116c0001007983 */ /* 0x000f220000100800 */
[----:B---3--:R-:W-:-:S03]  /*bab0*/  ISETP.GE.AND P1, PT, R2, RZ, PT ;  /* 0x000000ff0200720c */ /* 0x008fc60003f26270 */
[----:B------:R-:W3:Y:S01]  /*bac0*/  LDL R2, [R1+0x1168] ;  /* 0x0011680001027983 */ /* 0x000ee20000100800 */
[----:B------:R-:W-:-:S05]  /*bad0*/  @!P5 IMAD.MOV R231, RZ, RZ, -R231 ;  /* 0x000000ffffe7d224 */ /* 0x000fca00078e0ae7 */
[----:B------:R-:W-:-:S04]  /*bae0*/  @!P2 IMAD.MOV R228, RZ, RZ, -R228 ;  /* 0x000000ffffe4a224 */ /* 0x000fc800078e0ae4 */
        /* <DEDUP_REMOVED lines=8> */
[----:B------:R-:W-:Y:S01]  /*bb70*/  ISETP.GE.AND P4, PT, R249, RZ, PT ;  /* 0x000000fff900720c */ /* 0x000fe20003f86270 */
[----:B------:R-:W-:Y:S01]  /*bb80*/  @!P3 IMAD.MOV R229, RZ, RZ, -R229 ;  /* 0x000000ffffe5b224 */ /* 0x000fe200078e0ae5 */
[----:B------:R-:W2:Y:S01]  /*bb90*/  LDL R249, [R1+0x1160] ;  /* 0x0011600001f97983 */ /* 0x000ea20000100800 */
[----:B------:R-:W-:-:S03]  /*bba0*/  ISETP.GE.AND P3, PT, R248, RZ, PT ;  /* 0x000000fff800720c */ /* 0x000fc60003f66270 */
[----:B------:R-:W2:Y:S01]  /*bbb0*/  LDL R248, [R1+0x1158] ;  /* 0x0011580001f87983 */ /* 0x000ea20000100800 */
[----:B------:R-:W-:Y:S01]  /*bbc0*/  @!P5 IMAD.MOV R226, RZ, RZ, -R226 ;  /* 0x000000ffffe2d224 */ /* 0x000fe200078e0ae2 */
[----:B----4-:R-:W-:Y:S02]  /*bbd0*/  ISETP.GE.AND P5, PT, R133, RZ, PT ;  /* 0x000000ff8500720c */ /* 0x010fe40003fa6270 */
[----:B------:R-:W4:Y:S03]  /*bbe0*/  LDL R133, [R1+0x114c] ;  /* 0x00114c0001857983 */ /* 0x000f260000100800 */
[----:B------:R-:W-:Y:S02]  /*bbf0*/  @!P4 IADD3 R225, PT, PT, -R225, RZ, RZ ;  /* 0x000000ffe1e1c210 */ /* 0x000fe40007ffe1ff */
[----:B------:R-:W-:Y:S01]  /*bc00*/  ISETP.GE.AND P4, PT, R0, RZ, PT ;  /* 0x000000ff0000720c */ /* 0x000fe20003f86270 */
[----:B------:R-:W-:Y:S01]  /*bc10*/  @!P3 IMAD.MOV R224, RZ, RZ, -R224 ;  /* 0x000000ffffe0b224 */ /* 0x000fe200078e0ae0 */
[----:B------:R-:W4:Y:S01]  /*bc20*/  LDL R0, [R1+0x1148] ;  /* 0x0011480001007983 */ /* 0x000f220000100800 */
[----:B---3--:R-:W-:-:S03]  /*bc30*/  ISETP.GE.AND P3, PT, R2, RZ, PT ;  /* 0x000000ff0200720c */ /* 0x008fc60003f66270 */
[----:B------:R-:W3:Y:S01]  /*bc40*/  LDL R2, [R1+0x1134] ;  /* 0x0011340001027983 */ /* 0x000ee20000100800 */
[----:B------:R-:W-:-:S06]  /*bc50*/  @!P2 IMAD.MOV R223, RZ, RZ, -R223 ;  /* 0x000000ffffdfa224 */ /* 0x000fcc00078e0adf */
[----:B------:R-:W-:-:S03]  /*bc60*/  @!P4 IMAD.MOV R220, RZ, RZ, -R220 ;  /* 0x000000ffffdcc224 */ /* 0x000fc600078e0adc */
        /* <DEDUP_REMOVED lines=13> */
[----:B------:R-:W-:Y:S02]  /*bd40*/  @!P2 IADD3 R218, PT, PT, -R218, RZ, RZ ;  /* 0x000000ffdadaa210 */ /* 0x000fe40007ffe1ff */
[----:B----4-:R-:W-:Y:S02]  /*bd50*/  ISETP.GE.AND P2, PT, R133, RZ, PT ;  /* 0x000000ff8500720c */ /* 0x010fe40003f46270 */
[----:B------:R-:W4:Y:S02]  /*bd60*/  LDL R133, [R1+0x1118] ;  /* 0x0011180001857983 */ /* 0x000f240000100800 */
[----:B------:R-:W-:Y:S01]  /*bd70*/  @!P1 IMAD.MOV R217, RZ, RZ, -R217 ;  /* 0x000000ffffd99224 */ /* 0x000fe200078e0ad9 */
[----:B------:R-:W-:Y:S02]  /*bd80*/  ISETP.GE.AND P1, PT, R0, RZ, PT ;  /* 0x000000ff0000720c */ /* 0x000fe40003f26270 */
[----:B------:R-:W-:Y:S01]  /*bd90*/  @!P5 IMAD.MOV R216, RZ, RZ, -R216 ;  /* 0x000000ffffd8d224 */ /* 0x000fe200078e0ad8 */
[----:B------:R-:W4:Y:S01]  /*bda0*/  LDL R0, [R1+0x1114] ;  /* 0x0011140001007983 */ /* 0x000f220000100800 */
[----:B---3--:R-:W-:-:S03]  /*bdb0*/  ISETP.GE.AND P5, PT, R2, RZ, PT ;  /* 0x000000ff0200720c */ /* 0x008fc60003fa6270 */
[----:B------:R-:W3:Y:S01]  /*bdc0*/  LDL R2, [R1+0x1110] ;  /* 0x0011100001027983 */ /* 0x000ee20000100800 */
[----:B------:R-:W-:-:S05]  /*bdd0*/  @!P4 IMAD.MOV R215, RZ, RZ, -R215 ;  /* 0x000000ffffd7c224 */ /* 0x000fca00078e0ad7 */
[----:B------:R-:W-:-:S04]  /*bde0*/  @!P1 IMAD.MOV R212, RZ, RZ, -R212 ;  /* 0x000000ffffd49224 */ /* 0x000fc800078e0ad4 */
[----:B------:R-:W-:Y:S02]  /*bdf0*/  @!P5 IADD3 R211, PT, PT, -R211, RZ, RZ ;  /* 0x000000ffd3d3d210 */ /* 0x000fe40007ffe1ff */
        /* <DEDUP_REMOVED lines=17> */
[----:B------:R-:W-:Y:S01]  /*bf10*/  @!P2 IMAD.MOV R208, RZ, RZ, -R208 ;  /* 0x000000ffffd0a224 */ /* 0x000fe200078e0ad0 */
[----:B------:R-:W4:Y:S01]  /*bf20*/  LDL R0, [R1+0x10e0] ;  /* 0x0010e00001007983 */ /* 0x000f220000100800 */
[----:B---3--:R-:W-:-:S03]  /*bf30*/  ISETP.GE.AND P2, PT, R2, RZ, PT ;  /* 0x000000ff0200720c */ /* 0x008fc60003f46270 */
[----:B------:R-:W3:Y:S01]  /*bf40*/  LDL R2, [R1+0x10dc] ;  /* 0x0010dc0001027983 */ /* 0x000ee20000100800 */
[----:B------:R-:W-:-:S05]  /*bf50*/  @!P1 IMAD.MOV R207, RZ, RZ, -R207 ;  /* 0x000000ffffcf9224 */ /* 0x000fca00078e0acf */
[----:B------:R-:W-:-:S04]  /*bf60*/  @!P3 IADD3 R204, PT, PT, -R204, RZ, RZ ;  /* 0x000000ffccccb210 */ /* 0x000fc80007ffe1ff */
        /* <DEDUP_REMOVED lines=32> */
[----:B------:R-:W-:Y:S02]  /*c170*/  @!P1 IADD3 R197, PT, PT, -R197, RZ, RZ ;  /* 0x000000ffc5c59210 */ /* 0x000fe40007ffe1ff */
        /* <DEDUP_REMOVED lines=22> */
[----:B------:R-:W-:Y:S01]  /*c2e0*/  @!P4 IADD3 R190, PT, PT, -R190, RZ, RZ ;  /* 0x000000ffbebec210 */ /* 0x000fe20007ffe1ff */
        /* <DEDUP_REMOVED lines=14> */
[----:B------:R-:W-:-:S05]  /*c3d0*/  @!P2 IADD3 R183, PT, PT, -R183, RZ, RZ ;  /* 0x000000ffb7b7a210 */ /* 0x000fca0007ffe1ff */
        /* <DEDUP_REMOVED lines=8> */
[----:B------:R-:W-:Y:S02]  /*c460*/  @!P1 IMAD.MOV R182, RZ, RZ, -R182 ;  /* 0x000000ffffb69224 */ /* 0x000fe400078e0ab6 */
        /* <DEDUP_REMOVED lines=200> */
[----:B------:R-:W-:-:S03]  /*d0f0*/  @!P2 IADD3 R112, PT, PT, -R112, RZ, RZ ;  /* 0x000000ff7070a210 */ /* 0x000fc60007ffe1ff */
[----:B------:R-:W-:Y:S01]  /*d100*/  @!P1 IMAD.MOV R111, RZ, RZ, -R111 ;  /* 0x000000ffff6f9224 */ /* 0x000fe200078e0a6f */
[----:B------:R-:W-:Y:S02]  /*d110*/  ISETP.GE.AND P2, PT, R0, RZ, PT ;  /* 0x000000ff0000720c */ /* 0x000fe40003f46270 */
        /* <DEDUP_REMOVED lines=21> */
[----:B------:R-:W-:-:S03]  /*d270*/  @!P4 IMAD.MOV R104, RZ, RZ, -R104 ;  /* 0x000000ffff68c224 */ /* 0x000fc600078e0a68 */
[----:B------:R-:W-:Y:S01]  /*d280*/  @!P3 IMAD.MOV R103, RZ, RZ, -R103 ;  /* 0x000000ffff67b224 */ /* 0x000fe200078e0a67 */
[----:B------:R-:W-:Y:S02]  /*d290*/  ISETP.GE.AND P4, PT, R0, RZ, PT ;  /* 0x000000ff0000720c */ /* 0x000fe40003f86270 */
[----:B------:R-:W4:Y:S01]  /*d2a0*/  LDL R0, [R1+0x1308] ;  /* 0x0013080001007983 */ /* 0x000f220000100800 */
[----:B---3--:R-:W-:-:S03]  /*d2b0*/  ISETP.GE.AND P3, PT, R2, RZ, PT ;  /* 0x000000ff0200720c */ /* 0x008fc60003f66270 */
[----:B------:R-:W3:Y:S01]  /*d2c0*/  LDL R2, [R1+0x1310] ;  /* 0x0013100001027983 */ /* 0x000ee20000100800 */
[----:B------:R-:W-:-:S06]  /*d2d0*/  @!P2 IMAD.MOV R102, RZ, RZ, -R102 ;  /* 0x000000ffff66a224 */ /* 0x000fcc00078e0a66 */
[----:B------:R-:W-:-:S03]  /*d2e0*/  @!P4 IMAD.MOV R99, RZ, RZ, -R99 ;  /* 0x000000ffff63c224 */ /* 0x000fc600078e0a63 */
        /* <DEDUP_REMOVED lines=16> */
[----:B------:R-:W-:-:S03]  /*d3f0*/  @!P1 IMAD.MOV R96, RZ, RZ, -R96 ;  /* 0x000000ffff609224 */ /* 0x000fc600078e0a60 */
[----:B------:R-:W-:Y:S01]  /*d400*/  @!P5 IMAD.MOV R95, RZ, RZ, -R95 ;  /* 0x000000ffff5fd224 */ /* 0x000fe200078e0a5f */
[----:B------:R-:W-:Y:S02]  /*d410*/  ISETP.GE.AND P1, PT, R0, RZ, PT ;  /* 0x000000ff0000720c */ /* 0x000fe40003f26270 */
[----:B------:R-:W4:Y:S01]  /*d420*/  LDL R0, [R1+0x12c8] ;  /* 0x0012c80001007983 */ /* 0x000f220000100800 */
[----:B---3--:R-:W-:-:S03]  /*d430*/  ISETP.GE.AND P5, PT, R2, RZ, PT ;  /* 0x000000ff0200720c */ /* 0x008fc60003fa6270 */
[----:B------:R-:W3:Y:S01]  /*d440*/  LDL R2, [R1+0x12cc] ;  /* 0x0012cc0001027983 */ /* 0x000ee20000100800 */
[----:B------:R-:W-:-:S06]  /*d450*/  @!P4 IMAD.MOV R94, RZ, RZ, -R94 ;  /* 0x000000ffff5ec224 */ /* 0x000fcc00078e0a5e */
[----:B------:R-:W-:-:S03]  /*d460*/  @!P1 IADD3 R91, PT, PT, -R91, RZ, RZ ;  /* 0x000000ff5b5b9210 */ /* 0x000fc60007ffe1ff */
        /* <DEDUP_REMOVED lines=70> */
[----:B------:R-:W-:-:S06]  /*d8d0*/  @!P5 IADD3 R70, PT, PT, -R70, RZ, RZ ;  /* 0x000000ff4646d210 */ /* 0x000fcc0007ffe1ff */
        /* <DEDUP_REMOVED lines=18> */
[----:B------:R-:W-:Y:S02]  /*da00*/  @!P3 IADD3 R63, PT, PT, -R63, RZ, RZ ;  /* 0x000000ff3f3fb210 */ /* 0x000fe40007ffe1ff */
        /* <DEDUP_REMOVED lines=117> */
[----:B------:R-:W-:Y:S01]  /*e160*/  @!P1 IADD3 R21, PT, PT, -R21, RZ, RZ ;  /* 0x000000ff15159210 */ /* 0x000fe20007ffe1ff */
[----:B------:R-:W-:Y:S02]  /*e170*/  @!P5 IMAD.MOV R25, RZ, RZ, -R25 ;  /* 0x000000ffff19d224 */ /* 0x000fe400078e0a19 */
[----:B------:R-:W-:Y:S01]  /*e180*/  @!P4 IMAD.MOV R24, RZ, RZ, -R24 ;  /* 0x000000ffff18c224 */ /* 0x000fe200078e0a18 */
[----:B------:R-:W4:Y:S02]  /*e190*/  LDL R133, [R1+0x1028] ;  /* 0x0010280001857983 */ /* 0x000f240000100800 */
[----:B------:R-:W-:Y:S01]  /*e1a0*/  @!P3 IMAD.MOV R23, RZ, RZ, -R23 ;  /* 0x000000ffff17b224 */ /* 0x000fe200078e0a17 */
[----:B------:R-:W-:-:S02]  /*e1b0*/  ISETP.GE.AND P4, PT, R0, RZ, PT ;  /* 0x000000ff0000720c */ /* 0x000fc40003f86270 */
[----:B------:R-:W4:Y:S01]  /*e1c0*/  LDL R0, [R1+0x1048] ;  /* 0x0010480001007983 */ /* 0x000f220000100800 */
[----:B---3--:R-:W-:-:S03]  /*e1d0*/  ISETP.GE.AND P3, PT, R2, RZ, PT ;  /* 0x000000ff0200720c */ /* 0x008fc60003f66270 */
[----:B------:R-:W3:Y:S01]  /*e1e0*/  LDL R2, [R1+0x103c] ;  /* 0x00103c0001027983 */ /* 0x000ee20000100800 */
[----:B------:R-:W-:Y:S01]  /*e1f0*/  ISETP.GE.AND P5, PT, R7, RZ, PT ;  /* 0x000000ff0700720c */ /* 0x000fe20003fa6270 */
[----:B------:R-:W-:Y:S02]  /*e200*/  @!P2 IMAD.MOV R17, RZ, RZ, -R17 ;  /* 0x000000ffff11a224 */ /* 0x000fe400078e0a11 */
[----:B------:R-:W3:Y:S06]  /*e210*/  LDL R7, [R1+0x1030] ;  /* 0x0010300001077983 */ /* 0x000eec0000100800 */
[----:B------:R-:W-:Y:S01]  /*e220*/  @!P3 IMAD.MOV R18, RZ, RZ, -R18 ;  /* 0x000000ffff12b224 */ /* 0x000fe200078e0a12 */
[----:B--2---:R-:W-:-:S02]  /*e230*/  ISETP.GE.AND P1, PT, R6, RZ, PT ;  /* 0x000000ff0600720c */ /* 0x004fc40003f26270 */
[----:B------:R-:W2:Y:S01]  /*e240*/  LDL R6, [R1+0x1034] ;  /* 0x0010340001067983 */ /* 0x000ea20000100800 */
[----:B------:R-:W-:-:S03]  /*e250*/  ISETP.GE.AND P2, PT, R8, RZ, PT ;  /* 0x000000ff0800720c */ /* 0x000fc60003f46270 */
[----:B------:R-:W2:Y:S01]  /*e260*/  LDL R8, [R1+0x1024] ;  /* 0x0010240001087983 */ /* 0x000ea20000100800 */
[----:B------:R-:W-:-:S03]  /*e270*/  ISETP.GE.AND P3, PT, R5, RZ, PT ;  /* 0x000000ff0500720c */ /* 0x000fc60003f66270 */
[----:B------:R-:W2:Y:S01]  /*e280*/  LDL R5, [R1+0x1020] ;  /* 0x0010200001057983 */ /* 0x000ea20000100800 */
[----:B------:R-:W-:Y:S02]  /*e290*/  @!P5 IMAD.MOV R20, RZ, RZ, -R20 ;  /* 0x000000ffff14d224 */ /* 0x000fe400078e0a14 */
[----:B------:R-:W-:Y:S01]  /*e2a0*/  @!P4 IMAD.MOV R19, RZ, RZ, -R19 ;  /* 0x000000ffff13c224 */ /* 0x000fe200078e0a13 */
[----:B------:R-:W-:Y:S01]  /*e2b0*/  ISETP.GE.AND P5, PT, R249, RZ, PT ;  /* 0x000000fff900720c */ /* 0x000fe20003fa6270 */
[----:B------:R-:W-:Y:S01]  /*e2c0*/  @!P1 IMAD.MOV R16, RZ, RZ, -R16 ;  /* 0x000000ffff109224 */ /* 0x000fe200078e0a10 */
[----:B------:R-:W2:Y:S01]  /*e2d0*/  LDL R249, [R1+0x1014] ;  /* 0x0010140001f97983 */ /* 0x000ea20000100800 */
[----:B------:R-:W-:-:S03]  /*e2e0*/  ISETP.GE.AND P4, PT, R248, RZ, PT ;  /* 0x000000fff800720c */ /* 0x000fc60003f86270 */
[----:B------:R-:W2:Y:S07]  /*e2f0*/  LDL R248, [R1+0x1010] ;  /* 0x0010100001f87983 */ /* 0x000eae0000100800 */
[----:B------:R-:W-:-:S03]  /*e300*/  @!P5 IMAD.MOV R15, RZ, RZ, -R15 ;  /* 0x000000ffff0fd224 */ /* 0x000fc600078e0a0f */
[----:B------:R-:W-:Y:S02]  /*e310*/  @!P4 IADD3 R14, PT, PT, -R14, RZ, RZ ;  /* 0x000000ff0e0ec210 */ /* 0x000fe40007ffe1ff */
[----:B----4-:R-:W-:Y:S02]  /*e320*/  ISETP.GE.AND P1, PT, R0, RZ, PT ;  /* 0x000000ff0000720c */ /* 0x010fe40003f26270 */
[----:B------:R-:W-:Y:S01]  /*e330*/  ISETP.GE.AND P4, PT, R3, RZ, PT ;  /* 0x000000ff0300720c */ /* 0x000fe20003f86270 */
[----:B------:R-:W-:Y:S01]  /*e340*/  @!P3 IMAD.MOV R13, RZ, RZ, -R13 ;  /* 0x000000ffff0db224 */ /* 0x000fe200078e0a0d */
[----:B---3--:R-:W-:Y:S01]  /*e350*/  ISETP.GE.AND P5, PT, R2, RZ, PT ;  /* 0x000000ff0200720c */ /* 0x008fe20003fa6270 */
[----:B------:R-:W3:Y:S01]  /*e360*/  LDL R0, [R1+0x100c] ;  /* 0x00100c0001007983 */ /* 0x000ee20000100800 */
[----:B------:R-:W-:-:S03]  /*e370*/  @!P2 IMAD.MOV R12, RZ, RZ, -R12 ;  /* 0x000000ffff0ca224 */ /* 0x000fc600078e0a0c */
[----:B------:R-:W4:Y:S01]  /*e380*/  LDL R2, [R1+0x1008] ;  /* 0x0010080001027983 */ /* 0x000f220000100800 */
[----:B------:R-:W-:-:S03]  /*e390*/  ISETP.GE.AND P2, PT, R7, RZ, PT ;  /* 0x000000ff0700720c */ /* 0x000fc60003f46270 */
[----:B------:R-:W-:Y:S01]  /*e3a0*/  @!P1 IMAD.MOV R11, RZ, RZ, -R11 ;  /* 0x000000ffff0b9224 */ /* 0x000fe200078e0a0b */
[----:B------:R-:W-:Y:S01]  /*e3b0*/  ISETP.GE.AND P1, PT, R133, RZ, PT ;  /* 0x000000ff8500720c */ /* 0x000fe20003f26270 */
[----:B------:R-:W-:Y:S02]  /*e3c0*/  @!P4 IMAD.MOV R9, RZ, RZ, -R9 ;  /* 0x000000ffff09c224 */ /* 0x000fe400078e0a09 */
[----:B------:R-:W-:Y:S01]  /*e3d0*/  @!P5 IMAD.MOV R10, RZ, RZ, -R10 ;  /* 0x000000ffff0ad224 */ /* 0x000fe200078e0a0a */
[----:B--2---:R-:W-:Y:S02]  /*e3e0*/  ISETP.GE.AND P3, PT, R6, RZ, PT ;  /* 0x000000ff0600720c */ /* 0x004fe40003f66270 */
[----:B------:R-:W2:Y:S04]  /*e3f0*/  LDL.LU R6, [R1+0x28] ;  /* 0x0000280001067983 */ /* 0x000ea80000300800 */
[----:B------:R-:W2:Y:S01]  /*e400*/  LDL.LU R247, [R1+0x20] ;  /* 0x0000200001f77983 */ /* 0x000ea20000300800 */
[----:B------:R-:W-:-:S03]  /*e410*/  ISETP.GE.AND P5, PT, R8, RZ, PT ;  /* 0x000000ff0800720c */ /* 0x000fc60003fa6270 */
[----:B------:R-:W2:Y:S01]  /*e420*/  LDL.LU R3, [R1+0x1c] ;  /* 0x00001c0001037983 */ /* 0x000ea20000300800 */
[----:B------:R-:W-:-:S03]  /*e430*/  ISETP.GE.AND P4, PT, R5, RZ, PT ;  /* 0x000000ff0500720c */ /* 0x000fc60003f86270 */
[----:B------:R-:W2:Y:S04]  /*e440*/  LDL.LU R7, [R1+0x18] ;  /* 0x0000180001077983 */ /* 0x000ea80000300800 */
[----:B------:R-:W2:Y:S04]  /*e450*/  LDL.LU R133, [R1+0x14] ;  /* 0x0000140001857983 */ /* 0x000ea80000300800 */
[----:B------:R-:W2:Y:S04]  /*e460*/  LDL.LU R8, [R1+0x14e4] ;  /* 0x0014e40001087983 */ /* 0x000ea80000300800 */
[----:B------:R-:W2:Y:S01]  /*e470*/  LDL.LU R5, [R1+0x14e0] ;  /* 0x0014e00001057983 */ /* 0x000ea20000300800 */
[----:B------:R-:W-:Y:S01]  /*e480*/  LOP3.LUT R252, RZ, R252, RZ, 0x33, !PT ;  /* 0x000000fcfffc7212 */ /* 0x000fe200078e33ff */
[----:B------:R-:W-:Y:S01]  /*e490*/  @!P1 IMAD.MOV R4, RZ, RZ, -R4 ;  /* 0x000000ffff049224 */ /* 0x000fe200078e0a04 */
[----:B---3--:R-:W-:-:S02]  /*e4a0*/  ISETP.GE.AND P1, PT, R0, RZ, PT ;  /* 0x000000ff0000720c */ /* 0x008fc40003f26270 */
[----:B----4-:R-:W-:Y:S02]  /*e4b0*/  ISETP.GE.AND P6, PT, R2, RZ, PT ;  /* 0x000000ff0200720c */ /* 0x010fe40003fc6270 */
[C---:B--2---:R-:W-:Y:S02]  /*e4c0*/  SEL R6, R252.reuse, R6, !P0 ;  /* 0x00000006fc067207 */ /* 0x044fe40004000000 */
[C---:B------:R-:W-:Y:S02]  /*e4d0*/  SEL R247, R252.reuse, R247, !P0 ;  /* 0x000000f7fcf77207 */ /* 0x040fe40004000000 */
[C---:B------:R-:W-:Y:S02]  /*e4e0*/  SEL R3, R252.reuse, R3, !P0 ;  /* 0x00000003fc037207 */ /* 0x040fe40004000000 */
[----:B------:R-:W-:Y:S01]  /*e4f0*/  SEL R7, R252, R7, !P0 ;  /* 0x00000007fc077207 */ /* 0x000fe20004000000 */
[----:B------:R-:W-:Y:S01]  /*e500*/  @!P3 IMAD.MOV R8, RZ, RZ, -R8 ;  /* 0x000000ffff08b224 */ /* 0x000fe200078e0a08 */
[----:B------:R-:W-:-:S02]  /*e510*/  ISETP.GE.AND P3, PT, R249, RZ, PT ;  /* 0x000000fff900720c */ /* 0x000fc40003f66270 */
[----:B------:R-:W2:Y:S01]  /*e520*/  LDL.LU R249, [R1+0x14dc] ;  /* 0x0014dc0001f97983 */ /* 0x000ea20000300800 */
[----:B------:R-:W-:Y:S02]  /*e530*/  @!P2 IADD3 R5, PT, PT, -R5, RZ, RZ ;  /* 0x000000ff0505a210 */ /* 0x000fe40007ffe1ff */
[----:B------:R-:W-:Y:S02]  /*e540*/  ISETP.GE.AND P2, PT, R248, RZ, PT ;  /* 0x000000fff800720c */ /* 0x000fe40003f46270 */
[----:B------:R-:W3:Y:S04]  /*e550*/  LDL.LU R248, [R1+0x14d8] ;  /* 0x0014d80001f87983 */ /* 0x000ee80000300800 */
[----:B------:R-:W4:Y:S04]  /*e560*/  LDL.LU R0, [R1+0x14d4] ;  /* 0x0014d40001007983 */ /* 0x000f280000300800 */
[----:B------:R-:W2:Y:S01]  /*e570*/  LDL.LU R2, [R1+0x14d0] ;  /* 0x0014d00001027983 */ /* 0x000ea20000300800 */
[----:B------:R-:W-:-:S03]  /*e580*/  SEL R133, R252, R133, !P0 ;  /* 0x00000085fc857207 */ /* 0x000fc60004000000 */
[----:B------:R1:W-:Y:S04]  /*e590*/  STL [R1+0x28], R6 ;  /* 0x0000280601007387 */ /* 0x0003e80000100800 */
[----:B-1----:R-:W2:Y:S04]  /*e5a0*/  LDL.LU R6, [R1+0x14cc] ;  /* 0x0014cc0001067983 */ /* 0x002ea80000300800 */
[----:B------:R1:W-:Y:S04]  /*e5b0*/  STL [R1+0x20], R247 ;  /* 0x000020f701007387 */ /* 0x0003e80000100800 */
[----:B-1----:R-:W2:Y:S04]  /*e5c0*/  LDL.LU R247, [R1+0x14c8] ;  /* 0x0014c80001f77983 */ /* 0x002ea80000300800 */
[----:B------:R1:W-:Y:S04]  /*e5d0*/  STL [R1+0x1c], R3 ;  /* 0x00001c0301007387 */ /* 0x0003e80000100800 */
[----:B-1----:R-:W2:Y:S04]  /*e5e0*/  LDL.LU R3, [R1+0x14c4] ;  /* 0x0014c40001037983 */ /* 0x002ea80000300800 */
[----:B------:R1:W-:Y:S04]  /*e5f0*/  STL [R1+0x18], R7 ;  /* 0x0000180701007387 */ /* 0x0003e80000100800 */
[----:B-1----:R-:W3:Y:S04]  /*e600*/  LDL.LU R7, [R1+0x14c0] ;  /* 0x0014c00001077983 */ /* 0x002ee80000300800 */
[----:B------:R1:W-:Y:S04]  /*e610*/  STL [R1+0x14], R133 ;  /* 0x0000148501007387 */ /* 0x0003e80000100800 */
[----:B-1----:R-:W4:Y:S01]  /*e620*/  LDL.LU R133, [R1+0x14bc] ;  /* 0x0014bc0001857983 */ /* 0x002f220000300800 */
[----:B------:R-:W-:-:S02]  /*e630*/  SEL R99, R252, R99, !P0 ;  /* 0x00000063fc637207 */ /* 0x000fc40004000000 */
[C---:B------:R-:W-:Y:S02]  /*e640*/  SEL R96, R252.reuse, R96, !P0 ;  /* 0x00000060fc607207 */ /* 0x040fe40004000000 */
[C---:B------:R-:W-:Y:S02]  /*e650*/  SEL R93, R252.reuse, R93, !P0 ;  /* 0x0000005dfc5d7207 */ /* 0x040fe40004000000 */
[C---:B------:R-:W-:Y:S02]  /*e660*/  SEL R90, R252.reuse, R90, !P0 ;  /* 0x0000005afc5a7207 */ /* 0x040fe40004000000 */
[C---:B------:R-:W-:Y:S02]  /*e670*/  SEL R87, R252.reuse, R87, !P0 ;  /* 0x00000057fc577207 */ /* 0x040fe40004000000 */
[C---:B------:R-:W-:Y:S02]  /*e680*/  SEL R84, R252.reuse, R84, !P0 ;  /* 0x00000054fc547207 */ /* 0x040fe40004000000 */
        /* <DEDUP_REMOVED lines=14> */
[C---:B--2---:R-:W-:Y:S02]  /*e770*/  SEL R3, R252.reuse, R3, !P0 ;  /* 0x00000003fc037207 */ /* 0x044fe40004000000 */
[C---:B---3--:R-:W-:Y:S02]  /*e780*/  SEL R7, R252.reuse, R7, !P0 ;  /* 0x00000007fc077207 */ /* 0x048fe40004000000 */
[----:B----4-:R-:W-:-:S05]  /*e790*/  SEL R133, R252, R133, !P0 ;  /* 0x00000085fc857207 */ /* 0x010fca0004000000 */
[----:B------:R-:W-:Y:S04]  /*e7a0*/  STL [R1+0x10], R133 ;  /* 0x0000108501007387 */ /* 0x000fe80000100800 */
[----:B------:R1:W-:Y:S04]  /*e7b0*/  STL [R1+0xc], R7 ;  /* 0x00000c0701007387 */ /* 0x0003e80000100800 */
[----:B------:R2:W-:Y:S01]  /*e7c0*/  STL [R1+0x8], R3 ;  /* 0x0000080301007387 */ /* 0x0005e20000100800 */
[C---:B-1----:R-:W-:Y:S02]  /*e7d0*/  SEL R7, R252.reuse, R247, !P0 ;  /* 0x000000f7fc077207 */ /* 0x042fe40004000000 */
[----:B--2---:R-:W-:-:S03]  /*e7e0*/  SEL R3, R252, R246, !P0 ;  /* 0x000000f6fc037207 */ /* 0x004fc60004000000 */
[----:B------:R1:W-:Y:S04]  /*e7f0*/  STL [R1+0x4], R7 ;  /* 0x0000040701007387 */ /* 0x0003e80000100800 */
[----:B------:R2:W-:Y:S01]  /*e800*/  STL [R1], R3 ;  /* 0x0000000301007387 */ /* 0x0005e20000100800 */
[C---:B-1----:R-:W-:Y:S02]  /*e810*/  SEL R7, R252.reuse, R101, !P0 ;  /* 0x00000065fc077207 */ /* 0x042fe40004000000 */
[----:B--2---:R-:W-:-:S03]  /*e820*/  SEL R3, R252, R100, !P0 ;  /* 0x00000064fc037207 */ /* 0x004fc60004000000 */
[----:B------:R1:W-:Y:S04]  /*e830*/  STL [R1+0xd4], R7 ;  /* 0x0000d40701007387 */ /* 0x0003e80000100800 */
[----:B------:R2:W-:Y:S01]  /*e840*/  STL [R1+0xe8], R3 ;  /* 0x0000e80301007387 */ /* 0x0005e20000100800 */
[----:B-1----:R-:W-:-:S03]  /*e850*/  SEL R7, R252, R98, !P0 ;  /* 0x00000062fc077207 */ /* 0x002fc60004000000 */
[----:B------:R-:W-:Y:S01]  /*e860*/  STL [R1+0xf8], R99 ;  /* 0x0000f86301007387 */ /* 0x000fe20000100800 */
        /* <DEDUP_REMOVED lines=28> */
[C---:B-1----:R-:W-:Y:S02]  /*ea30*/  SEL R7, R252.reuse, R77, !P0 ;  /* 0x0000004dfc077207 */ /* 0x042fe40004000000 */
[----:B--2---:R-:W-:-:S05]  /*ea40*/  SEL R3, R252, R78, !P0 ;  /* 0x0000004efc037207 */ /* 0x004fca0004000000 */
[----:B------:R1:W-:Y:S04]  /*ea50*/  STL [R1+0x23c], R3 ;  /* 0x00023c0301007387 */ /* 0x0003e80000100800 */
[----:B------:R2:W-:Y:S01]  /*ea60*/  STL [R1+0x240], R7 ;  /* 0x0002400701007387 */ /* 0x0005e20000100800 */
[C---:B-1----:R-:W-:Y:S02]  /*ea70*/  SEL R3, R252.reuse, R75, !P0 ;  /* 0x0000004bfc037207 */ /* 0x042fe40004000000 */
[----:B--2---:R-:W-:-:S03]  /*ea80*/  SEL R7, R252, R74, !P0 ;  /* 0x0000004afc077207 */ /* 0x004fc60004000000 */
[----:B------:R1:W-:Y:S04]  /*ea90*/  STL [R1+0x248], R3 ;  /* 0x0002480301007387 */ /* 0x0003e80000100800 */
[----:B------:R2:W-:Y:S01]  /*eaa0*/  STL [R1+0x24c], R7 ;  /* 0x00024c0701007387 */ /* 0x0005e20000100800 */
        /* <DEDUP_REMOVED lines=42> */
[----:B------:R1:W-:Y:S01]  /*ed50*/  STL [R1+0x5f0], R3 ;  /* 0x0005f00301007387 */ /* 0x0003e20000100800 */
[C---:B------:R-:W-:Y:S02]  /*ed60*/  SEL R247, R252.reuse, R245, !P0 ;  /* 0x000000f5fcf77207 */ /* 0x040fe40004000000 */
[C---:B------:R-:W-:Y:S01]  /*ed70*/  SEL R245, R252.reuse, R243, !P0 ;  /* 0x000000f3fcf57207 */ /* 0x040fe20004000000 */
[----:B------:R2:W-:Y:S01]  /*ed80*/  STL [R1+0x5f4], R7 ;  /* 0x0005f40701007387 */ /* 0x0005e20000100800 */
[C---:B------:R-:W-:Y:S02]  /*ed90*/  SEL R243, R252.reuse, R241, !P0 ;  /* 0x000000f1fcf37207 */ /* 0x040fe40004000000 */
[C---:B------:R-:W-:Y:S02]  /*eda0*/  SEL R241, R252.reuse, R239, !P0 ;  /* 0x000000effcf17207 */ /* 0x040fe40004000000 */
[C---:B-1----:R-:W-:Y:S01]  /*edb0*/  SEL R3, R252.reuse, R44, !P0 ;  /* 0x0000002cfc037207 */ /* 0x042fe20004000000 */
        /* <DEDUP_REMOVED lines=8> */
[C---:B-1----:R-:W-:Y:S02]  /*ee40*/  SEL R3, R252.reuse, R41, !P0 ;  /* 0x00000029fc037207 */ /* 0x042fe40004000000 */
[----:B------:R-:W-:-:S02]  /*ee50*/  SEL R235, R252, R234, !P0 ;  /* 0x000000eafceb7207 */ /* 0x000fc40004000000 */
[C---:B--2---:R-:W-:Y:S01]  /*ee60*/  SEL R7, R252.reuse, R40, !P0 ;  /* 0x00000028fc077207 */ /* 0x044fe20004000000 */
[----:B------:R-:W-:Y:S01]  /*ee70*/  STL [R1+0x604], R42 ;  /* 0x0006042a01007387 */ /* 0x000fe20000100800 */
[C---:B------:R-:W-:Y:S02]  /*ee80*/  SEL R234, R252.reuse, R233, !P0 ;  /* 0x000000e9fcea7207 */ /* 0x040fe40004000000 */
[C---:B------:R-:W-:Y:S01]  /*ee90*/  SEL R233, R252.reuse, R232, !P0 ;  /* 0x000000e8fce97207 */ /* 0x040fe20004000000 */
[----:B------:R1:W-:Y:S01]  /*eea0*/  STL [R1+0x608], R3 ;  /* 0x0006080301007387 */ /* 0x0003e20000100800 */
[C---:B------:R-:W-:Y:S02]  /*eeb0*/  SEL R232, R252.reuse, R231, !P0 ;  /* 0x000000e7fce87207 */ /* 0x040fe40004000000 */
[C---:B------:R-:W-:Y:S01]  /*eec0*/  SEL R231, R252.reuse, R230, !P0 ;  /* 0x000000e6fce77207 */ /* 0x040fe20004000000 */
[----:B------:R2:W-:Y:S01]  /*eed0*/  STL [R1+0x60c], R7 ;  /* 0x00060c0701007387 */ /* 0x0005e20000100800 */
[----:B------:R-:W-:-:S02]  /*eee0*/  SEL R230, R252, R229, !P0 ;  /* 0x000000e5fce67207 */ /* 0x000fc40004000000 */
[C---:B------:R-:W-:Y:S02]  /*eef0*/  SEL R229, R252.reuse, R228, !P0 ;  /* 0x000000e4fce57207 */ /* 0x040fe40004000000 */
[C---:B-1----:R-:W-:Y:S01]  /*ef00*/  SEL R3, R252.reuse, R38, !P0 ;  /* 0x00000026fc037207 */ /* 0x042fe20004000000 */
[----:B------:R-:W-:Y:S01]  /*ef10*/  STL [R1+0x610], R39 ;  /* 0x0006102701007387 */ /* 0x000fe20000100800 */
[C---:B------:R-:W-:Y:S02]  /*ef20*/  SEL R228, R252.reuse, R227, !P0 ;  /* 0x000000e3fce47207 */ /* 0x040fe40004000000 */
[C---:B--2---:R-:W-:Y:S01]  /*ef30*/  SEL R7, R252.reuse, R37, !P0 ;  /* 0x00000025fc077207 */ /* 0x044fe20004000000 */
[----:B------:R1:W-:Y:S01]  /*ef40*/  STL [R1+0x614], R3 ;  /* 0x0006140301007387 */ /* 0x0003e20000100800 */
[C---:B------:R-:W-:Y:S02]  /*ef50*/  SEL R227, R252.reuse, R226, !P0 ;  /* 0x000000e2fce37207 */ /* 0x040fe40004000000 */
[C---:B------:R-:W-:Y:S01]  /*ef60*/  SEL R226, R252.reuse, R225, !P0 ;  /* 0x000000e1fce27207 */ /* 0x040fe20004000000 */
[----:B------:R2:W-:Y:S01]  /*ef70*/  STL [R1+0x618], R7 ;  /* 0x0006180701007387 */ /* 0x0005e20000100800 */
[----:B------:R-:W-:-:S02]  /*ef80*/  SEL R225, R252, R224, !P0 ;  /* 0x000000e0fce17207 */ /* 0x000fc40004000000 */
[C---:B------:R-:W-:Y:S02]  /*ef90*/  SEL R224, R252.reuse, R223, !P0 ;  /* 0x000000dffce07207 */ /* 0x040fe40004000000 */
[C---:B-1----:R-:W-:Y:S02]  /*efa0*/  SEL R3, R252.reuse, R35, !P0 ;  /* 0x00000023fc037207 */ /* 0x042fe40004000000 */
[C---:B------:R-:W-:Y:S02]  /*efb0*/  SEL R223, R252.reuse, R222, !P0 ;  /* 0x000000defcdf7207 */ /* 0x040fe40004000000 */
[C---:B--2---:R-:W-:Y:S01]  /*efc0*/  SEL R7, R252.reuse, R34, !P0 ;  /* 0x00000022fc077207 */ /* 0x044fe20004000000 */
[----:B------:R-:W-:Y:S01]  /*efd0*/  STL [R1+0x61c], R36 ;  /* 0x00061c2401007387 */ /* 0x000fe20000100800 */
[C---:B------:R-:W-:Y:S02]  /*efe0*/  SEL R222, R252.reuse, R221, !P0 ;  /* 0x000000ddfcde7207 */ /* 0x040fe40004000000 */
[C---:B------:R-:W-:Y:S01]  /*eff0*/  SEL R221, R252.reuse, R220, !P0 ;  /* 0x000000dcfcdd7207 */ /* 0x040fe20004000000 */
[----:B------:R1:W-:Y:S01]  /*f000*/  STL [R1+0x620], R3 ;  /* 0x0006200301007387 */ /* 0x0003e20000100800 */
[----:B------:R-:W-:-:S02]  /*f010*/  SEL R220, R252, R219, !P0 ;  /* 0x000000dbfcdc7207 */ /* 0x000fc40004000000 */
[C---:B------:R-:W-:Y:S01]  /*f020*/  SEL R219, R252.reuse, R218, !P0 ;  /* 0x000000dafcdb7207 */ /* 0x040fe20004000000 */
[----:B------:R2:W-:Y:S01]  /*f030*/  STL [R1+0x624], R7 ;  /* 0x0006240701007387 */ /* 0x0005e20000100800 */
[C---:B------:R-:W-:Y:S02]  /*f040*/  SEL R218, R252.reuse, R217, !P0 ;  /* 0x000000d9fcda7207 */ /* 0x040fe40004000000 */
[C---:B------:R-:W-:Y:S02]  /*f050*/  SEL R217, R252.reuse, R216, !P0 ;  /* 0x000000d8fcd97207 */ /* 0x040fe40004000000 */
[C---:B-1----:R-:W-:Y:S01]  /*f060*/  SEL R3, R252.reuse, R32, !P0 ;  /* 0x00000020fc037207 */ /* 0x042fe20004000000 */
[----:B------:R-:W-:Y:S01]  /*f070*/  STL [R1+0x628], R33 ;  /* 0x0006282101007387 */ /* 0x000fe20000100800 */
[C---:B------:R-:W-:Y:S02]  /*f080*/  SEL R216, R252.reuse, R215, !P0 ;  /* 0x000000d7fcd87207 */ /* 0x040fe40004000000 */
[C---:B--2---:R-:W-:Y:S01]  /*f090*/  SEL R7, R252.reuse, R31, !P0 ;  /* 0x0000001ffc077207 */ /* 0x044fe20004000000 */
[----:B------:R1:W-:Y:S01]  /*f0a0*/  STL [R1+0x62c], R3 ;  /* 0x00062c0301007387 */ /* 0x0003e20000100800 */
[----:B------:R-:W-:-:S02]  /*f0b0*/  SEL R215, R252, R214, !P0 ;  /* 0x000000d6fcd77207 */ /* 0x000fc40004000000 */
[C---:B------:R-:W-:Y:S01]  /*f0c0*/  SEL R214, R252.reuse, R213, !P0 ;  /* 0x000000d5fcd67207 */ /* 0x040fe20004000000 */
[----:B------:R2:W-:Y:S01]  /*f0d0*/  STL [R1+0x66c], R7 ;  /* 0x00066c0701007387 */ /* 0x0005e20000100800 */
[C---:B------:R-:W-:Y:S02]  /*f0e0*/  SEL R213, R252.reuse, R212, !P0 ;  /* 0x000000d4fcd57207 */ /* 0x040fe40004000000 */
[C---:B------:R-:W-:Y:S02]  /*f0f0*/  SEL R212, R252.reuse, R211, !P0 ;  /* 0x000000d3fcd47207 */ /* 0x040fe40004000000 */
[C---:B-1----:R-:W-:Y:S02]  /*f100*/  SEL R3, R252.reuse, R29, !P0 ;  /* 0x0000001dfc037207 */ /* 0x042fe40004000000 */
[C---:B------:R-:W-:Y:S02]  /*f110*/  SEL R211, R252.reuse, R210, !P0 ;  /* 0x000000d2fcd37207 */ /* 0x040fe40004000000 */
[C---:B--2---:R-:W-:Y:S01]  /*f120*/  SEL R7, R252.reuse, R28, !P0 ;  /* 0x0000001cfc077207 */ /* 0x044fe20004000000 */
[----:B------:R-:W-:Y:S01]  /*f130*/  STL [R1+0x6e8], R30 ;  /* 0x0006e81e01007387 */ /* 0x000fe20000100800 */
[----:B------:R-:W-:-:S02]  /*f140*/  SEL R210, R252, R209, !P0 ;  /* 0x000000d1fcd27207 */ /* 0x000fc40004000000 */
[C---:B------:R-:W-:Y:S01]  /*f150*/  SEL R209, R252.reuse, R208, !P0 ;  /* 0x000000d0fcd17207 */ /* 0x040fe20004000000 */
[----:B------:R1:W-:Y:S01]  /*f160*/  STL [R1+0x6ec], R3 ;  /* 0x0006ec0301007387 */ /* 0x0003e20000100800 */
[C---:B------:R-:W-:Y:S02]  /*f170*/  SEL R208, R252.reuse, R207, !P0 ;  /* 0x000000cffcd07207 */ /* 0x040fe40004000000 */
[C---:B------:R-:W-:Y:S01]  /*f180*/  SEL R207, R252.reuse, R114, !P0 ;  /* 0x00000072fccf7207 */ /* 0x040fe20004000000 */
[----:B------:R2:W-:Y:S01]  /*f190*/  STL [R1+0x6f8], R7 ;  /* 0x0006f80701007387 */ /* 0x0005e20000100800 */
[----:B------:R-:W-:-:S03]  /*f1a0*/  SEL R114, R252, R113, !P0 ;  /* 0x00000071fc727207 */ /* 0x000fc60004000000 */
[----:B------:R-:W3:Y:S04]  /*f1b0*/  LDL.LU R101, [R1+0x30] ;  /* 0x0000300001657983 */ /* 0x000ee80000300800 */
[----:B------:R-:W4:Y:S01]  /*f1c0*/  LDL.LU R113, [R1+0x2c] ;  /* 0x00002c0001717983 */ /* 0x000f220000300800 */
[C---:B-1----:R-:W-:Y:S02]  /*f1d0*/  SEL R3, R252.reuse, R26, !P0 ;  /* 0x0000001afc037207 */ /* 0x042fe40004000000 */
[C---:B------:R-:W-:Y:S02]  /*f1e0*/  SEL R24, R252.reuse, R24, !P0 ;  /* 0x00000018fc187207 */ /* 0x040fe40004000000 */
[C---:B--2---:R-:W-:Y:S01]  /*f1f0*/  SEL R7, R252.reuse, R23, !P0 ;  /* 0x00000017fc077207 */ /* 0x044fe20004000000 */
[----:B------:R1:W-:Y:S01]  /*f200*/  STL [R1+0x708], R3 ;  /* 0x0007080301007387 */ /* 0x0003e20000100800 */
[----:B------:R-:W-:-:S03]  /*f210*/  SEL R21, R252, R21, !P0 ;  /* 0x00000015fc157207 */ /* 0x000fc60004000000 */
[----:B------:R-:W-:Y:S04]  /*f220*/  STL [R1+0x718], R24 ;  /* 0x0007181801007387 */ /* 0x000fe80000100800 */
[----:B------:R2:W-:Y:S01]  /*f230*/  STL [R1+0x71c], R7 ;  /* 0x00071c0701007387 */ /* 0x0005e20000100800 */
[C---:B-1----:R-:W-:Y:S02]  /*f240*/  SEL R3, R252.reuse, R22, !P0 ;  /* 0x00000016fc037207 */ /* 0x042fe40004000000 */
[----:B------:R-:W-:-:S03]  /*f250*/  SEL R18, R252, R18, !P0 ;  /* 0x00000012fc127207 */ /* 0x000fc60004000000 */
[----:B------:R1:W-:Y:S01]  /*f260*/  STL [R1+0x728], R3 ;  /* 0x0007280301007387 */ /* 0x0003e20000100800 */
[----:B--2---:R-:W-:-:S03]  /*f270*/  SEL R7, R252, R20, !P0 ;  /* 0x00000014fc077207 */ /* 0x004fc60004000000 */
[----:B------:R-:W-:Y:S04]  /*f280*/  STL [R1+0x72c], R21 ;  /* 0x00072c1501007387 */ /* 0x000fe80000100800 */
[----:B------:R2:W-:Y:S01]  /*f290*/  STL [R1+0x738], R7 ;  /* 0x0007380701007387 */ /* 0x0005e20000100800 */
[C---:B-1----:R-:W-:Y:S02]  /*f2a0*/  SEL R3, R252.reuse, R19, !P0 ;  /* 0x00000013fc037207 */ /* 0x042fe40004000000 */
[----:B------:R-:W-:-:S03]  /*f2b0*/  SEL R246, R252, R244, !P0 ;  /* 0x000000f4fcf67207 */ /* 0x000fc60004000000 */
[----:B------:R1:W-:Y:S01]  /*f2c0*/  STL [R1+0x73c], R3 ;  /* 0x00073c0301007387 */ /* 0x0003e20000100800 */
[----:B--2---:R-:W-:-:S03]  /*f2d0*/  SEL R7, R252, R17, !P0 ;  /* 0x00000011fc077207 */ /* 0x004fc60004000000 */
[----:B------:R-:W-:Y:S01]  /*f2e0*/  STL [R1+0x750], R18 ;  /* 0x0007501201007387 */ /* 0x000fe20000100800 */
[C---:B------:R-:W-:Y:S02]  /*f2f0*/  SEL R244, R252.reuse, R242, !P0 ;  /* 0x000000f2fcf47207 */ /* 0x040fe40004000000 */
[C---:B------:R-:W-:Y:S01]  /*f300*/  SEL R242, R252.reuse, R240, !P0 ;  /* 0x000000f0fcf27207 */ /* 0x040fe20004000000 */
[----:B------:R2:W-:Y:S01]  /*f310*/  STL [R1+0x758], R7 ;  /* 0x0007580701007387 */ /* 0x0005e20000100800 */
[----:B------:R-:W2:Y:S01]  /*f320*/  LDC R240, c[0x0][0x3a0] ;  /* 0x0000e800fff07b82 */ /* 0x000ea20000000800 */
[----:B-1----:R-:W-:-:S05]  /*f330*/  SEL R3, R252, R16, !P0 ;  /* 0x00000010fc037207 */ /* 0x002fca0004000000 */
[----:B------:R1:W-:Y:S01]  /*f340*/  STL [R1+0x754], R3 ;  /* 0x0007540301007387 */ /* 0x0003e20000100800 */
[----:B--2---:R-:W-:-:S05]  /*f350*/  SEL R7, R252, R14, !P0 ;  /* 0x0000000efc077207 */ /* 0x004fca0004000000 */
[----:B------:R2:W-:Y:S01]  /*f360*/  STL [R1+0x760], R7 ;  /* 0x0007600701007387 */ /* 0x0005e20000100800 */
[----:B-1----:R-:W-:Y:S01]  /*f370*/  SEL R3, R252, R13, !P0 ;  /* 0x0000000dfc037207 */ /* 0x002fe20004000000 */
[----:B------:R-:W-:-:S04]  /*f380*/  @!P5 IMAD.MOV R2, RZ, RZ, -R2 ;  /* 0x000000ffff02d224 */ /* 0x000fc800078e0a02 */
[----:B------:R1:W-:Y:S01]  /*f390*/  STL [R1+0x764], R3 ;  /* 0x0007640301007387 */ /* 0x0003e20000100800 */
[C---:B--2---:R-:W-:Y:S01]  /*f3a0*/  SEL R7, R252.reuse, R11, !P0 ;  /* 0x0000000bfc077207 */ /* 0x044fe20004000000 */
[----:B------:R-:W-:Y:S02]  /*f3b0*/  @!P3 IMAD.MOV R248, RZ, RZ, -R248 ;  /* 0x000000fffff8b224 */ /* 0x000fe400078e0af8 */
[----:B------:R-:W-:Y:S02]  /*f3c0*/  @!P4 IMAD.MOV R0, RZ, RZ, -R0 ;  /* 0x000000ffff00c224 */ /* 0x000fe400078e0a00 */
[----:B------:R2:W-:Y:S01]  /*f3d0*/  STL [R1+0x76c], R7 ;  /* 0x00076c0701007387 */ /* 0x0005e20000100800 */
[C---:B-1----:R-:W-:Y:S01]  /*f3e0*/  SEL R3, R252.reuse, R9, !P0 ;  /* 0x00000009fc037207 */ /* 0x042fe20004000000 */
[----:B------:R-:W-:Y:S01]  /*f3f0*/  @!P1 IMAD.MOV R250, RZ, RZ, -R250 ;  /* 0x000000fffffa9224 */ /* 0x000fe200078e0afa */
[C---:B------:R-:W-:Y:S01]  /*f400*/  SEL R5, R252.reuse, R5, !P0 ;  /* 0x00000005fc057207 */ /* 0x040fe20004000000 */
[----:B------:R-:W-:Y:S01]  /*f410*/  @!P2 IMAD.MOV R249, RZ, RZ, -R249 ;  /* 0x000000fffff9a224 */ /* 0x000fe200078e0af9 */
[C---:B------:R-:W-:Y:S01]  /*f420*/  SEL R33, R252.reuse, R2, !P0 ;  /* 0x00000002fc217207 */ /* 0x040fe20004000000 */
[----:B------:R1:W-:Y:S01]  /*f430*/  STL [R1+0x77c], R3 ;  /* 0x00077c0301007387 */ /* 0x0003e20000100800 */
[----:B--2---:R-:W-:-:S02]  /*f440*/  SEL R7, R252, R8, !P0 ;  /* 0x00000008fc077207 */ /* 0x004fc40004000000 */
[C---:B------:R-:W-:Y:S02]  /*f450*/  SEL R2, R252.reuse, R248, !P0 ;  /* 0x000000f8fc027207 */ /* 0x040fe40004000000 */
[C---:B------:R-:W-:Y:S01]  /*f460*/  SEL R24, R252.reuse, R0, !P0 ;  /* 0x00000000fc187207 */ /* 0x040fe20004000000 */
[----:B------:R2:W-:Y:S01]  /*f470*/  STL [R1+0x788], R7 ;  /* 0x0007880701007387 */ /* 0x0005e20000100800 */
[C---:B-1----:R-:W-:Y:S02]  /*f480*/  SEL R3, R252.reuse, R4, !P0 ;  /* 0x00000004fc037207 */ /* 0x042fe40004000000 */
[C---:B------:R-:W-:Y:S01]  /*f490*/  SEL R0, R252.reuse, R249, !P0 ;  /* 0x000000f9fc007207 */ /* 0x040fe20004000000 */
[----:B------:R-:W-:Y:S01]  /*f4a0*/  STL [R1+0x78c], R5 ;  /* 0x00078c0501007387 */ /* 0x000fe20000100800 */
[----:B------:R-:W-:Y:S02]  /*f4b0*/  @!P6 IADD3 R251, PT, PT, -R251, RZ, RZ ;  /* 0x000000fffbfbe210 */ /* 0x000fe40007ffe1ff */
[C---:B--2---:R-:W-:Y:S01]  /*f4c0*/  SEL R7, R252.reuse, R250, !P0 ;  /* 0x000000fafc077207 */ /* 0x044fe20004000000 */
[----:B------:R1:W-:Y:S01]  /*f4d0*/  STL [R1+0x798], R3 ;  /* 0x0007980301007387 */ /* 0x0003e20000100800 */
[----:B------:R-:W-:-:S03]  /*f4e0*/  SEL R6, R252, R6, !P0 ;  /* 0x00000006fc067207 */ /* 0x000fc60004000000 */
[----:B------:R-:W-:Y:S01]  /*f4f0*/  STL [R1+0x7b8], R2 ;  /* 0x0007b80201007387 */ /* 0x000fe20000100800 */
[----:B------:R-:W-:-:S03]  /*f500*/  VIADD R8, R240, 0xffffffff ;  /* 0xfffffffff0087836 */ /* 0x000fc60000000000 */
[----:B------:R-:W-:Y:S01]  /*f510*/  STL [R1+0x1450], R7 ;  /* 0x0014500701007387 */ /* 0x000fe20000100800 */
[----:B-1----:R-:W-:-:S03]  /*f520*/  SEL R3, R252, R251, !P0 ;  /* 0x000000fbfc037207 */ /* 0x002fc60004000000 */
[----:B------:R4:W-:Y:S01]  /*f530*/  STL [R1+0x7ac], R0 ;  /* 0x0007ac0001007387 */ /* 0x0009e20000100800 */
[----:B------:R-:W-:Y:S01]  /*f540*/  SEL R32, R252, R25, !P0 ;  /* 0x00000019fc207207 */ /* 0x000fe20004000000 */
[----:B------:R-:W-:Y:S01]  /*f550*/  VIADD R9, R240, 0xfffffffd ;  /* 0xfffffffdf0097836 */ /* 0x000fe20000000000 */
[----:B------:R-:W-:Y:S01]  /*f560*/  SEL R25, R252, R10, !P0 ;  /* 0x0000000afc197207 */ /* 0x000fe20004000000 */
[----:B------:R1:W-:Y:S01]  /*f570*/  STL [R1+0x1454], R3 ;  /* 0x0014540301007387 */ /* 0x0003e20000100800 */
[----:B------:R-:W-:Y:S01]  /*f580*/  ISETP.GE.U32.AND P4, PT, R8, 0x7fffff80, PT ;  /* 0x7fffff800800780c */ /* 0x000fe20003f86070 */
[C---:B------:R-:W-:Y:S02]  /*f590*/  VIADD R10, R240.reuse, 0xfffffffe ;  /* 0xfffffffef00a7836 */ /* 0x040fe40000000000 */
[----:B------:R-:W-:Y:S01]  /*f5a0*/  VIADD R8, R240, 0xffffff80 ;  /* 0xffffff80f0087836 */ /* 0x000fe20000000000 */
        /* <DEDUP_REMOVED lines=84> */
[----:B----4-:R-:W-:Y:S02]  /*faf0*/  LEA R0, P1, R113, UR26, 0x2 ;  /* 0x0000001a71007c11 */ /* 0x010fe4000f8210ff */
        /* <DEDUP_REMOVED lines=26> */
[----:B------:R-:W-:Y:S01]  /*fca0*/  SEL R38, R252, R12, !P0 ;  /* 0x0000000cfc267207 */ /* 0x000fe20004000000 */
[----:B------:R-:W-:Y:S01]  /*fcb0*/  IMAD R30, R244, UR56, RZ ;  /* 0x00000038f41e7c24 */ /* 0x000fe2000f8e02ff */
[----:B------:R-:W-:Y:S01]  /*fcc0*/  LEA.HI.X.SX32 R2, R113, UR27, 0x2, P1 ;  /* 0x0000001b71027c11 */ /* 0x000fe200088f16ff */
[----:B------:R-:W-:Y:S01]  /*fcd0*/  IMAD R113, R6, UR76, RZ ;  /* 0x0000004c06717c24 */ /* 0x000fe2000f8e02ff */
[----:B---3--:R-:W-:Y:S01]  /*fce0*/  LEA R4, P0, R101, UR24, 0x2 ;  /* 0x0000001865047c11 */ /* 0x008fe2000f8010ff */
[----:B------:R-:W2:Y:S01]  /*fcf0*/  LDL.LU R6, [R1+0x14b8] ;  /* 0x0014b80001067983 */ /* 0x000ea20000300800 */
[----:B------:R-:W-:Y:S02]  /*fd00*/  IMAD R241, R241, UR56, RZ ;  /* 0x00000038f1f17c24 */ /* 0x000fe4000f8e02ff */
[----:B------:R-:W-:Y:S01]  /*fd10*/  IMAD R239, R239, UR56, RZ ;  /* 0x00000038efef7c24 */ /* 0x000fe2000f8e02ff */
[----:B------:R-:W3:Y:S01]  /*fd20*/  LDL.LU R240, [R1+0x28] ;  /* 0x0000280001f07983 */ /* 0x000ee20000300800 */
[----:B------:R-:W-:-:S02]  /*fd30*/  IMAD R238, R238, UR56, RZ ;  /* 0x00000038eeee7c24 */ /* 0x000fc4000f8e02ff */
[----:B------:R-:W-:Y:S01]  /*fd40*/  IMAD R237, R237, UR56, RZ ;  /* 0x00000038eded7c24 */ /* 0x000fe2000f8e02ff */
[----:B------:R-:W4:Y:S01]  /*fd50*/  LDL.LU R93, [R1+0x20] ;  /* 0x00002000015d7983 */ /* 0x000f220000300800 */
[----:B------:R-:W-:Y:S02]  /*fd60*/  IMAD R236, R236, UR56, RZ ;  /* 0x00000038ecec7c24 */ /* 0x000fe4000f8e02ff */
[----:B------:R-:W-:Y:S01]  /*fd70*/  IMAD R235, R235, UR56, RZ ;  /* 0x00000038ebeb7c24 */ /* 0x000fe2000f8e02ff */
[----:B------:R-:W2:Y:S01]  /*fd80*/  LDL.LU R94, [R1+0x1c] ;  /* 0x00001c00015e7983 */ /* 0x000ea20000300800 */
[----:B------:R-:W-:Y:S02]  /*fd90*/  IMAD R234, R234, UR56, RZ ;  /* 0x00000038eaea7c24 */ /* 0x000fe4000f8e02ff */
[----:B------:R-:W-:Y:S01]  /*fda0*/  IMAD R233, R233, UR56, RZ ;  /* 0x00000038e9e97c24 */ /* 0x000fe2000f8e02ff */
[----:B------:R-:W2:Y:S01]  /*fdb0*/  LDL.LU R95, [R1+0x18] ;  /* 0x00001800015f7983 */ /* 0x000ea20000300800 */
[----:B------:R-:W-:-:S02]  /*fdc0*/  IMAD R232, R232, UR56, RZ ;  /* 0x00000038e8e87c24 */ /* 0x000fc4000f8e02ff */
[----:B------:R-:W-:Y:S01]  /*fdd0*/  IMAD R231, R231, UR56, RZ ;  /* 0x00000038e7e77c24 */ /* 0x000fe2000f8e02ff */
[----:B------:R-:W2:Y:S01]  /*fde0*/  LDL.LU R96, [R1+0x14] ;  /* 0x0000140001607983 */ /* 0x000ea20000300800 */
[----:B------:R-:W-:Y:S02]  /*fdf0*/  IMAD R230, R230, UR56, RZ ;  /* 0x00000038e6e67c24 */ /* 0x000fe4000f8e02ff */
[----:B------:R-:W-:Y:S01]  /*fe00*/  IMAD R229, R229, UR56, RZ ;  /* 0x00000038e5e57c24 */ /* 0x000fe2000f8e02ff */
[----:B------:R-:W3:Y:S01]  /*fe10*/  LDL.LU R97, [R1+0x10] ;  /* 0x0000100001617983 */ /* 0x000ee20000300800 */
[----:B------:R-:W-:Y:S01]  /*fe20*/  LEA.HI.X.SX32 R5, R101, UR25, 0x2, P0 ;  /* 0x0000001965057c11 */ /* 0x000fe200080f16ff */
[----:B------:R-:W-:Y:S02]  /*fe30*/  IMAD R228, R228, UR56, RZ ;  /* 0x00000038e4e47c24 */ /* 0x000fe4000f8e02ff */
[----:B------:R-:W-:Y:S01]  /*fe40*/  IMAD R227, R227, UR56, RZ ;  /* 0x00000038e3e37c24 */ /* 0x000fe2000f8e02ff */
[----:B------:R-:W1:Y:S01]  /*fe50*/  LDL.LU R98, [R1+0xc] ;  /* 0x00000c0001627983 */ /* 0x000e620000300800 */
[----:B------:R-:W-:-:S02]  /*fe60*/  IMAD R225, R225, UR56, RZ ;  /* 0x00000038e1e17c24 */ /* 0x000fc4000f8e02ff */
[----:B------:R-:W-:Y:S01]  /*fe70*/  IMAD R224, R224, UR56, RZ ;  /* 0x00000038e0e07c24 */ /* 0x000fe2000f8e02ff */
[----:B------:R-:W4:Y:S01]  /*fe80*/  LDL.LU R99, [R1+0x8] ;  /* 0x0000080001637983 */ /* 0x000f220000300800 */
[----:B------:R-:W-:Y:S02]  /*fe90*/  IMAD R223, R223, UR56, RZ ;  /* 0x00000038dfdf7c24 */ /* 0x000fe4000f8e02ff */
[----:B------:R-:W-:Y:S01]  /*fea0*/  IMAD R222, R222, UR56, RZ ;  /* 0x00000038dede7c24 */ /* 0x000fe2000f8e02ff */
[----:B------:R-:W4:Y:S01]  /*feb0*/  LDL.LU R100, [R1+0x4] ;  /* 0x0000040001647983 */ /* 0x000f220000300800 */
[----:B------:R-:W-:Y:S01]  /*fec0*/  IMAD R196, R196, UR56, RZ ;  /* 0x00000038c4c47c24 */ /* 0x000fe2000f8e02ff */
[----:B------:R-:W2:Y:S01]  /*fed0*/  S2R R133, SR_TID.X ;  /* 0x0000000000857919 */ /* 0x000ea20000002100 */
[----:B------:R-:W-:Y:S01]  /*fee0*/  IMAD R40, R180, UR56, RZ ;  /* 0x00000038b4287c24 */ /* 0x000fe2000f8e02ff */
[----:B------:R-:W-:Y:S01]  /*fef0*/  ISETP.GE.U32.AND P5, PT, R9, 0x7fffff7e, PT ;  /* 0x7fffff7e0900780c */ /* 0x000fe20003fa6070 */
[----:B------:R-:W-:Y:S01]  /*ff00*/  IMAD R41, R163, UR56, RZ ;  /* 0x00000038a3297c24 */ /* 0x000fe2000f8e02ff */
[----:B------:R-:W4:Y:S01]  /*ff10*/  LDL.LU R101, [R1] ;  /* 0x0000000001657983 */ /* 0x000f220000300800 */
[----:B------:R-:W-:Y:S01]  /*ff20*/  IMAD R42, R152, UR56, RZ ;  /* 0x00000038982a7c24 */ /* 0x000fe2000f8e02ff */
[----:B------:R-:W-:-:S02]  /*ff30*/  ISETP.GE.U32.AND P3, PT, R8, 0x7fffff01, PT ;  /* 0x7fffff010800780c */ /* 0x000fc40003f66070 */
[----:B------:R-:W-:Y:S01]  /*ff40*/  ISETP.GE.U32.AND P6, PT, R10, 0x7fffff7f, PT ;  /* 0x7fffff7f0a00780c */ /* 0x000fe20003fc6070 */
[----:B------:R-:W-:Y:S01]  /*ff50*/  IMAD R39, R188, UR56, RZ ;  /* 0x00000038bc277c24 */ /* 0x000fe2000f8e02ff */
[----:B------:R-:W1:Y:S01]  /*ff60*/  LDCU UR25, c[0x0][0x3b0] ;  /* 0x00007600ff1977ac */ /* 0x000e620008000800 */
[----:B------:R-:W-:Y:S02]  /*ff70*/  IMAD R36, R189, UR56, RZ ;  /* 0x00000038bd247c24 */ /* 0x000fe4000f8e02ff */
[----:B------:R-:W-:Y:S01]  /*ff80*/  IMAD R156, R156, UR56, RZ ;  /* 0x000000389c9c7c24 */ /* 0x000fe2000f8e02ff */
[----:B------:R-:W1:Y:S01]  /*ff90*/  LDCU UR24, c[0x0][0x3b0] ;  /* 0x00007600ff1877ac */ /* 0x000e620008000800 */
[----:B------:R-:W-:Y:S02]  /*ffa0*/  IMAD R170, R170, UR56, RZ ;  /* 0x00000038aaaa7c24 */ /* 0x000fe4000f8e02ff */
[----:B------:R-:W-:Y:S01]  /*ffb0*/  IMAD R172, R172, UR56, RZ ;  /* 0x00000038acac7c24 */ /* 0x000fe2000f8e02ff */
[----:B------:R-:W1:Y:S01]  /*ffc0*/  LDCU UR27, c[0x0][0x3b0] ;  /* 0x00007600ff1b77ac */ /* 0x000e620008000800 */
[----:B------:R-:W-:-:S02]  /*ffd0*/  IMAD R184, R184, UR56, RZ ;  /* 0x00000038b8b87c24 */ /* 0x000fc4000f8e02ff */
[----:B------:R-:W-:Y:S01]  /*ffe0*/  IMAD R226, R226, UR56, RZ ;  /* 0x00000038e2e27c24 */ /* 0x000fe2000f8e02ff */
[----:B------:R-:W1:Y:S01]  /*fff0*/  LDCU UR26, c[0x0][0x3b0] ;  /* 0x00007600ff1a77ac */ /* 0x000e620008000800 */
[----:B------:R-:W-:Y:S02]  /*10000*/  IMAD R221, R221, UR56, RZ ;  /* 0x00000038dddd7c24 */ /* 0x000fe4000f8e02ff */
[----:B------:R-:W-:Y:S01]  /*10010*/  IMAD R220, R220, UR56, RZ ;  /* 0x00000038dcdc7c24 */ /* 0x000fe2000f8e02ff */
[----:B------:R-:W1:Y:S01]  /*10020*/  LDCU UR76, c[0x0][0x3b0] ;  /* 0x00007600ff4c77ac */ /* 0x000e620008000800 */
[----:B--2---:R-:W-:-:S04]  /*10030*/  LOP3.LUT R133, R133, 0x7f, RZ, 0xc0, !PT ;  /* 0x0000007f85857812 */ /* 0x004fc800078ec0ff */
[----:B------:R-:W-:Y:S01]  /*10040*/  ISETP.GE.AND P1, PT, R133, R8, PT ;  /* 0x000000088500720c */ /* 0x000fe20003f26270 */
[----:B------:R-:W-:Y:S02]  /*10050*/  IMAD R28, R96, UR56, RZ ;  /* 0x00000038601c7c24 */ /* 0x000fe4000f8e02ff */
[----:B---3--:R-:W-:-:S03]  /*10060*/  IMAD R7, R97, UR56, RZ ;  /* 0x0000003861077c24 */ /* 0x008fc6000f8e02ff */
[----:B------:R4:W-:Y:S01]  /*10070*/  STL [R1+0x98], R28 ;  /* 0x0000981c01007387 */ /* 0x0009e20000100800 */
[----:B-1----:R-:W-:-:S03]  /*10080*/  IMAD R3, R98, UR56, RZ ;  /* 0x0000003862037c24 */ /* 0x002fc6000f8e02ff */
[----:B------:R1:W-:Y:S04]  /*10090*/  STL [R1+0x9c], R7 ;  /* 0x00009c0701007387 */ /* 0x0003e80000100800 */
[----:B------:R2:W-:Y:S01]  /*100a0*/  STL [R1+0xa0], R3 ;  /* 0x0000a00301007387 */ /* 0x0005e20000100800 */
[----:B----4-:R-:W-:Y:S02]  /*100b0*/  IMAD R28, R100, UR56, RZ ;  /* 0x00000038641c7c24 */ /* 0x010fe4000f8e02ff */
[----:B-1----:R-:W-:Y:S02]  /*100c0*/  IMAD R7, R101, UR56, RZ ;  /* 0x0000003865077c24 */ /* 0x002fe4000f8e02ff */
[----:B--2---:R-:W-:Y:S01]  /*100d0*/  IMAD R3, R247, UR56, RZ ;  /* 0x00000038f7037c24 */ /* 0x004fe2000f8e02ff */
[----:B------:R-:W-:Y:S04]  /*100e0*/  STL [R1+0xa8], R28 ;  /* 0x0000a81c01007387 */ /* 0x000fe80000100800 */
[----:B------:R1:W-:Y:S04]  /*100f0*/  STL [R1+0xac], R7 ;  /* 0x0000ac0701007387 */ /* 0x0003e80000100800 */
[----:B------:R2:W-:Y:S01]  /*10100*/  STL [R1+0xb0], R3 ;  /* 0x0000b00301007387 */ /* 0x0005e20000100800 */
[----:B-1----:R-:W-:-:S02]  /*10110*/  IMAD R7, R245, UR56, RZ ;  /* 0x00000038f5077c24 */ /* 0x002fc4000f8e02ff */
[----:B--2---:R-:W-:-:S03]  /*10120*/  IMAD R3, R243, UR56, RZ ;  /* 0x00000038f3037c24 */ /* 0x004fc6000f8e02ff */
[----:B------:R-:W-:Y:S04]  /*10130*/  STL [R1+0xb8], R7 ;  /* 0x0000b80701007387 */ /* 0x000fe80000100800 */
[----:B------:R1:W-:Y:S04]  /*10140*/  STL [R1+0xbc], R30 ;  /* 0x0000bc1e01007387 */ /* 0x0003e80000100800 */
[----:B------:R2:W-:Y:S04]  /*10150*/  STL [R1+0xc0], R3 ;  /* 0x0000c00301007387 */ /* 0x0005e80000100800 */
[----:B------:R-:W-:Y:S04]  /*10160*/  STL [R1+0x1488], R241 ;  /* 0x001488f101007387 */ /* 0x000fe80000100800 */
[----:B------:R-:W-:Y:S04]  /*10170*/  STL.64 [R1+0x1480], R238 ;  /* 0x001480ee01007387 */ /* 0x000fe80000100a00 */
[----:B------:R-:W-:Y:S04]  /*10180*/  STL.64 [R1+0x1490], R236 ;  /* 0x001490ec01007387 */ /* 0x000fe80000100a00 */
[----:B------:R-:W-:Y:S01]  /*10190*/  STL.64 [R1+0x1478], R234 ;  /* 0x001478ea01007387 */ /* 0x000fe20000100a00 */
[----:B-1----:R-:W-:-:S03]  /*101a0*/  IMAD R30, R191, UR56, RZ ;  /* 0x00000038bf1e7c24 */ /* 0x002fc6000f8e02ff */
[----:B------:R-:W-:Y:S01]  /*101b0*/  STL [R1+0x1498], R233 ;  /* 0x001498e901007387 */ /* 0x000fe20000100800 */
[----:B--2---:R-:W-:-:S03]  /*101c0*/  IMAD R3, R190, UR56, RZ ;  /* 0x00000038be037c24 */ /* 0x004fc6000f8e02ff */
[----:B------:R-:W-:Y:S04]  /*101d0*/  STL [R1+0x14a8], R232 ;  /* 0x0014a8e801007387 */ /* 0x000fe80000100800 */
[----:B------:R-:W-:Y:S04]  /*101e0*/  STL.64 [R1+0x14a0], R230 ;  /* 0x0014a0e601007387 */ /* 0x000fe80000100a00 */
[----:B------:R-:W-:Y:S04]  /*101f0*/  STL.64 [R1+0x1470], R228 ;  /* 0x001470e401007387 */ /* 0x000fe80000100a00 */
[----:B------:R-:W-:Y:S04]  /*10200*/  STL [R1+0x1460], R227 ;  /* 0x001460e301007387 */ /* 0x000fe80000100800 */
[----:B------:R-:W-:Y:S04]  /*10210*/  STL.64 [R1+0x1468], R224 ;  /* 0x001468e001007387 */ /* 0x000fe80000100a00 */
[----:B------:R-:W-:Y:S04]  /*10220*/  STL.64 [R1+0x14b0], R222 ;  /* 0x0014b0de01007387 */ /* 0x000fe80000100a00 */
[----:B------:R-:W-:Y:S04]  /*10230*/  STL [R1+0x145c], R196 ;  /* 0x00145cc401007387 */ /* 0x000fe80000100800 */
[----:B------:R1:W-:Y:S04]  /*10240*/  STL [R1+0xc8], R30 ;  /* 0x0000c81e01007387 */ /* 0x0003e80000100800 */
[----:B------:R2:W-:Y:S01]  /*10250*/  STL [R1+0xcc], R3 ;  /* 0x0000cc0301007387 */ /* 0x0005e20000100800 */
[----:B-1----:R-:W-:-:S02]  /*10260*/  IMAD R30, R187, UR56, RZ ;  /* 0x00000038bb1e7c24 */ /* 0x002fc4000f8e02ff */
[----:B--2---:R-:W-:-:S03]  /*10270*/  IMAD R3, R185, UR56, RZ ;  /* 0x00000038b9037c24 */ /* 0x004fc6000f8e02ff */
[----:B------:R-:W-:Y:S04]  /*10280*/  STL [R1+0xdc], R30 ;  /* 0x0000dc1e01007387 */ /* 0x000fe80000100800 */
[----:B------:R1:W-:Y:S04]  /*10290*/  STL [R1+0xe4], R3 ;  /* 0x0000e40301007387 */ /* 0x0003e80000100800 */
[----:B------:R2:W-:Y:S01]  /*102a0*/  STL [R1+0x100], R40 ;  /* 0x0001002801007387 */ /* 0x0005e20000100800 */
[----:B-1----:R-:W-:Y:S02]  /*102b0*/  IMAD R3, R179, UR56, RZ ;  /* 0x00000038b3037c24 */ /* 0x002fe4000f8e02ff */
[----:B--2---:R-:W-:-:S03]  /*102c0*/  IMAD R40, R177, UR56, RZ ;  /* 0x00000038b1287c24 */ /* 0x004fc6000f8e02ff */
        /* <DEDUP_REMOVED lines=17> */
[----:B------:R-:W-:Y:S01]  /*103e0*/  STL [R1+0x154], R41 ;  /* 0x0001542901007387 */ /* 0x000fe20000100800 */
[----:B-1----:R-:W-:-:S03]  /*103f0*/  IMAD R3, R161, UR56, RZ ;  /* 0x00000038a1037c24 */ /* 0x002fc6000f8e02ff */
[----:B------:R1:W-:Y:S04]  /*10400*/  STL [R1+0x158], R40 ;  /* 0x0001582801007387 */ /* 0x0003e80000100800 */
[----:B------:R2:W-:Y:S01]  /*10410*/  STL [R1+0x15c], R3 ;  /* 0x00015c0301007387 */ /* 0x0005e20000100800 */
[----:B-1----:R-:W-:Y:S02]  /*10420*/  IMAD R40, R158, UR56, RZ ;  /* 0x000000389e287c24 */ /* 0x002fe4000f8e02ff */
[----:B--2---:R-:W-:-:S03]  /*10430*/  IMAD R3, R157, UR56, RZ ;  /* 0x000000389d037c24 */ /* 0x004fc6000f8e02ff */
[----:B------:R1:W-:Y:S01]  /*10440*/  STL [R1+0x16c], R40 ;  /* 0x00016c2801007387 */ /* 0x0003e20000100800 */
[----:B------:R-:W-:-:S03]  /*10450*/  IMAD R41, R155, UR56, RZ ;  /* 0x000000389b297c24 */ /* 0x000fc6000f8e02ff */
[----:B------:R2:W-:Y:S04]  /*10460*/  STL [R1+0x170], R3 ;  /* 0x0001700301007387 */ /* 0x0005e80000100800 */
[----:B------:R3:W-:Y:S01]  /*10470*/  STL [R1+0x178], R41 ;  /* 0x0001782901007387 */ /* 0x0007e20000100800 */
[----:B-1----:R-:W-:Y:S02]  /*10480*/  IMAD R40, R153, UR56, RZ ;  /* 0x0000003899287c24 */ /* 0x002fe4000f8e02ff */
[----:B--2---:R-:W-:Y:S02]  /*10490*/  IMAD R3, R154, UR56, RZ ;  /* 0x000000389a037c24 */ /* 0x004fe4000f8e02ff */
[----:B------:R-:W-:-:S03]  /*104a0*/  IMAD.SHL.U32 R23, R6, 0x2, RZ ;  /* 0x0000000206177824 */ /* 0x000fc600078e00ff */
[----:B------:R1:W-:Y:S01]  /*104b0*/  STL [R1+0x17c], R3 ;  /* 0x00017c0301007387 */ /* 0x0003e20000100800 */
[----:B---3--:R-:W-:-:S03]  /*104c0*/  IMAD R41, R150, UR56, RZ ;  /* 0x0000003896297c24 */ /* 0x008fc6000f8e02ff */
[----:B------:R2:W-:Y:S01]  /*104d0*/  STL [R1+0x184], R40 ;  /* 0x0001842801007387 */ /* 0x0005e20000100800 */
[----:B-1----:R-:W-:-:S03]  /*104e0*/  IMAD R3, R151, UR56, RZ ;  /* 0x0000003897037c24 */ /* 0x002fc6000f8e02ff */
[----:B------:R-:W-:Y:S01]  /*104f0*/  STL [R1+0x188], R42 ;  /* 0x0001882a01007387 */ /* 0x000fe20000100800 */
[----:B--2---:R-:W-:-:S03]  /*10500*/  LEA R40, P0, R6, R4, 0x3 ;  /* 0x0000000406287211 */ /* 0x004fc600078018ff */
[----:B------:R1:W-:Y:S04]  /*10510*/  STL [R1+0x18c], R3 ;  /* 0x00018c0301007387 */ /* 0x0003e80000100800 */
[----:B------:R2:W-:Y:S01]  /*10520*/  STL [R1+0x190], R41 ;  /* 0x0001902901007387 */ /* 0x0005e20000100800 */
[----:B------:R-:W-:Y:S02]  /*10530*/  IMAD R14, R6, 0xc, RZ ;  /* 0x0000000c060e7824 */ /* 0x000fe400078e02ff */
[----:B-1----:R-:W-:Y:S01]  /*10540*/  IMAD R3, R149, UR56, RZ ;  /* 0x0000003895037c24 */ /* 0x002fe2000f8e02ff */
[----:B--2---:R-:W-:-:S04]  /*10550*/  LEA.HI.X.SX32 R41, R23, R5, 0x2, P0 ;  /* 0x0000000517297211 */ /* 0x004fc800000f16ff */
[----:B------:R-:W-:Y:S01]  /*10560*/  STL [R1+0x194], R3 ;  /* 0x0001940301007387 */ /* 0x000fe20000100800 */
[----:B------:R-:W-:-:S03]  /*10570*/  IMAD R22, R6, 0x3, RZ ;  /* 0x0000000306167824 */ /* 0x000fc600078e02ff */
[----:B------:R1:W-:Y:S01]  /*10580*/  STL.64 [R1+0x90], R40 ;  /* 0x0000902801007387 */ /* 0x0003e20000100a00 */
[----:B------:R-:W-:Y:S02]  /*10590*/  IMAD R23, R146, UR56, RZ ;  /* 0x0000003892177c24 */ /* 0x000fe4000f8e02ff */
[----:B------:R-:W-:Y:S02]  /*105a0*/  IMAD R9, R6, 0x14, RZ ;  /* 0x0000001406097824 */ /* 0x000fe400078e02ff */
[----:B-1----:R-:W-:Y:S01]  /*105b0*/  IMAD R41, R147, UR56, RZ ;  /* 0x0000003893297c24 */ /* 0x002fe2000f8e02ff */
[----:B------:R-:W-:-:S04]  /*105c0*/  IADD3 R40, P0, PT, R14, R4, RZ ;  /* 0x000000040e287210 */ /* 0x000fc80007f1e0ff */
[----:B------:R1:W-:Y:S01]  /*105d0*/  STL [R1+0x1a0], R41 ;  /* 0x0001a02901007387 */ /* 0x0003e20000100800 */
[----:B------:R-:W-:Y:S02]  /*105e0*/  IMAD R3, R145, UR56, RZ ;  /* 0x0000003891037c24 */ /* 0x000fe4000f8e02ff */
[----:B------:R-:W-:Y:S01]  /*105f0*/  IMAD R21, R6, 0x5, RZ ;  /* 0x0000000506157824 */ /* 0x000fe200078e02ff */
[----:B------:R2:W-:Y:S01]  /*10600*/  STL [R1+0x1a4], R23 ;  /* 0x0001a41701007387 */ /* 0x0005e20000100800 */
[----:B-1----:R-:W-:Y:S01]  /*10610*/  LEA.HI.X.SX32 R41, R22, R5, 0x2, P0 ;  /* 0x0000000516297211 */ /* 0x002fe200000f16ff */
[----:B------:R-:W-:Y:S02]  /*10620*/  IMAD R22, R143, UR56, RZ ;  /* 0x000000388f167c24 */ /* 0x000fe4000f8e02ff */
[----:B--2---:R-:W-:Y:S02]  /*10630*/  IMAD R23, R144, UR56, RZ ;  /* 0x0000003890177c24 */ /* 0x004fe4000f8e02ff */
[----:B------:R1:W-:Y:S01]  /*10640*/  STL.64 [R1+0x88], R40 ;  /* 0x0000882801007387 */ /* 0x0003e20000100a00 */
[----:B------:R-:W-:-:S03]  /*10650*/  IMAD R8, R6, 0x18, RZ ;  /* 0x0000001806087824 */ /* 0x000fc600078e02ff */
[----:B------:R2:W-:Y:S01]  /*10660*/  STL [R1+0x1ac], R3 ;  /* 0x0001ac0301007387 */ /* 0x0005e20000100800 */
[----:B------:R-:W-:-:S03]  /*10670*/  IMAD R20, R6, 0x6, RZ ;  /* 0x0000000606147824 */ /* 0x000fc600078e02ff */
[----:B------:R3:W-:Y:S01]  /*10680*/  STL [R1+0x1a8], R23 ;  /* 0x0001a81701007387 */ /* 0x0007e20000100800 */
[----:B-1----:R-:W-:Y:S01]  /*10690*/  IADD3 R40, P0, PT, R9, R4, RZ ;  /* 0x0000000409287210 */ /* 0x002fe20007f1e0ff */
[----:B--2---:R-:W-:-:S03]  /*106a0*/  IMAD R3, R142, UR56, RZ ;  /* 0x000000388e037c24 */ /* 0x004fc6000f8e02ff */
[----:B------:R-:W-:Y:S01]  /*106b0*/  LEA.HI.X.SX32 R41, R21, R5, 0x2, P0 ;  /* 0x0000000515297211 */ /* 0x000fe200000f16ff */
[----:B------:R1:W-:Y:S01]  /*106c0*/  STL [R1+0x1b0], R22 ;  /* 0x0001b01601007387 */ /* 0x0003e20000100800 */
[----:B---3--:R-:W-:-:S03]  /*106d0*/  IMAD R23, R141, UR56, RZ ;  /* 0x000000388d177c24 */ /* 0x008fc6000f8e02ff */
[----:B------:R2:W-:Y:S01]  /*106e0*/  STL [R1+0x1b8], R3 ;  /* 0x0001b80301007387 */ /* 0x0005e20000100800 */
[----:B------:R-:W-:-:S03]  /*106f0*/  IMAD R21, R140, UR56, RZ ;  /* 0x000000388c157c24 */ /* 0x000fc6000f8e02ff */
[----:B------:R-:W-:Y:S01]  /*10700*/  STL.64 [R1+0x78], R40 ;  /* 0x0000782801007387 */ /* 0x000fe20000100a00 */
[----:B-1----:R-:W-:-:S03]  /*10710*/  IADD3 R22, P0, PT, R8, R4, RZ ;  /* 0x0000000408167210 */ /* 0x002fc60007f1e0ff */
[----:B------:R1:W-:Y:S01]  /*10720*/  STL [R1+0x1b4], R23 ;  /* 0x0001b41701007387 */ /* 0x0003e20000100800 */
[C---:B------:R-:W-:Y:S02]  /*10730*/  IMAD R13, R6.reuse, 0x1c, RZ ;  /* 0x0000001c060d7824 */ /* 0x040fe400078e02ff */
[----:B--2---:R-:W-:Y:S01]  /*10740*/  IMAD R3, R139, UR56, RZ ;  /* 0x000000388b037c24 */ /* 0x004fe2000f8e02ff */
[----:B------:R2:W-:Y:S01]  /*10750*/  STL [R1+0x1bc], R21 ;  /* 0x0001bc1501007387 */ /* 0x0005e20000100800 */
[----:B------:R-:W-:Y:S01]  /*10760*/  IMAD R19, R6, 0x7, RZ ;  /* 0x0000000706137824 */ /* 0x000fe200078e02ff */
[----:B-1----:R-:W-:Y:S01]  /*10770*/  LEA.HI.X.SX32 R23, R20, R5, 0x2, P0 ;  /* 0x0000000514177211 */ /* 0x002fe200000f16ff */
[----:B------:R-:W-:Y:S02]  /*10780*/  IMAD R20, R137, UR56, RZ ;  /* 0x0000003889147c24 */ /* 0x000fe4000f8e02ff */
[----:B--2---:R-:W-:Y:S02]  /*10790*/  IMAD R21, R138, UR56, RZ ;  /* 0x000000388a157c24 */ /* 0x004fe4000f8e02ff */
[----:B------:R1:W-:Y:S04]  /*107a0*/  STL.64 [R1+0x70], R22 ;  /* 0x0000701601007387 */ /* 0x0003e80000100a00 */
[----:B------:R2:W-:Y:S01]  /*107b0*/  STL [R1+0x1c8], R3 ;  /* 0x0001c80301007387 */ /* 0x0005e20000100800 */
[----:B------:R-:W-:-:S03]  /*107c0*/  IMAD.SHL.U32 R18, R6, 0x8, RZ ;  /* 0x0000000806127824 */ /* 0x000fc600078e00ff */
        /* <DEDUP_REMOVED lines=9> */
[----:B-1----:R-:W-:-:S03]  /*10860*/  LEA R20, P0, R6, R4, 0x5 ;  /* 0x0000000406147211 */ /* 0x002fc600078028ff */
[----:B------:R1:W-:Y:S01]  /*10870*/  STL [R1+0x1d4], R21 ;  /* 0x0001d41501007387 */ /* 0x0003e20000100800 */
[----:B------:R-:W-:Y:S02]  /*10880*/  IMAD R29, R6, 0x24, RZ ;  /* 0x00000024061d7824 */ /* 0x000fe400078e02ff */
[----:B--2---:R-:W-:Y:S01]  /*10890*/  IMAD R3, R132, UR56, RZ ;  /* 0x0000003884037c24 */ /* 0x004fe2000f8e02ff */
[----:B------:R2:W-:Y:S01]  /*108a0*/  STL [R1+0x1d8], R19 ;  /* 0x0001d81301007387 */ /* 0x0005e20000100800 */
[----:B------:R-:W-:Y:S01]  /*108b0*/  IMAD R17, R6, 0x9, RZ ;  /* 0x0000000906117824 */ /* 0x000fe200078e02ff */
        /* <DEDUP_REMOVED lines=27> */
[----:B------:R2:W-:Y:S04]  /*10a70*/  STL [R1+0x1fc], R3 ;  /* 0x0001fc0301007387 */ /* 0x0005e80000100800 */
        /* <DEDUP_REMOVED lines=28> */
[----:B------:R-:W-:Y:S01]  /*10c40*/  STL [R1+0x4c8], R3 ;  /* 0x0004c80301007387 */ /* 0x000fe20000100800 */
[----:B------:R-:W-:-:S03]  /*10c50*/  IMAD R12, R115, UR56, RZ ;  /* 0x00000038730c7c24 */ /* 0x000fc6000f8e02ff */
[----:B------:R-:W-:Y:S01]  /*10c60*/  STL.64 [R1+0x38], R16 ;  /* 0x0000381001007387 */ /* 0x000fe20000100a00 */
[----:B-1----:R-:W-:-:S03]  /*10c70*/  IADD3 R14, P0, PT, R69, R4, RZ ;  /* 0x00000004450e7210 */ /* 0x002fc60007f1e0ff */
[----:B------:R1:W-:Y:S01]  /*10c80*/  STL [R1+0x4cc], R15 ;  /* 0x0004cc0f01007387 */ /* 0x0003e20000100800 */
[C---:B------:R-:W-:Y:S02]  /*10c90*/  IMAD R77, R6.reuse, 0x3c, RZ ;  /* 0x0000003c064d7824 */ /* 0x040fe400078e02ff */
[----:B------:R-:W-:Y:S01]  /*10ca0*/  IMAD R10, R6, 0xf, RZ ;  /* 0x0000000f060a7824 */ /* 0x000fe200078e02ff */
[----:B------:R-:W-:Y:S01]  /*10cb0*/  STL [R1+0x4d0], R12 ;  /* 0x0004d00c01007387 */ /* 0x000fe20000100800 */
[----:B-1----:R-:W-:Y:S01]  /*10cc0*/  LEA.HI.X.SX32 R15, R11, R5, 0x2, P0 ;  /* 0x000000050b0f7211 */ /* 0x002fe200000f16ff */
[----:B------:R-:W-:-:S04]  /*10cd0*/  IMAD R3, R207, UR56, RZ ;  /* 0x00000038cf037c24 */ /* 0x000fc8000f8e02ff */
[----:B------:R1:W-:Y:S01]  /*10ce0*/  STL.64 [R1+0x30], R14 ;  /* 0x0000300e01007387 */ /* 0x0003e20000100a00 */
[----:B------:R-:W-:-:S03]  /*10cf0*/  SHF.L.U32 R11, R6, 0x4, RZ ;  /* 0x00000004060b7819 */ /* 0x000fc600000006ff */
[----:B------:R-:W-:Y:S01]  /*10d00*/  STL [R1+0x4d8], R3 ;  /* 0x0004d80301007387 */ /* 0x000fe20000100800 */
[----:B-1----:R-:W-:-:S04]  /*10d10*/  IADD3 R14, P0, PT, R77, R4, RZ ;  /* 0x000000044d0e7210 */ /* 0x002fc80007f1e0ff */
[----:B------:R-:W-:-:S05]  /*10d20*/  LEA.HI.X.SX32 R15, R10, R5, 0x2, P0 ;  /* 0x000000050a0f7211 */ /* 0x000fca00000f16ff */
[----:B------:R1:W-:Y:S01]  /*10d30*/  STL.64 [R1+0x28], R14 ;  /* 0x0000280e01007387 */ /* 0x0003e20000100a00 */
[----:B------:R-:W-:Y:S02]  /*10d40*/  IMAD R252, R93, UR56, RZ ;  /* 0x000000385dfc7c24 */ /* 0x000fe4000f8e02ff */
[C---:B------:R-:W-:Y:S01]  /*10d50*/  IMAD R93, R6.reuse, 0x44, RZ ;  /* 0x00000044065d7824 */ /* 0x040fe200078e02ff */
[----:B-1----:R-:W-:-:S04]  /*10d60*/  LEA R14, P0, R6, R4, 0x6 ;  /* 0x00000004060e7211 */ /* 0x002fc800078030ff */
[----:B------:R-:W-:Y:S01]  /*10d70*/  LEA.HI.X.SX32 R15, R11, R5, 0x2, P0 ;  /* 0x000000050b0f7211 */ /* 0x000fe200000f16ff */
[----:B------:R-:W-:-:S04]  /*10d80*/  IMAD R10, R6, 0x11, RZ ;  /* 0x00000011060a7824 */ /* 0x000fc800078e02ff */
[----:B------:R1:W-:Y:S01]  /*10d90*/  STL.64 [R1+0x20], R14 ;  /* 0x0000200e01007387 */ /* 0x0003e20000100a00 */
[----:B------:R-:W-:Y:S02]  /*10da0*/  IMAD R3, R114, UR55, RZ ;  /* 0x0000003772037c24 */ /* 0x000fe4000f8e02ff */
[----:B------:R-:W-:Y:S02]  /*10db0*/  IMAD R101, R6, 0x48, RZ ;  /* 0x0000004806657824 */ /* 0x000fe400078e02ff */
[----:B------:R-:W-:Y:S01]  /*10dc0*/  IMAD R28, R246, UR56, RZ ;  /* 0x00000038f61c7c24 */ /* 0x000fe2000f8e02ff */
[----:B-1----:R-:W-:Y:S01]  /*10dd0*/  IADD3 R14, P0, PT, R93, R4, RZ ;  /* 0x000000045d0e7210 */ /* 0x002fe20007f1e0ff */
[----:B------:R-:W-:Y:S02]  /*10de0*/  IMAD R11, R6, 0x12, RZ ;  /* 0x00000012060b7824 */ /* 0x000fe400078e02ff */
[----:B------:R-:W-:Y:S01]  /*10df0*/  IMAD R7, R242, UR56, RZ ;  /* 0x00000038f2077c24 */ /* 0x000fe2000f8e02ff */
[----:B------:R-:W-:Y:S01]  /*10e00*/  LEA.HI.X.SX32 R15, R10, R5, 0x2, P0 ;  /* 0x000000050a0f7211 */ /* 0x000fe200000f16ff */
[----:B------:R-:W-:Y:S01]  /*10e10*/  STL [R1+0x4d4], R3 ;  /* 0x0004d40301007387 */ /* 0x000fe20000100800 */
[----:B------:R-:W-:-:S02]  /*10e20*/  IMAD R114, R6, 0x4c, RZ ;  /* 0x0000004c06727824 */ /* 0x000fc400078e02ff */
[----:B------:R-:W-:Y:S01]  /*10e30*/  IMAD R188, R186, UR56, RZ ;  /* 0x00000038babc7c24 */ /* 0x000fe2000f8e02ff */
[----:B------:R1:W-:Y:S01]  /*10e40*/  STL.64 [R1+0x18], R14 ;  /* 0x0000180e01007387 */ /* 0x0003e20000100a00 */
[C---:B------:R-:W-:Y:S01]  /*10e50*/  IMAD R10, R6.reuse, 0x13, RZ ;  /* 0x00000013060a7824 */ /* 0x040fe200078e02ff */
[----:B------:R-:W-:Y:S01]  /*10e60*/  MOV R241, R24 ;  /* 0x0000001800f17202 */ /* 0x000fe20000000f00 */
[----:B------:R-:W-:Y:S01]  /*10e70*/  IMAD R117, R6, 0x50, RZ ;  /* 0x0000005006757824 */ /* 0x000fe200078e02ff */
[----:B------:R-:W2:Y:S01]  /*10e80*/  LDCU UR55, c[0x0][0x3b0] ;  /* 0x00007600ff3777ac */ /* 0x000ea20008000800 */
[----:B-1----:R-:W-:-:S04]  /*10e90*/  IADD3 R14, P0, PT, R101, R4, RZ ;  /* 0x00000004650e7210 */ /* 0x002fc80007f1e0ff */
[----:B------:R-:W-:Y:S01]  /*10ea0*/  LEA.HI.X.SX32 R15, R11, R5, 0x2, P0 ;  /* 0x000000050b0f7211 */ /* 0x000fe200000f16ff */
[----:B------:R-:W-:Y:S02]  /*10eb0*/  IMAD R3, R112, UR54, RZ ;  /* 0x0000003670037c24 */ /* 0x000fe4000f8e02ff */
[C---:B------:R-:W-:Y:S02]  /*10ec0*/  IMAD R125, R6.reuse, 0x54, RZ ;  /* 0x00000054067d7824 */ /* 0x040fe400078e02ff */
[C---:B------:R-:W-:Y:S01]  /*10ed0*/  IMAD R145, R6.reuse, 0x58, RZ ;  /* 0x0000005806917824 */ /* 0x040fe200078e02ff */
[----:B------:R1:W-:Y:S01]  /*10ee0*/  STL.64 [R1+0x10], R14 ;  /* 0x0000100e01007387 */ /* 0x0003e20000100a00 */
[C---:B------:R-:W-:Y:S02]  /*10ef0*/  IMAD R11, R6.reuse, 0x15, RZ ;  /* 0x00000015060b7824 */ /* 0x040fe400078e02ff */
[----:B------:R-:W-:Y:S01]  /*10f00*/  IMAD R151, R6, 0x5c, RZ ;  /* 0x0000005c06977824 */ /* 0x000fe200078e02ff */
[----:B------:R-:W-:Y:S01]  /*10f10*/  STL [R1+0x4dc], R3 ;  /* 0x0004dc0301007387 */ /* 0x000fe20000100800 */
[----:B------:R-:W-:-:S02]  /*10f20*/  IMAD R196, R159, UR56, RZ ;  /* 0x000000389fc47c24 */ /* 0x000fc4000f8e02ff */
[----:B------:R-:W-:Y:S02]  /*10f30*/  IMAD R230, R167, UR56, RZ ;  /* 0x00000038a7e67c24 */ /* 0x000fe4000f8e02ff */
[----:B------:R-:W-:Y:S02]  /*10f40*/  IMAD R224, R175, UR56, RZ ;  /* 0x00000038afe07c24 */ /* 0x000fe4000f8e02ff */
[----:B------:R-:W-:Y:S01]  /*10f50*/  IMAD R191, R6, 0x70, RZ ;  /* 0x0000007006bf7824 */ /* 0x000fe200078e02ff */
[----:B-1----:R-:W-:Y:S01]  /*10f60*/  IADD3 R14, P0, PT, R114, R4, RZ ;  /* 0x00000004720e7210 */ /* 0x002fe20007f1e0ff */
[----:B------:R-:W-:Y:S02]  /*10f70*/  IMAD R186, R183, UR56, RZ ;  /* 0x00000038b7ba7c24 */ /* 0x000fe4000f8e02ff */
[----:B------:R-:W-:Y:S01]  /*10f80*/  IMAD R17, R6, 0x1e, RZ ;  /* 0x0000001e06117824 */ /* 0x000fe200078e02ff */
[----:B------:R-:W-:Y:S01]  /*10f90*/  LEA.HI.X.SX32 R15, R10, R5, 0x2, P0 ;  /* 0x000000050a0f7211 */ /* 0x000fe200000f16ff */
[----:B------:R-:W-:-:S02]  /*10fa0*/  IMAD R19, R6, 0x1f, RZ ;  /* 0x0000001f06137824 */ /* 0x000fc400078e02ff */
[C---:B------:R-:W-:Y:S02]  /*10fb0*/  IMAD.SHL.U32 R21, R6.reuse, 0x20, RZ ;  /* 0x0000002006157824 */ /* 0x040fe400078e00ff */
[C---:B------:R-:W-:Y:S01]  /*10fc0*/  IMAD R22, R6.reuse, 0x84, RZ ;  /* 0x0000008406167824 */ /* 0x040fe200078e02ff */
[----:B------:R1:W-:Y:S01]  /*10fd0*/  STL.64 [R1+0x8], R14 ;  /* 0x0000080e01007387 */ /* 0x0003e20000100a00 */
[C---:B------:R-:W-:Y:S02]  /*10fe0*/  IMAD R10, R6.reuse, 0x16, RZ ;  /* 0x00000016060a7824 */ /* 0x040fe400078e02ff */
[----:B------:R-:W-:Y:S02]  /*10ff0*/  IMAD R23, R6, 0x21, RZ ;  /* 0x0000002106177824 */ /* 0x000fe400078e02ff */
[----:B------:R-:W-:Y:S02]  /*11000*/  IMAD.MOV.U32 R235, RZ, RZ, R25 ;  /* 0x000000ffffeb7224 */ /* 0x000fe400078e0019 */
[----:B------:R-:W-:-:S02]  /*11010*/  IMAD.MOV.U32 R225, RZ, RZ, R26 ;  /* 0x000000ffffe17224 */ /* 0x000fc400078e001a */
[----:B------:R-:W-:Y:S02]  /*11020*/  IMAD.MOV.U32 R229, RZ, RZ, R27 ;  /* 0x000000ffffe57224 */ /* 0x000fe400078e001b */
[----:B------:R-:W-:Y:S01]  /*11030*/  IMAD.MOV.U32 R162, RZ, RZ, R28 ;  /* 0x000000ffffa27224 */ /* 0x000fe200078e001c */
[-C--:B-1----:R-:W-:Y:S01]  /*11040*/  IADD3 R14, P0, PT, R117, R4.reuse, RZ ;  /* 0x00000004750e7210 */ /* 0x082fe20007f1e0ff */
[----:B------:R-:W-:Y:S02]  /*11050*/  IMAD R24, R6, 0x88, RZ ;  /* 0x0000008806187824 */ /* 0x000fe400078e02ff */
[----:B------:R-:W-:Y:S01]  /*11060*/  IMAD R30, R182, UR56, RZ ;  /* 0x00000038b61e7c24 */ /* 0x000fe2000f8e02ff */
[----:B------:R-:W-:Y:S01]  /*11070*/  LEA.HI.X.SX32 R15, R9, R5, 0x2, P0 ;  /* 0x00000005090f7211 */ /* 0x000fe200000f16ff */
[----:B------:R-:W-:Y:S01]  /*11080*/  IMAD R31, R99, UR56, RZ ;  /* 0x00000038631f7c24 */ /* 0x000fe2000f8e02ff */
[----:B------:R-:W-:Y:S01]  /*11090*/  IADD3 R250, P0, PT, R125, R4, RZ ;  /* 0x000000047dfa7210 */ /* 0x000fe20007f1e0ff */
[----:B------:R-:W-:-:S02]  /*110a0*/  IMAD R3, R111, UR53, RZ ;  /* 0x000000356f037c24 */ /* 0x000fc4000f8e02ff */
[----:B------:R-:W-:Y:S01]  /*110b0*/  IMAD R238, R164, UR56, RZ ;  /* 0x00000038a4ee7c24 */ /* 0x000fe2000f8e02ff */
[-C--:B------:R-:W-:Y:S01]  /*110c0*/  LEA.HI.X.SX32 R251, R11, R5.reuse, 0x2, P0 ;  /* 0x000000050bfb7211 */ /* 0x080fe200000f16ff */
[C---:B------:R-:W-:Y:S01]  /*110d0*/  IMAD R9, R6.reuse, 0x17, RZ ;  /* 0x0000001706097824 */ /* 0x040fe200078e02ff */
[-C--:B------:R-:W-:Y:S01]  /*110e0*/  IADD3 R248, P0, PT, R145, R4.reuse, RZ ;  /* 0x0000000491f87210 */ /* 0x080fe20007f1e0ff */
[C---:B------:R-:W-:Y:S01]  /*110f0*/  IMAD R159, R6.reuse, 0x60, RZ ;  /* 0x00000060069f7824 */ /* 0x040fe200078e02ff */
[----:B------:R1:W-:Y:S01]  /*11100*/  STL [R1+0x4e0], R3 ;  /* 0x0004e00301007387 */ /* 0x0003e20000100800 */
[----:B------:R-:W-:Y:S01]  /*11110*/  IMAD R167, R6, 0x64, RZ ;  /* 0x0000006406a77824 */ /* 0x000fe200078e02ff */
[----:B------:R-:W-:Y:S01]  /*11120*/  LEA.HI.X.SX32 R249, R10, R5, 0x2, P0 ;  /* 0x000000050af97211 */ /* 0x000fe200000f16ff */
[C---:B------:R-:W-:Y:S01]  /*11130*/  IMAD R175, R6.reuse, 0x68, RZ ;  /* 0x0000006806af7824 */ /* 0x040fe200078e02ff */
[----:B------:R-:W-:Y:S01]  /*11140*/  IADD3 R246, P0, PT, R151, R4, RZ ;  /* 0x0000000497f67210 */ /* 0x000fe20007f1e0ff */
[----:B------:R-:W-:Y:S01]  /*11150*/  STL.64 [R1], R14 ;  /* 0x0000000e01007387 */ /* 0x000fe20000100a00 */
[----:B------:R-:W-:-:S02]  /*11160*/  IMAD R183, R6, 0x6c, RZ ;  /* 0x0000006c06b77824 */ /* 0x000fc400078e02ff */
[----:B------:R-:W-:Y:S02]  /*11170*/  IMAD R34, R95, UR56, RZ ;  /* 0x000000385f227c24 */ /* 0x000fe4000f8e02ff */
[----:B------:R-:W-:Y:S02]  /*11180*/  IMAD.MOV.U32 R231, RZ, RZ, R32 ;  /* 0x000000ffffe77224 */ /* 0x000fe400078e0020 */
[----:B------:R-:W-:Y:S02]  /*11190*/  IMAD.MOV.U32 R166, RZ, RZ, R33 ;  /* 0x000000ffffa67224 */ /* 0x000fe400078e0021 */
[----:B------:R-:W-:Y:S02]  /*111a0*/  IMAD R35, R94, UR56, RZ ;  /* 0x000000385e237c24 */ /* 0x000fe4000f8e02ff */
[----:B------:R-:W-:Y:S02]  /*111b0*/  IMAD R234, R178, UR56, RZ ;  /* 0x00000038b2ea7c24 */ /* 0x000fe4000f8e02ff */
[----:B------:R-:W-:-:S02]  /*111c0*/  IMAD.MOV.U32 R180, RZ, RZ, R38 ;  /* 0x000000ffffb47224 */ /* 0x000fc400078e0026 */
[C---:B------:R-:W-:Y:S02]  /*111d0*/  IMAD R40, R6.reuse, 0xa8, RZ ;  /* 0x000000a806287824 */ /* 0x040fe400078e02ff */
[C---:B------:R-:W-:Y:S02]  /*111e0*/  IMAD R41, R6.reuse, 0x2a, RZ ;  /* 0x0000002a06297824 */ /* 0x040fe400078e02ff */
[C---:B------:R-:W-:Y:S02]  /*111f0*/  IMAD R42, R6.reuse, 0xac, RZ ;  /* 0x000000ac062a7824 */ /* 0x040fe400078e02ff */
[C---:B------:R-:W-:Y:S02]  /*11200*/  IMAD R43, R6.reuse, 0x2b, RZ ;  /* 0x0000002b062b7824 */ /* 0x040fe400078e02ff */
[C---:B------:R-:W-:Y:S02]  /*11210*/  IMAD R44, R6.reuse, 0xb0, RZ ;  /* 0x000000b0062c7824 */ /* 0x040fe400078e02ff */
[----:B------:R-:W-:-:S02]  /*11220*/  IMAD R46, R6, 0xb4, RZ ;  /* 0x000000b4062e7824 */ /* 0x000fc400078e02ff */
        /* <DEDUP_REMOVED lines=21> */
[----:B------:R-:W-:Y:S02]  /*11380*/  IMAD.MOV.U32 R190, RZ, RZ, R71 ;  /* 0x000000ffffbe7224 */ /* 0x000fe400078e0047 */
[----:B------:R-:W-:Y:S02]  /*11390*/  IMAD R72, R6, 0xe8, RZ ;  /* 0x000000e806487824 */ /* 0x000fe400078e02ff */
[----:B------:R-:W-:-:S02]  /*113a0*/  IMAD.MOV.U32 R239, RZ, RZ, R73 ;  /* 0x000000ffffef7224 */ /* 0x000fc400078e0049 */
[C---:B------:R-:W-:Y:S02]  /*113b0*/  IMAD R74, R6.reuse, 0xec, RZ ;  /* 0x000000ec064a7824 */ /* 0x040fe400078e02ff */
[----:B------:R-:W-:Y:S02]  /*113c0*/  IMAD.MOV.U32 R228, RZ, RZ, R76 ;  /* 0x000000ffffe47224 */ /* 0x000fe400078e004c */
[C---:B------:R-:W-:Y:S02]  /*113d0*/  IMAD R75, R6.reuse, 0x3b, RZ ;  /* 0x0000003b064b7824 */ /* 0x040fe400078e02ff */
[----:B------:R-:W-:Y:S02]  /*113e0*/  IMAD R78, R6, 0xf4, RZ ;  /* 0x000000f4064e7824 */ /* 0x000fe400078e02ff */
[----:B------:R-:W-:Y:S02]  /*113f0*/  IMAD.MOV.U32 R233, RZ, RZ, R79 ;  /* 0x000000ffffe97224 */ /* 0x000fe400078e004f */
[----:B------:R-:W-:-:S02]  /*11400*/  IMAD.MOV.U32 R237, RZ, RZ, R80 ;  /* 0x000000ffffed7224 */ /* 0x000fc400078e0050 */
[----:B------:R-:W-:Y:S02]  /*11410*/  IMAD.MOV.U32 R232, RZ, RZ, R81 ;  /* 0x000000ffffe87224 */ /* 0x000fe400078e0051 */
[C---:B------:R-:W-:Y:S02]  /*11420*/  IMAD R82, R6.reuse, 0xfc, RZ ;  /* 0x000000fc06527824 */ /* 0x040fe400078e02ff */
[C---:B------:R-:W-:Y:S02]  /*11430*/  IMAD R83, R6.reuse, 0x3f, RZ ;  /* 0x0000003f06537824 */ /* 0x040fe400078e02ff */
[C---:B------:R-:W-:Y:S02]  /*11440*/  IMAD.SHL.U32 R85, R6.reuse, 0x40, RZ ;  /* 0x0000004006557824 */ /* 0x040fe400078e00ff */
        /* <DEDUP_REMOVED lines=10> */
[----:B------:R-:W-:Y:S02]  /*114f0*/  IMAD R100, R6, 0x120, RZ ;  /* 0x0000012006647824 */ /* 0x000fe400078e02ff */
[----:B------:R-:W-:Y:S01]  /*11500*/  IMAD R133, R102, UR44, RZ ;  /* 0x0000002c66857c24 */ /* 0x000fe2000f8e02ff */
[----:B------:R-:W-:Y:S01]  /*11510*/  MOV R223, R7 ;  /* 0x0000000700df7202 */ /* 0x000fe20000000f00 */
[----:B-1----:R-:W-:Y:S01]  /*11520*/  IMAD R3, R110, UR52, RZ ;  /* 0x000000346e037c24 */ /* 0x002fe2000f8e02ff */
[-C--:B------:R-:W-:Y:S01]  /*11530*/  LEA.HI.X.SX32 R247, R9, R5.reuse, 0x2, P0 ;  /* 0x0000000509f77211 */ /* 0x080fe200000f16ff */
[----:B------:R-:W-:Y:S01]  /*11540*/  STL.64 [R1+0x13f0], R250 ;  /* 0x0013f0fa01007387 */ /* 0x000fe20000100a00 */
[----:B------:R-:W-:Y:S01]  /*11550*/  IADD3 R244, P0, PT, R159, R4, RZ ;  /* 0x000000049ff47210 */ /* 0x000fe20007f1e0ff */
[----:B------:R-:W-:Y:S01]  /*11560*/  IMAD R10, R6, 0x19, RZ ;  /* 0x00000019060a7824 */ /* 0x000fe200078e02ff */
[----:B------:R-:W1:Y:S01]  /*11570*/  LDCU UR54, c[0x0][0x3b0] ;  /* 0x00007600ff3677ac */ /* 0x000e620008000800 */
[----:B------:R3:W-:Y:S01]  /*11580*/  STL [R1+0x4e4], R3 ;  /* 0x0004e40301007387 */ /* 0x0007e20000100800 */
[----:B------:R-:W-:-:S02]  /*11590*/  LEA.HI.X.SX32 R245, R8, R5, 0x2, P0 ;  /* 0x0000000508f57211 */ /* 0x000fc400000f16ff */
[-C--:B------:R-:W-:Y:S01]  /*115a0*/  IADD3 R242, P0, PT, R167, R4.reuse, RZ ;  /* 0x00000004a7f27210 */ /* 0x080fe20007f1e0ff */
[----:B------:R-:W-:Y:S01]  /*115b0*/  STL.64 [R1+0x1400], R248 ;  /* 0x001400f801007387 */ /* 0x000fe20000100a00 */
[----:B------:R-:W-:Y:S01]  /*115c0*/  IMAD R11, R6, 0x1b, RZ ;  /* 0x0000001b060b7824 */ /* 0x000fe200078e02ff */
[----:B------:R-:W4:Y:S01]  /*115d0*/  LDCU UR53, c[0x0][0x3b0] ;  /* 0x00007600ff3577ac */ /* 0x000f220008000800 */
[----:B---3--:R-:W-:Y:S01]  /*115e0*/  IMAD R3, R109, UR51, RZ ;  /* 0x000000336d037c24 */ /* 0x008fe2000f8e02ff */
[-C--:B------:R-:W-:Y:S01]  /*115f0*/  LEA.HI.X.SX32 R243, R10, R5.reuse, 0x2, P0 ;  /* 0x000000050af37211 */ /* 0x080fe200000f16ff */
[C---:B------:R-:W-:Y:S01]  /*11600*/  IMAD R9, R6.reuse, 0x1a, RZ ;  /* 0x0000001a06097824 */ /* 0x040fe200078e02ff */
[----:B------:R-:W-:Y:S01]  /*11610*/  IADD3 R8, P0, PT, R175, R4, RZ ;  /* 0x00000004af087210 */ /* 0x000fe20007f1e0ff */
[C---:B------:R-:W-:Y:S01]  /*11620*/  IMAD R14, R6.reuse, 0x74, RZ ;  /* 0x00000074060e7824 */ /* 0x040fe200078e02ff */
[----:B------:R3:W-:Y:S01]  /*11630*/  STL [R1+0x4e8], R3 ;  /* 0x0004e80301007387 */ /* 0x0007e20000100800 */
[C---:B------:R-:W-:Y:S01]  /*11640*/  IMAD R15, R6.reuse, 0x1d, RZ ;  /* 0x0000001d060f7824 */ /* 0x040fe200078e02ff */
[----:B------:R-:W-:Y:S01]  /*11650*/  LEA.HI.X.SX32 R9, R9, R5, 0x2, P0 ;  /* 0x0000000509097211 */ /* 0x000fe200000f16ff */
[C---:B------:R-:W-:Y:S01]  /*11660*/  IMAD R25, R6.reuse, 0x22, RZ ;  /* 0x0000002206197824 */ /* 0x040fe200078e02ff */
[----:B------:R-:W-:Y:S01]  /*11670*/  STL.64 [R1+0x1408], R246 ;  /* 0x001408f601007387 */ /* 0x000fe20000100a00 */
[----:B------:R-:W-:-:S02]  /*11680*/  IMAD R26, R6, 0x8c, RZ ;  /* 0x0000008c061a7824 */ /* 0x000fc400078e02ff */
[C---:B------:R-:W-:Y:S02]  /*11690*/  IMAD R27, R6.reuse, 0x23, RZ ;  /* 0x00000023061b7824 */ /* 0x040fe400078e02ff */
[----:B------:R-:W-:Y:S02]  /*116a0*/  IMAD R28, R6, 0x90, RZ ;  /* 0x00000090061c7824 */ /* 0x000fe400078e02ff */
[----:B------:R-:W-:Y:S02]  /*116b0*/  IMAD.MOV.U32 R163, RZ, RZ, R30 ;  /* 0x000000ffffa37224 */ /* 0x000fe400078e001e */
[----:B------:R-:W-:Y:S01]  /*116c0*/  IMAD.MOV.U32 R164, RZ, RZ, R31 ;  /* 0x000000ffffa47224 */ /* 0x000fe200078e001f */
[----:B------:R-:W-:Y:S01]  /*116d0*/  MOV R168, R34 ;  /* 0x0000002200a87202 */ /* 0x000fe20000000f00 */
[----:B---3--:R-:W-:Y:S01]  /*116e0*/  IMAD R3, R108, UR50, RZ ;  /* 0x000000326c037c24 */ /* 0x008fe2000f8e02ff */
[----:B------:R-:W-:Y:S01]  /*116f0*/  STL.64 [R1+0x1410], R244 ;  /* 0x001410f401007387 */ /* 0x000fe20000100a00 */
[----:B------:R-:W-:Y:S01]  /*11700*/  IADD3 R10, P0, PT, R183, R4, RZ ;  /* 0x00000004b70a7210 */ /* 0x000fe20007f1e0ff */
[C---:B------:R-:W-:Y:S01]  /*11710*/  IMAD R30, R6.reuse, 0x94, RZ ;  /* 0x00000094061e7824 */ /* 0x040fe200078e02ff */
[----:B------:R-:W3:Y:S01]  /*11720*/  LDCU UR52, c[0x0][0x3b0] ;  /* 0x00007600ff3477ac */ /* 0x000ee20008000800 */
[----:B------:R1:W-:Y:S01]  /*11730*/  STL [R1+0x4f0], R3 ;  /* 0x0004f00301007387 */ /* 0x0003e20000100800 */
[----:B------:R-:W-:Y:S01]  /*11740*/  LEA.HI.X.SX32 R11, R11, R5, 0x2, P0 ;  /* 0x000000050b0b7211 */ /* 0x000fe200000f16ff */
[C---:B------:R-:W-:Y:S01]  /*11750*/  IMAD R31, R6.reuse, 0x25, RZ ;  /* 0x00000025061f7824 */ /* 0x040fe200078e02ff */
[----:B------:R-:W2:Y:S01]  /*11760*/  LDCU UR51, c[0x0][0x3b0] ;  /* 0x00007600ff3377ac */ /* 0x000ea20008000800 */
[----:B------:R-:W-:Y:S01]  /*11770*/  STL.64 [R1+0x1418], R242 ;  /* 0x001418f201007387 */ /* 0x000fe20000100a00 */
[----:B------:R-:W-:-:S02]  /*11780*/  IMAD R32, R6, 0x98, RZ ;  /* 0x0000009806207824 */ /* 0x000fc400078e02ff */
[C---:B------:R-:W-:Y:S01]  /*11790*/  IMAD R33, R6.reuse, 0x26, RZ ;  /* 0x0000002606217824 */ /* 0x040fe200078e02ff */
[----:B------:R-:W2:Y:S01]  /*117a0*/  LDCU UR50, c[0x0][0x3b0] ;  /* 0x00007600ff3277ac */ /* 0x000ea20008000800 */
[----:B-1----:R-:W-:Y:S01]  /*117b0*/  IMAD R3, R107, UR49, RZ ;  /* 0x000000316b037c24 */ /* 0x002fe2000f8e02ff */
[----:B------:R-:W-:Y:S01]  /*117c0*/  STL.64 [R1+0x1420], R8 ;  /* 0x0014200801007387 */ /* 0x000fe20000100a00 */
[----:B------:R-:W-:Y:S01]  /*117d0*/  IADD3 R12, P0, PT, R191, R4, RZ ;  /* 0x00000004bf0c7210 */ /* 0x000fe20007f1e0ff */
[C---:B------:R-:W-:Y:S01]  /*117e0*/  IMAD R34, R6.reuse, 0x9c, RZ ;  /* 0x0000009c06227824 */ /* 0x040fe200078e02ff */
[----:B------:R-:W1:Y:S01]  /*117f0*/  LDCU UR44, c[0x0][0x3b0] ;  /* 0x00007600ff2c77ac */ /* 0x000e620008000800 */
[----:B------:R1:W-:Y:S01]  /*11800*/  STL [R1+0x4ec], R3 ;  /* 0x0004ec0301007387 */ /* 0x0003e20000100800 */
[----:B------:R-:W-:Y:S01]  /*11810*/  LEA.HI.X.SX32 R13, R13, R5, 0x2, P0 ;  /* 0x000000050d0d7211 */ /* 0x000fe200000f16ff */
[----:B------:R-:W-:Y:S02]  /*11820*/  IMAD.MOV.U32 R176, RZ, RZ, R35 ;  /* 0x000000ffffb07224 */ /* 0x000fe400078e0023 */
[----:B------:R-:W-:Y:S01]  /*11830*/  IMAD.MOV.U32 R178, RZ, RZ, R36 ;  /* 0x000000ffffb27224 */ /* 0x000fe200078e0024 */
[----:B------:R-:W-:Y:S01]  /*11840*/  STL.64 [R1+0x1428], R10 ;  /* 0x0014280a01007387 */ /* 0x000fe20000100a00 */
[----:B------:R-:W-:-:S02]  /*11850*/  IMAD R38, R6, 0xa4, RZ ;  /* 0x000000a406267824 */ /* 0x000fc400078e02ff */
[----:B------:R-:W-:Y:S02]  /*11860*/  IMAD.MOV.U32 R182, RZ, RZ, R39 ;  /* 0x000000ffffb67224 */ /* 0x000fe400078e0027 */
        /* <DEDUP_REMOVED lines=9> */
[----:B------:R-:W-:Y:S02]  /*11900*/  IMAD R102, R6, 0x124, RZ ;  /* 0x0000012406667824 */ /* 0x000fe400078e02ff */
[----:B------:R-:W-:-:S02]  /*11910*/  IMAD R7, R103, UR45, RZ ;  /* 0x0000002d67077c24 */ /* 0x000fc4000f8e02ff */
        /* <DEDUP_REMOVED lines=24> */
[----:B------:R-:W-:Y:S02]  /*11aa0*/  IMAD R222, R148, UR56, RZ ;  /* 0x0000003894de7c24 */ /* 0x000fe4000f8e02ff */
        /* <DEDUP_REMOVED lines=8> */
[----:B------:R-:W-:Y:S02]  /*11b30*/  IMAD R158, R6, 0x180, RZ ;  /* 0x00000180069e7824 */ /* 0x000fe400078e02ff */
[----:B------:R-:W-:Y:S02]  /*11b40*/  IMAD R227, R160, UR56, RZ ;  /* 0x00000038a0e37c24 */ /* 0x000fe4000f8e02ff */
[----:B------:R-:W-:-:S02]  /*11b50*/  IMAD R141, R6, 0x5f, RZ ;  /* 0x0000005f068d7824 */ /* 0x000fc400078e02ff */
[----:B------:R-:W-:Y:S02]  /*11b60*/  IMAD.MOV.U32 R250, RZ, RZ, R162 ;  /* 0x000000fffffa7224 */ /* 0x000fe400078e00a2 */
[C---:B------:R-:W-:Y:S02]  /*11b70*/  IMAD R142, R6.reuse, 0x61, RZ ;  /* 0x00000061068e7824 */ /* 0x040fe400078e02ff */
[----:B------:R-:W-:Y:S02]  /*11b80*/  IMAD R143, R6, 0x62, RZ ;  /* 0x00000062068f7824 */ /* 0x000fe400078e02ff */
[----:B------:R-:W-:Y:S01]  /*11b90*/  IMAD.MOV.U32 R249, RZ, RZ, R166 ;  /* 0x000000fffff97224 */ /* 0x000fe200078e00a6 */
[----:B------:R-:W-:Y:S01]  /*11ba0*/  MOV R244, R168 ;  /* 0x000000a800f47202 */ /* 0x000fe20000000f00 */
[----:B-1----:R-:W-:Y:S01]  /*11bb0*/  IMAD R3, R106, UR48, RZ ;  /* 0x000000306a037c24 */ /* 0x002fe2000f8e02ff */
[----:B------:R-:W-:Y:S01]  /*11bc0*/  IADD3 R14, P0, PT, R14, R4, RZ ;  /* 0x000000040e0e7210 */ /* 0x000fe20007f1e0ff */
[C---:B------:R-:W-:Y:S01]  /*11bd0*/  IMAD R8, R6.reuse, 0x7c, RZ ;  /* 0x0000007c06087824 */ /* 0x040fe200078e02ff */
[----:B------:R-:W1:Y:S02]  /*11be0*/  LDCU UR49, c[0x0][0x3b0] ;  /* 0x00007600ff3177ac */ /* 0x000e640008000800 */
[----:B------:R2:W-:Y:S01]  /*11bf0*/  STL [R1+0x4f8], R3 ;  /* 0x0004f80301007387 */ /* 0x0005e20000100800 */
[----:B------:R-:W-:Y:S01]  /*11c00*/  LEA.HI.X.SX32 R15, R15, R5, 0x2, P0 ;  /* 0x000000050f0f7211 */ /* 0x000fe200000f16ff */
[C---:B------:R-:W-:Y:S01]  /*11c10*/  IMAD R35, R6.reuse, 0x27, RZ ;  /* 0x0000002706237824 */ /* 0x040fe200078e02ff */
[----:B------:R-:W1:Y:S01]  /*11c20*/  LDCU UR48, c[0x0][0x3b0] ;  /* 0x00007600ff3077ac */ /* 0x000e620008000800 */
[----:B------:R-:W-:-:S02]  /*11c30*/  IMAD R36, R6, 0xa0, RZ ;  /* 0x000000a006247824 */ /* 0x000fc400078e02ff */
[C---:B------:R-:W-:Y:S01]  /*11c40*/  IMAD R39, R6.reuse, 0x29, RZ ;  /* 0x0000002906277824 */ /* 0x040fe200078e02ff */
[----:B------:R-:W1:Y:S01]  /*11c50*/  LDCU UR45, c[0x0][0x3b0] ;  /* 0x00007600ff2d77ac */ /* 0x000e620008000800 */
[----:B--2---:R-:W-:-:S05]  /*11c60*/  IMAD R3, R6, 0x78, RZ ;  /* 0x0000007806037824 */ /* 0x004fca00078e02ff */
[----:B------:R-:W-:-:S04]  /*11c70*/  IADD3 R16, P0, PT, R3, R4, RZ ;  /* 0x0000000403107210 */ /* 0x000fc80007f1e0ff */
[----:B------:R-:W-:Y:S02]  /*11c80*/  LEA.HI.X.SX32 R17, R17, R5, 0x2, P0 ;  /* 0x0000000511117211 */ /* 0x000fe400000f16ff */
[----:B------:R-:W-:-:S04]  /*11c90*/  IADD3 R18, P0, PT, R8, R4, RZ ;  /* 0x0000000408127210 */ /* 0x000fc80007f1e0ff */
[----:B------:R-:W-:Y:S02]  /*11ca0*/  LEA.HI.X.SX32 R19, R19, R5, 0x2, P0 ;  /* 0x0000000513137211 */ /* 0x000fe400000f16ff */
[----:B------:R-:W-:-:S04]  /*11cb0*/  LEA R20, P0, R6, R4, 0x7 ;  /* 0x0000000406147211 */ /* 0x000fc800078038ff */
[----:B------:R-:W-:Y:S02]  /*11cc0*/  LEA.HI.X.SX32 R21, R21, R5, 0x2, P0 ;  /* 0x0000000515157211 */ /* 0x000fe400000f16ff */
[----:B------:R-:W-:-:S04]  /*11cd0*/  IADD3 R22, P0, PT, R22, R4, RZ ;  /* 0x0000000416167210 */ /* 0x000fc80007f1e0ff */
        /* <DEDUP_REMOVED lines=74> */
[-C--:B------:R-:W-:Y:S02]  /*12180*/  LEA.HI.X.SX32 R97, R97, R5.reuse, 0x2, P0 ;  /* 0x0000000561617211 */ /* 0x080fe400000f16ff */
[----:B------:R-:W-:Y:S01]  /*12190*/  IADD3 R98, P0, PT, R98, R4, RZ ;  /* 0x0000000462627210 */ /* 0x000fe20007f1e0ff */
[----:B------:R-:W-:Y:S01]  /*121a0*/  IMAD R3, R104, UR46, RZ ;  /* 0x0000002e68037c24 */ /* 0x000fe2000f8e02ff */
[----:B------:R-:W-:Y:S02]  /*121b0*/  LEA R8, P2, R113, R0, 0x2 ;  /* 0x0000000071087211 */ /* 0x000fe400078410ff */
[-C--:B------:R-:W-:Y:S01]  /*121c0*/  LEA.HI.X.SX32 R99, R99, R5.reuse, 0x2, P0 ;  /* 0x0000000563637211 */ /* 0x080fe200000f16ff */
[----:B------:R-:W-:Y:S01]  /*121d0*/  IMAD R104, R6, 0x128, RZ ;  /* 0x0000012806687824 */ /* 0x000fe200078e02ff */
[-C--:B------:R-:W-:Y:S01]  /*121e0*/  IADD3 R100, P0, PT, R100, R4.reuse, RZ ;  /* 0x0000000464647210 */ /* 0x080fe20007f1e0ff */
[C---:B------:R-:W-:Y:S01]  /*121f0*/  IMAD R103, R6.reuse, 0x49, RZ ;  /* 0x0000004906677824 */ /* 0x040fe200078e02ff */
[----:B------:R2:W-:Y:S01]  /*12200*/  STL [R1+0x1458], R11 ;  /* 0x0014580b01007387 */ /* 0x0005e20000100800 */
[C---:B------:R-:W-:Y:S01]  /*12210*/  IMAD R106, R6.reuse, 0x12c, RZ ;  /* 0x0000012c066a7824 */ /* 0x040fe200078e02ff */
[----:B------:R-:W-:Y:S01]  /*12220*/  LEA.HI.X.SX32 R101, R101, R5, 0x2, P0 ;  /* 0x0000000565657211 */ /* 0x000fe200000f16ff */
[----:B------:R-:W-:Y:S01]  /*12230*/  IMAD R107, R6, 0x4b, RZ ;  /* 0x0000004b066b7824 */ /* 0x000fe200078e02ff */
[----:B------:R-:W-:Y:S01]  /*12240*/  IADD3 R102, P0, PT, R102, R4, RZ ;  /* 0x0000000466667210 */ /* 0x000fe20007f1e0ff */
[----:B------:R-:W-:Y:S01]  /*12250*/  IMAD R148, R6, 0x16c, RZ ;  /* 0x0000016c06947824 */ /* 0x000fe200078e02ff */
[----:B------:R-:W-:Y:S01]  /*12260*/  LEA.HI.X.SX32 R9, R113, R2, 0x2, P2 ;  /* 0x0000000271097211 */ /* 0x000fe200010f16ff */
[----:B------:R-:W-:Y:S01]  /*12270*/  IMAD.MOV.U32 R242, RZ, RZ, R156 ;  /* 0x000000fffff27224 */ /* 0x000fe200078e009c */
[----:B------:R-:W-:Y:S01]  /*12280*/  IADD3 R104, P2, PT, R104, R4, RZ ;  /* 0x0000000468687210 */ /* 0x000fe20007f5e0ff */
[----:B------:R-:W-:Y:S01]  /*12290*/  IMAD R160, R6, 0x184, RZ ;  /* 0x0000018406a07824 */ /* 0x000fe200078e02ff */
[----:B------:R-:W1:Y:S01]  /*122a0*/  LDCU UR46, c[0x0][0x3b0] ;  /* 0x00007600ff2e77ac */ /* 0x000e620008000800 */
[----:B--2---:R-:W-:-:S02]  /*122b0*/  IMAD R11, R105, UR47, RZ ;  /* 0x0000002f690b7c24 */ /* 0x004fc4000f8e02ff */
[C---:B------:R-:W-:Y:S01]  /*122c0*/  IMAD R105, R6.reuse, 0x4a, RZ ;  /* 0x0000004a06697824 */ /* 0x040fe200078e02ff */
[-C--:B------:R-:W-:Y:S01]  /*122d0*/  LEA.HI.X.SX32 R103, R103, R5.reuse, 0x2, P0 ;  /* 0x0000000567677211 */ /* 0x080fe200000f16ff */
[----:B------:R-:W-:Y:S01]  /*122e0*/  IMAD R156, R6, 0x17c, RZ ;  /* 0x0000017c069c7824 */ /* 0x000fe200078e02ff */
[-C--:B------:R-:W-:Y:S01]  /*122f0*/  IADD3 R106, P0, PT, R106, R4.reuse, RZ ;  /* 0x000000046a6a7210 */ /* 0x080fe20007f1e0ff */
[----:B------:R-:W-:Y:S01]  /*12300*/  IMAD R162, R6, 0x188, RZ ;  /* 0x0000018806a27824 */ /* 0x000fe200078e02ff */
[-C--:B------:R-:W-:Y:S01]  /*12310*/  LEA.HI.X.SX32 R105, R105, R5.reuse, 0x2, P2 ;  /* 0x0000000569697211 */ /* 0x080fe200010f16ff */
[----:B------:R-:W-:Y:S01]  /*12320*/  IMAD.MOV.U32 R245, RZ, RZ, R164 ;  /* 0x000000fffff57224 */ /* 0x000fe200078e00a4 */
[-C--:B------:R-:W-:Y:S01]  /*12330*/  IADD3 R108, P2, PT, R108, R4.reuse, RZ ;  /* 0x000000046c6c7210 */ /* 0x080fe20007f5e0ff */
        /* <DEDUP_REMOVED lines=8> */
[----:B------:R-:W-:Y:S01]  /*123c0*/  STL.64 [R1+0x1430], R12 ;  /* 0x0014300c01007387 */ /* 0x000fe20000100a00 */
[-C--:B------:R-:W-:Y:S01]  /*123d0*/  LEA.HI.X.SX32 R111, R111, R5.reuse, 0x2, P0 ;  /* 0x000000056f6f7211 */ /* 0x080fe200000f16ff */
[----:B------:R-:W-:Y:S01]  /*123e0*/  IMAD.MOV.U32 R243, RZ, RZ, R170 ;  /* 0x000000fffff37224 */ /* 0x000fe200078e00aa */
[-C--:B------:R-:W-:Y:S01]  /*123f0*/  IADD3 R114, P0, PT, R138, R4.reuse, RZ ;  /* 0x000000048a727210 */ /* 0x080fe20007f1e0ff */
[----:B------:R-:W-:Y:S01]  /*12400*/  IMAD R174, R171, UR56, RZ ;  /* 0x00000038abae7c24 */ /* 0x000fe2000f8e02ff */
[-C--:B------:R-:W-:Y:S01]  /*12410*/  LEA.HI.X.SX32 R113, R116, R5.reuse, 0x2, P2 ;  /* 0x0000000574717211 */ /* 0x080fe200010f16ff */
[C---:B------:R-:W-:Y:S01]  /*12420*/  IMAD R169, R6.reuse, 0x65, RZ ;  /* 0x0000006506a97824 */ /* 0x040fe200078e02ff */
[-C--:B------:R-:W-:Y:S01]  /*12430*/  IADD3 R116, P2, PT, R135, R4.reuse, RZ ;  /* 0x0000000487747210 */ /* 0x080fe20007f5e0ff */
[----:B------:R-:W-:Y:S01]  /*12440*/  IMAD.MOV.U32 R10, RZ, RZ, R172 ;  /* 0x000000ffff0a7224 */ /* 0x000fe200078e00ac */
[-C--:B------:R-:W-:Y:S01]  /*12450*/  LEA.HI.X.SX32 R115, R115, R5.reuse, 0x2, P0 ;  /* 0x0000000573737211 */ /* 0x080fe200000f16ff */
[----:B------:R-:W-:Y:S01]  /*12460*/  IMAD R173, R6, 0x67, RZ ;  /* 0x0000006706ad7824 */ /* 0x000fe200078e02ff */
[-C--:B------:R-:W-:Y:S01]  /*12470*/  IADD3 R118, P0, PT, R118, R4.reuse, RZ ;  /* 0x0000000476767210 */ /* 0x080fe20007f1e0ff */
[----:B------:R-:W-:Y:S01]  /*12480*/  IMAD R177, R6, 0x69, RZ ;  /* 0x0000006906b17824 */ /* 0x000fe200078e02ff */
[-C--:B------:R-:W-:Y:S01]  /*12490*/  LEA.HI.X.SX32 R117, R117, R5.reuse, 0x2, P2 ;  /* 0x0000000575757211 */ /* 0x080fe200010f16ff */
[----:B------:R-:W-:Y:S01]  /*124a0*/  IMAD.MOV.U32 R251, RZ, RZ, R180 ;  /* 0x000000fffffb7224 */ /* 0x000fe200078e00b4 */
[-C--:B------:R-:W-:Y:S01]  /*124b0*/  IADD3 R120, P2, PT, R120, R4.reuse, RZ ;  /* 0x0000000478787210 */ /* 0x080fe20007f5e0ff */
[----:B------:R-:W-:Y:S01]  /*124c0*/  IMAD R179, R6, 0x6a, RZ ;  /* 0x0000006a06b37824 */ /* 0x000fe200078e02ff */
[-C--:B------:R-:W-:Y:S01]  /*124d0*/  LEA.HI.X.SX32 R119, R119, R5.reuse, 0x2, P0 ;  /* 0x0000000577777211 */ /* 0x080fe200000f16ff */
[----:B------:R-:W-:Y:S01]  /*124e0*/  IMAD R236, R181, UR56, RZ ;  /* 0x00000038b5ec7c24 */ /* 0x000fe2000f8e02ff */
[-C--:B------:R-:W-:Y:S01]  /*124f0*/  IADD3 R122, P0, PT, R122, R4.reuse, RZ ;  /* 0x000000047a7a7210 */ /* 0x080fe20007f1e0ff */
[----:B------:R-:W-:Y:S01]  /*12500*/  IMAD.MOV.U32 R247, RZ, RZ, R184 ;  /* 0x000000fffff77224 */ /* 0x000fe200078e00b8 */
[-C--:B------:R-:W-:Y:S01]  /*12510*/  LEA.HI.X.SX32 R121, R121, R5.reuse, 0x2, P2 ;  /* 0x0000000579797211 */ /* 0x080fe200010f16ff */
[----:B------:R-:W-:Y:S01]  /*12520*/  IMAD.MOV.U32 R248, RZ, RZ, R186 ;  /* 0x000000fffff87224 */ /* 0x000fe200078e00ba */
        /* <DEDUP_REMOVED lines=9> */
[----:B------:R-:W-:Y:S01]  /*125c0*/  IMAD R240, R240, UR56, RZ ;  /* 0x00000038f0f07c24 */ /* 0x000fe2000f8e02ff */
[-C--:B------:R-:W-:Y:S01]  /*125d0*/  LEA.HI.X.SX32 R127, R127, R5.reuse, 0x2, P0 ;  /* 0x000000057f7f7211 */ /* 0x080fe200000f16ff */
[----:B------:R-:W-:Y:S01]  /*125e0*/  IMAD R219, R219, UR56, RZ ;  /* 0x00000038dbdb7c24 */ /* 0x000fe2000f8e02ff */
        /* <DEDUP_REMOVED lines=37> */
[----:B------:R-:W-:Y:S01]  /*12840*/  IMAD R164, R6, 0x18c, RZ ;  /* 0x0000018c06a47824 */ /* 0x000fe200078e02ff */
        /* <DEDUP_REMOVED lines=11> */
[----:B------:R-:W-:Y:S01]  /*12900*/  STL.64 [R1+0x1438], R14 ;  /* 0x0014380e01007387 */ /* 0x000fe20000100a00 */
[-C--:B------:R-:W-:Y:S01]  /*12910*/  LEA.HI.X.SX32 R163, R143, R5.reuse, 0x2, P2 ;  /* 0x000000058fa37211 */ /* 0x080fe200010f16ff */
[----:B------:R-:W-:Y:S01]  /*12920*/  IMAD R170, R6, 0x198, RZ ;  /* 0x0000019806aa7824 */ /* 0x000fe200078e02ff */
[-C--:B------:R-:W-:Y:S01]  /*12930*/  IADD3 R166, P2, PT, R166, R4.reuse, RZ ;  /* 0x00000004a6a67210 */ /* 0x080fe20007f5e0ff */
[----:B------:R2:W-:Y:S01]  /*12940*/  STL.64 [R1+0x1440], R16 ;  /* 0x0014401001007387 */ /* 0x0005e20000100a00 */
[-C--:B------:R-:W-:Y:S01]  /*12950*/  LEA.HI.X.SX32 R165, R165, R5.reuse, 0x2, P0 ;  /* 0x00000005a5a57211 */ /* 0x080fe200000f16ff */
[----:B------:R-:W-:Y:S01]  /*12960*/  IMAD R172, R6, 0x19c, RZ ;  /* 0x0000019c06ac7824 */ /* 0x000fe200078e02ff */
[-C--:B------:R-:W-:Y:S01]  /*12970*/  IADD3 R168, P0, PT, R168, R4.reuse, RZ ;  /* 0x00000004a8a87210 */ /* 0x080fe20007f1e0ff */
[----:B------:R-:W-:Y:S01]  /*12980*/  STL.64 [R1+0x1448], R18 ;  /* 0x0014481201007387 */ /* 0x000fe20000100a00 */
[----:B------:R-:W-:Y:S01]  /*12990*/  IMAD R171, R6, 0x66, RZ ;  /* 0x0000006606ab7824 */ /* 0x000fe200078e02ff */
[-C--:B------:R-:W-:Y:S01]  /*129a0*/  LEA.HI.X.SX32 R167, R167, R5.reuse, 0x2, P2 ;  /* 0x00000005a7a77211 */ /* 0x080fe200010f16ff */
[----:B------:R-:W-:Y:S01]  /*129b0*/  IMAD R193, R193, UR56, RZ ;  /* 0x00000038c1c17c24 */ /* 0x000fe2000f8e02ff */
[----:B------:R1:W-:Y:S01]  /*129c0*/  STL.64 [R1+0x968], R8 ;  /* 0x0009680801007387 */ /* 0x0003e20000100a00 */
[-C--:B------:R-:W-:Y:S01]  /*129d0*/  IADD3 R170, P2, PT, R170, R4.reuse, RZ ;  /* 0x00000004aaaa7210 */ /* 0x080fe20007f5e0ff */
[----:B------:R-:W-:Y:S01]  /*129e0*/  IMAD R192, R192, UR56, RZ ;  /* 0x00000038c0c07c24 */ /* 0x000fe2000f8e02ff */
[-C--:B------:R-:W-:Y:S01]  /*129f0*/  LEA.HI.X.SX32 R169, R169, R5.reuse, 0x2, P0 ;  /* 0x00000005a9a97211 */ /* 0x080fe200000f16ff */
[----:B--2---:R-:W-:Y:S01]  /*12a00*/  IMAD.MOV.U32 R17, RZ, RZ, R176 ;  /* 0x000000ffff117224 */ /* 0x004fe200078e00b0 */
[----:B------:R-:W-:Y:S01]  /*12a10*/  IADD3 R172, P0, PT, R172, R4, RZ ;  /* 0x00000004acac7210 */ /* 0x000fe20007f1e0ff */
[C---:B------:R-:W-:Y:S01]  /*12a20*/  IMAD R176, R6.reuse, 0x1a4, RZ ;  /* 0x000001a406b07824 */ /* 0x040fe200078e02ff */
[-C--:B------:R-:W-:Y:S01]  /*12a30*/  LEA.HI.X.SX32 R171, R171, R5.reuse, 0x2, P2 ;  /* 0x00000005abab7211 */ /* 0x080fe200010f16ff */
[----:B------:R-:W-:Y:S01]  /*12a40*/  IMAD.MOV.U32 R16, RZ, RZ, R178 ;  /* 0x000000ffff107224 */ /* 0x000fe200078e00b2 */
[----:B------:R-:W2:Y:S01]  /*12a50*/  LDCU UR47, c[0x0][0x3b0] ;  /* 0x00007600ff2f77ac */ /* 0x000ea20008000800 */
[----:B-1----:R-:W-:Y:S01]  /*12a60*/  IMAD.MOV.U32 R8, RZ, RZ, R174 ;  /* 0x000000ffff087224 */ /* 0x002fe200078e00ae */
[----:B------:R-:W-:Y:S01]  /*12a70*/  MOV R13, R188 ;  /* 0x000000bc000d7202 */ /* 0x000fe20000000f00 */
[C---:B------:R-:W-:Y:S01]  /*12a80*/  IMAD R174, R6.reuse, 0x1a0, RZ ;  /* 0x000001a006ae7824 */ /* 0x040fe200078e02ff */
[-C--:B------:R-:W-:Y:S01]  /*12a90*/  LEA.HI.X.SX32 R173, R173, R5.reuse, 0x2, P0 ;  /* 0x00000005adad7211 */ /* 0x080fe200000f16ff */
[----:B------:R-:W-:Y:S01]  /*12aa0*/  IMAD R178, R6, 0x1a8, RZ ;  /* 0x000001a806b27824 */ /* 0x000fe200078e02ff */
[-C--:B------:R-:W-:Y:S01]  /*12ab0*/  IADD3 R176, P0, PT, R176, R4.reuse, RZ ;  /* 0x00000004b0b07210 */ /* 0x080fe20007f1e0ff */
[----:B------:R-:W-:Y:S01]  /*12ac0*/  IMAD R180, R6, 0x1ac, RZ ;  /* 0x000001ac06b47824 */ /* 0x000fe200078e02ff */
[-C--:B------:R-:W-:Y:S01]  /*12ad0*/  IADD3 R174, P2, PT, R174, R4.reuse, RZ ;  /* 0x00000004aeae7210 */ /* 0x080fe20007f5e0ff */
[----:B------:R-:W-:Y:S01]  /*12ae0*/  IMAD.MOV.U32 R15, RZ, RZ, R182 ;  /* 0x000000ffff0f7224 */ /* 0x000fe200078e00b6 */
[-C--:B------:R-:W-:Y:S01]  /*12af0*/  LEA.HI.X.SX32 R177, R177, R5.reuse, 0x2, P0 ;  /* 0x00000005b1b17211 */ /* 0x080fe200000f16ff */
[C---:B------:R-:W-:Y:S01]  /*12b00*/  IMAD R182, R6.reuse, 0x1b0, RZ ;  /* 0x000001b006b67824 */ /* 0x040fe200078e02ff */
[-C--:B------:R-:W-:Y:S01]  /*12b10*/  LEA.HI.X.SX32 R175, R175, R5.reuse, 0x2, P2 ;  /* 0x00000005afaf7211 */ /* 0x080fe200010f16ff */
[----:B------:R-:W-:Y:S01]  /*12b20*/  IMAD R181, R6, 0x6b, RZ ;  /* 0x0000006b06b57824 */ /* 0x000fe200078e02ff */
[-C--:B------:R-:W-:Y:S01]  /*12b30*/  IADD3 R178, P2, PT, R178, R4.reuse, RZ ;  /* 0x00000004b2b27210 */ /* 0x080fe20007f5e0ff */
[----:B------:R-:W-:Y:S01]  /*12b40*/  IMAD R184, R6, 0x1b4, RZ ;  /* 0x000001b406b87824 */ /* 0x000fe200078e02ff */
[-C--:B------:R-:W-:Y:S01]  /*12b50*/  IADD3 R180, P0, PT, R180, R4.reuse, RZ ;  /* 0x00000004b4b47210 */ /* 0x080fe20007f1e0ff */
[----:B------:R-:W-:Y:S01]  /*12b60*/  IMAD R186, R6, 0x1b8, RZ ;  /* 0x000001b806ba7824 */ /* 0x000fe200078e02ff */
[-C--:B------:R-:W-:Y:S01]  /*12b70*/  LEA.HI.X.SX32 R179, R179, R5.reuse, 0x2, P2 ;  /* 0x00000005b3b37211 */ /* 0x080fe200010f16ff */
[----:B------:R-:W2:Y:S01]  /*12b80*/  LDL.LU R9, [R1+0xd4] ;  /* 0x0000d40001097983 */ /* 0x000ea20000300800 */
[-C--:B------:R-:W-:Y:S01]  /*12b90*/  IADD3 R182, P2, PT, R182, R4.reuse, RZ ;  /* 0x00000004b6b67210 */ /* 0x080fe20007f5e0ff */
[----:B------:R-:W-:Y:S01]  /*12ba0*/  IMAD R188, R6, 0x1bc, RZ ;  /* 0x000001bc06bc7824 */ /* 0x000fe200078e02ff */
[-C--:B------:R-:W-:Y:S01]  /*12bb0*/  LEA.HI.X.SX32 R181, R181, R5.reuse, 0x2, P0 ;  /* 0x00000005b5b57211 */ /* 0x080fe200000f16ff */
[----:B------:R-:W2:Y:S01]  /*12bc0*/  LDL.LU R232, [R1+0x98] ;  /* 0x0000980001e87983 */ /* 0x000ea20000300800 */
[-C--:B------:R-:W-:Y:S01]  /*12bd0*/  IADD3 R184, P0, PT, R184, R4.reuse, RZ ;  /* 0x00000004b8b87210 */ /* 0x080fe20007f1e0ff */
[----:B------:R-:W-:Y:S01]  /*12be0*/  IMAD.MOV.U32 R12, RZ, RZ, R190 ;  /* 0x000000ffff0c7224 */ /* 0x000fe200078e00be */
[-C--:B------:R-:W-:Y:S01]  /*12bf0*/  LEA.HI.X.SX32 R183, R183, R5.reuse, 0x2, P2 ;  /* 0x00000005b7b77211 */ /* 0x080fe200010f16ff */
[----:B------:R-:W3:Y:S01]  /*12c00*/  LDL.LU R132, [R1+0xa0] ;  /* 0x0000a00001847983 */ /* 0x000ee20000300800 */
[----:B------:R-:W-:Y:S01]  /*12c10*/  IMAD R190, R6, 0x1c0, RZ ;  /* 0x000001c006be7824 */ /* 0x000fe200078e02ff */
[-C--:B------:R-:W-:Y:S01]  /*12c20*/  IADD3 R186, P2, PT, R186, R4.reuse, RZ ;  /* 0x00000004baba7210 */ /* 0x080fe20007f5e0ff */
[----:B------:R-:W-:Y:S01]  /*12c30*/  IMAD.MOV.U32 R138, RZ, RZ, R244 ;  /* 0x000000ffff8a7224 */ /* 0x000fe200078e00f4 */
[----:B------:R-:W3:Y:S01]  /*12c40*/  LDL.LU R139, [R1+0x9c] ;  /* 0x00009c00018b7983 */ /* 0x000ee20000300800 */
[-C--:B------:R-:W-:Y:S01]  /*12c50*/  LEA.HI.X.SX32 R185, R185, R5.reuse, 0x2, P0 ;  /* 0x00000005b9b97211 */ /* 0x080fe200000f16ff */
[----:B------:R-:W-:Y:S01]  /*12c60*/  IMAD.MOV.U32 R18, RZ, RZ, R223 ;  /* 0x000000ffff127224 */ /* 0x000fe200078e00df */
[-C--:B------:R-:W-:Y:S01]  /*12c70*/  IADD3 R188, P0, PT, R188, R4.reuse, RZ ;  /* 0x00000004bcbc7210 */ /* 0x080fe20007f1e0ff */
[----:B------:R-:W1:Y:S01]  /*12c80*/  LDCU UR56, c[0x0][0x3b0] ;  /* 0x00007600ff3877ac */ /* 0x000e620008000800 */
[-C--:B------:R-:W-:Y:S01]  /*12c90*/  LEA.HI.X.SX32 R187, R187, R5.reuse, 0x2, P2 ;  /* 0x00000005bbbb7211 */ /* 0x080fe200010f16ff */
[----:B------:R-:W-:Y:S01]  /*12ca0*/  IMAD.MOV.U32 R244, RZ, RZ, R222 ;  /* 0x000000fffff47224 */ /* 0x000fe200078e00de */
[----:B------:R-:W-:Y:S01]  /*12cb0*/  IADD3 R190, P2, PT, R190, R4, RZ ;  /* 0x00000004bebe7210 */ /* 0x000fe20007f5e0ff */
[----:B------:R-:W4:Y:S01]  /*12cc0*/  LDL.LU R14, [R1+0xe8] ;  /* 0x0000e800010e7983 */ /* 0x000f220000300800 */
[----:B------:R-:W-:-:S02]  /*12cd0*/  LEA.HI.X.SX32 R189, R189, R5, 0x2, P0 ;  /* 0x00000005bdbd7211 */ /* 0x000fc400000f16ff */
[----:B------:R-:W-:Y:S02]  /*12ce0*/  LEA R142, P0, R240, R0, 0x2 ;  /* 0x00000000f08e7211 */ /* 0x000fe400078010ff */
[----:B------:R-:W-:Y:S02]  /*12cf0*/  LEA.HI.X.SX32 R191, R191, R5, 0x2, P2 ;  /* 0x00000005bfbf7211 */ /* 0x000fe400010f16ff */
[----:B------:R-:W-:Y:S01]  /*12d00*/  MOV R19, R16 ;  /* 0x0000001000137202 */ /* 0x000fe20000000f00 */
[----:B------:R-:W-:Y:S01]  /*12d10*/  IMAD.MOV.U32 R16, RZ, RZ, R245 ;  /* 0x000000ffff107224 */ /* 0x000fe200078e00f5 */
[----:B------:R-:W-:Y:S01]  /*12d20*/  LEA R222, P2, R252, R0, 0x2 ;  /* 0x00000000fcde7211 */ /* 0x000fe200078410ff */
[----:B------:R-:W-:Y:S01]  /*12d30*/  IMAD.MOV.U32 R137, RZ, RZ, R17 ;  /* 0x000000ffff897224 */ /* 0x000fe200078e0011 */
[-C--:B------:R-:W-:Y:S01]  /*12d40*/  LEA.HI.X.SX32 R143, R240, R2.reuse, 0x2, P0 ;  /* 0x00000002f08f7211 */ /* 0x080fe200000f16ff */
[----:B------:R-:W-:Y:S01]  /*12d50*/  IMAD.MOV.U32 R245, RZ, RZ, R233 ;  /* 0x000000fffff57224 */ /* 0x000fe200078e00e9 */
[----:B------:R-:W-:Y:S01]  /*12d60*/  LEA.HI.X.SX32 R223, R252, R2, 0x2, P2 ;  /* 0x00000002fcdf7211 */ /* 0x000fe200010f16ff */
[----:B------:R-:W-:Y:S01]  /*12d70*/  IMAD.MOV.U32 R17, RZ, RZ, R250 ;  /* 0x000000ffff117224 */ /* 0x000fe200078e00fa */
[----:B------:R-:W4:Y:S01]  /*12d80*/  LDL.LU R233, [R1+0xa8] ;  /* 0x0000a80001e97983 */ /* 0x000f220000300800 */
[----:B------:R-:W-:-:S03]  /*12d90*/  MOV R250, R241 ;  /* 0x000000f100fa7202 */ /* 0x000fc60000000f00 */
[----:B------:R-:W4:Y:S04]  /*12da0*/  LDL.LU R140, [R1+0xb0] ;  /* 0x0000b000018c7983 */ /* 0x000f280000300800 */
[----:B------:R-:W4:Y:S04]  /*12db0*/  LDL.LU R241, [R1+0xb8] ;  /* 0x0000b80001f17983 */ /* 0x000f280000300800 */
[----:B------:R-:W-:Y:S04]  /*12dc0*/  STL.64 [R1+0x458], R142 ;  /* 0x0004588e01007387 */ /* 0x000fe80000100a00 */
[----:B------:R-:W4:Y:S04]  /*12dd0*/  LDL.LU R240, [R1+0xbc] ;  /* 0x0000bc0001f07983 */ /* 0x000f280000300800 */
[----:B------:R-:W4:Y:S04]  /*12de0*/  LDL.LU R141, [R1+0xc0] ;  /* 0x0000c000018d7983 */ /* 0x000f280000300800 */
[----:B------:R1:W-:Y:S04]  /*12df0*/  STL.64 [R1+0x450], R222 ;  /* 0x000450de01007387 */ /* 0x0003e80000100a00 */
[----:B-1----:R-:W4:Y:S04]  /*12e00*/  LDL.LU.64 R222, [R1+0x14b0] ;  /* 0x0014b00001de7983 */ /* 0x002f280000300a00 */
[----:B------:R-:W4:Y:S01]  /*12e10*/  LDL.LU R252, [R1+0xac] ;  /* 0x0000ac0001fc7983 */ /* 0x000f220000300800 */
[----:B------:R-:W-:-:S04]  /*12e20*/  IMAD.MOV.U32 R142, RZ, RZ, R137 ;  /* 0x000000ffff8e7224 */ /* 0x000fc800078e0089 */
[----:B------:R-:W-:Y:S01]  /*12e30*/  IMAD.MOV.U32 R137, RZ, RZ, R142 ;  /* 0x000000ffff897224 */ /* 0x000fe200078e008e */
[-C--:B------:R-:W-:Y:S01]  /*12e40*/  LEA R136, P0, R142, R0.reuse, 0x2 ;  /* 0x000000008e887211 */ /* 0x080fe200078010ff */
[----:B------:R-:W-:Y:S01]  /*12e50*/  IMAD.MOV.U32 R143, RZ, RZ, R138 ;  /* 0x000000ffff8f7224 */ /* 0x000fe200078e008a */
[----:B------:R-:W-:Y:S02]  /*12e60*/  LEA R142, P2, R138, R0, 0x2 ;  /* 0x000000008a8e7211 */ /* 0x000fe400078410ff */
[----:B------:R-:W-:Y:S02]  /*12e70*/  LEA.HI.X.SX32 R137, R137, R2, 0x2, P0 ;  /* 0x0000000289897211 */ /* 0x000fe400000f16ff */
[----:B------:R-:W-:Y:S01]  /*12e80*/  MOV R138, R19 ;  /* 0x00000013008a7202 */ /* 0x000fe20000000f00 */
[----:B------:R-:W-:Y:S02]  /*12e90*/  IMAD.MOV.U32 R19, RZ, RZ, R12 ;  /* 0x000000ffff137224 */ /* 0x000fe400078e000c */
[----:B------:R-:W-:Y:S01]  /*12ea0*/  IMAD.MOV.U32 R12, RZ, RZ, R10 ;  /* 0x000000ffff0c7224 */ /* 0x000fe200078e000a */
[----:B------:R1:W-:Y:S01]  /*12eb0*/  STL.64 [R1+0x448], R136 ;  /* 0x0004488801007387 */ /* 0x0003e20000100a00 */
[----:B------:R-:W-:Y:S01]  /*12ec0*/  IMAD.MOV.U32 R10, RZ, RZ, R242 ;  /* 0x000000ffff0a7224 */ /* 0x000fe200078e00f2 */
[----:B------:R-:W-:Y:S01]  /*12ed0*/  MOV R242, R246 ;  /* 0x000000f600f27202 */ /* 0x000fe20000000f00 */
[----:B------:R-:W-:Y:S01]  /*12ee0*/  IMAD.MOV.U32 R246, RZ, RZ, R248 ;  /* 0x000000fffff67224 */ /* 0x000fe200078e00f8 */
[----:B------:R-:W-:Y:S01]  /*12ef0*/  LEA.HI.X.SX32 R143, R143, R2, 0x2, P2 ;  /* 0x000000028f8f7211 */ /* 0x000fe200010f16ff */
[----:B------:R-:W-:-:S02]  /*12f00*/  IMAD.MOV.U32 R248, RZ, RZ, R249 ;  /* 0x000000fffff87224 */ /* 0x000fc400078e00f9 */
[----:B------:R-:W-:Y:S02]  /*12f10*/  IMAD.MOV.U32 R249, RZ, RZ, R230 ;  /* 0x000000fffff97224 */ /* 0x000fe400078e00e6 */
[----:B-1----:R-:W-:Y:S02]  /*12f20*/  IMAD.MOV.U32 R137, RZ, RZ, R18 ;  /* 0x000000ffff897224 */ /* 0x002fe400078e0012 */
[----:B------:R-:W-:Y:S02]  /*12f30*/  IMAD.MOV.U32 R18, RZ, RZ, R15 ;  /* 0x000000ffff127224 */ /* 0x000fe400078e000f */
[----:B------:R-:W-:Y:S02]  /*12f40*/  IMAD.MOV.U32 R15, RZ, RZ, R13 ;  /* 0x000000ffff0f7224 */ /* 0x000fe400078e000d */
[----:B------:R-:W-:Y:S02]  /*12f50*/  IMAD.MOV.U32 R136, RZ, RZ, R16 ;  /* 0x000000ffff887224 */ /* 0x000fe400078e0010 */
[----:B------:R-:W-:Y:S01]  /*12f60*/  IMAD.MOV.U32 R13, RZ, RZ, R243 ;  /* 0x000000ffff0d7224 */ /* 0x000fe200078e00f3 */
[----:B------:R-:W4:Y:S01]  /*12f70*/  LDL.LU R16, [R1+0xf8] ;  /* 0x0000f80001107983 */ /* 0x000f220000300800 */
[----:B------:R-:W-:-:S02]  /*12f80*/  IMAD.MOV.U32 R243, RZ, RZ, R247 ;  /* 0x000000fffff37224 */ /* 0x000fc400078e00f7 */
[----:B------:R-:W-:Y:S01]  /*12f90*/  IMAD.MOV.U32 R247, RZ, RZ, R207 ;  /* 0x000000fffff77224 */ /* 0x000fe200078e00cf */
[----:B------:R3:W-:Y:S01]  /*12fa0*/  STL.64 [R1+0x440], R142 ;  /* 0x0004408e01007387 */ /* 0x0007e20000100a00 */
[----:B------:R-:W-:Y:S01]  /*12fb0*/  IMAD.MOV.U32 R207, RZ, RZ, R231 ;  /* 0x000000ffffcf7224 */ /* 0x000fe200078e00e7 */
[----:B--2---:R-:W-:-:S04]  /*12fc0*/  LEA R230, P0, R232, R0, 0x2 ;  /* 0x00000000e8e67211 */ /* 0x004fc800078010ff */
[----:B------:R-:W-:Y:S02]  /*12fd0*/  LEA.HI.X.SX32 R231, R232, R2, 0x2, P0 ;  /* 0x00000002e8e77211 */ /* 0x000fe400000f16ff */
[----:B------:R-:W2:Y:S01]  /*12fe0*/  LDL.LU R232, [R1+0x14a8] ;  /* 0x0014a80001e87983 */ /* 0x000ea20000300800 */
[----:B---3--:R-:W-:-:S03]  /*12ff0*/  LEA R142, P2, R139, R0, 0x2 ;  /* 0x000000008b8e7211 */ /* 0x008fc600078410ff */
[----:B------:R1:W-:Y:S01]  /*13000*/  STL.64 [R1+0x438], R230 ;  /* 0x000438e601007387 */ /* 0x0003e20000100a00 */
[----:B------:R-:W-:-:S05]  /*13010*/  LEA.HI.X.SX32 R143, R139, R2, 0x2, P2 ;  /* 0x000000028b8f7211 */ /* 0x000fca00010f16ff */
[----:B------:R3:W-:Y:S01]  /*13020*/  STL.64 [R1+0x530], R142 ;  /* 0x0005308e01007387 */ /* 0x0007e20000100a00 */
[----:B-1----:R-:W-:-:S04]  /*13030*/  LEA R230, P0, R132, R0, 0x2 ;  /* 0x0000000084e67211 */ /* 0x002fc800078010ff */
[----:B------:R-:W-:Y:S02]  /*13040*/  LEA.HI.X.SX32 R231, R132, R2, 0x2, P0 ;  /* 0x0000000284e77211 */ /* 0x000fe400000f16ff */
[----:B---3--:R-:W-:Y:S02]  /*13050*/  LEA R142, P2, R136, R0, 0x2 ;  /* 0x00000000888e7211 */ /* 0x008fe400078410ff */
[----:B------:R-:W-:Y:S01]  /*13060*/  MOV R143, R136 ;  /* 0x00000088008f7202 */ /* 0x000fe20000000f00 */
[----:B------:R-:W-:Y:S02]  /*13070*/  IMAD.MOV.U32 R132, RZ, RZ, R137 ;  /* 0x000000ffff847224 */ /* 0x000fe400078e0089 */
[----:B------:R-:W-:Y:S01]  /*13080*/  IMAD.MOV.U32 R137, RZ, RZ, R18 ;  /* 0x000000ffff897224 */ /* 0x000fe200078e0012 */
[----:B------:R-:W-:Y:S01]  /*13090*/  LEA.HI.X.SX32 R143, R143, R2, 0x2, P2 ;  /* 0x000000028f8f7211 */ /* 0x000fe200010f16ff */
[----:B------:R-:W-:Y:S01]  /*130a0*/  IMAD.MOV.U32 R18, RZ, RZ, R15 ;  /* 0x000000ffff127224 */ /* 0x000fe200078e000f */
[----:B------:R1:W-:Y:S01]  /*130b0*/  STL.64 [R1+0x630], R230 ;  /* 0x000630e601007387 */ /* 0x0003e20000100a00 */
[----:B------:R-:W-:-:S02]  /*130c0*/  IMAD.MOV.U32 R136, RZ, RZ, R138 ;  /* 0x000000ffff887224 */ /* 0x000fc400078e008a */
[----:B------:R-:W-:Y:S02]  /*130d0*/  IMAD.MOV.U32 R15, RZ, RZ, R242 ;  /* 0x000000ffff0f7224 */ /* 0x000fe400078e00f2 */
[----:B------:R-:W-:Y:S02]  /*130e0*/  IMAD.MOV.U32 R139, RZ, RZ, R17 ;  /* 0x000000ffff8b7224 */ /* 0x000fe400078e0011 */
[----:B------:R-:W-:Y:S01]  /*130f0*/  IMAD.MOV.U32 R138, RZ, RZ, R19 ;  /* 0x000000ffff8a7224 */ /* 0x000fe200078e0013 */
[----:B------:R-:W-:Y:S01]  /*13100*/  MOV R19, R12 ;  /* 0x0000000c00137202 */ /* 0x000fe20000000f00 */
[----:B------:R-:W-:Y:S02]  /*13110*/  IMAD.MOV.U32 R242, RZ, RZ, R246 ;  /* 0x000000fffff27224 */ /* 0x000fe400078e00f6 */
[----:B------:R-:W-:Y:S01]  /*13120*/  IMAD.MOV.U32 R246, RZ, RZ, R236 ;  /* 0x000000fffff67224 */ /* 0x000fe200078e00ec */
[----:B-1----:R-:W3:Y:S01]  /*13130*/  LDL.LU.64 R230, [R1+0x14a0] ;  /* 0x0014a00001e67983 */ /* 0x002ee20000300a00 */
[----:B------:R-:W-:Y:S01]  /*13140*/  IMAD.MOV.U32 R12, RZ, RZ, R13 ;  /* 0x000000ffff0c7224 */ /* 0x000fe200078e000d */
[----:B----4-:R-:W-:-:S02]  /*13150*/  LEA R236, P0, R233, R0, 0x2 ;  /* 0x00000000e9ec7211 */ /* 0x010fc400078010ff */
[----:B------:R-:W4:Y:S01]  /*13160*/  LDL.LU R17, [R1+0x114] ;  /* 0x0001140001117983 */ /* 0x000f220000300800 */
[----:B------:R-:W-:-:S03]  /*13170*/  IMAD.MOV.U32 R13, RZ, RZ, R243 ;  /* 0x000000ffff0d7224 */ /* 0x000fc600078e00f3 */
[----:B------:R1:W-:Y:S01]  /*13180*/  STL.64 [R1+0x770], R142 ;  /* 0x0007708e01007387 */ /* 0x0003e20000100a00 */
[----:B------:R-:W-:Y:S01]  /*13190*/  IMAD.MOV.U32 R243, RZ, RZ, R249 ;  /* 0x000000fffff37224 */ /* 0x000fe200078e00f9 */
[----:B------:R-:W-:Y:S02]  /*131a0*/  MOV R249, R237 ;  /* 0x000000ed00f97202 */ /* 0x000fe40000000f00 */
[----:B------:R-:W-:Y:S02]  /*131b0*/  LEA.HI.X.SX32 R237, R233, R2, 0x2, P0 ;  /* 0x00000002e9ed7211 */ /* 0x000fe400000f16ff */
[----:B------:R-:W2:Y:S01]  /*131c0*/  LDL.LU R233, [R1+0x1498] ;  /* 0x0014980001e97983 */ /* 0x000ea20000300800 */
[----:B-1----:R-:W-:-:S04]  /*131d0*/  LEA R142, P2, R252, R0, 0x2 ;  /* 0x00000000fc8e7211 */ /* 0x002fc800078410ff */
[----:B------:R-:W-:Y:S01]  /*131e0*/  LEA.HI.X.SX32 R143, R252, R2, 0x2, P2 ;  /* 0x00000002fc8f7211 */ /* 0x000fe200010f16ff */
[----:B------:R1:W-:Y:S04]  /*131f0*/  STL.64 [R1+0x430], R236 ;  /* 0x000430ec01007387 */ /* 0x0003e80000100a00 */
[----:B------:R1:W-:Y:S02]  /*13200*/  STL.64 [R1+0x428], R142 ;  /* 0x0004288e01007387 */ /* 0x0003e40000100a00 */
[-C--:B-1----:R-:W-:Y:S02]  /*13210*/  LEA R236, P0, R140, R0.reuse, 0x2 ;  /* 0x000000008cec7211 */ /* 0x082fe400078010ff */
[----:B------:R-:W-:Y:S01]  /*13220*/  LEA R142, P2, R139, R0, 0x2 ;  /* 0x000000008b8e7211 */ /* 0x000fe200078410ff */
[----:B------:R-:W-:-:S02]  /*13230*/  IMAD.MOV.U32 R143, RZ, RZ, R139 ;  /* 0x000000ffff8f7224 */ /* 0x000fc400078e008b */
[----:B------:R-:W-:Y:S01]  /*13240*/  IMAD.MOV.U32 R139, RZ, RZ, R136 ;  /* 0x000000ffff8b7224 */ /* 0x000fe200078e0088 */
[----:B------:R-:W-:Y:S01]  /*13250*/  LEA.HI.X.SX32 R237, R140, R2, 0x2, P0 ;  /* 0x000000028ced7211 */ /* 0x000fe200000f16ff */
[----:B------:R-:W-:Y:S01]  /*13260*/  IMAD.MOV.U32 R136, RZ, RZ, R138 ;  /* 0x000000ffff887224 */ /* 0x000fe200078e008a */
[----:B------:R-:W-:Y:S01]  /*13270*/  MOV R138, R19 ;  /* 0x00000013008a7202 */ /* 0x000fe20000000f00 */
[----:B------:R-:W-:Y:S02]  /*13280*/  IMAD.MOV.U32 R140, RZ, RZ, R132 ;  /* 0x000000ffff8c7224 */ /* 0x000fe400078e0084 */
[----:B------:R-:W-:Y:S02]  /*13290*/  IMAD.MOV.U32 R19, RZ, RZ, R242 ;  /* 0x000000ffff137224 */ /* 0x000fe400078e00f2 */
[----:B------:R-:W-:Y:S02]  /*132a0*/  IMAD.MOV.U32 R132, RZ, RZ, R137 ;  /* 0x000000ffff847224 */ /* 0x000fe400078e0089 */
[----:B------:R-:W-:-:S02]  /*132b0*/  IMAD.MOV.U32 R242, RZ, RZ, R246 ;  /* 0x000000fffff27224 */ /* 0x000fc400078e00f6 */
[----:B------:R-:W-:Y:S02]  /*132c0*/  IMAD.MOV.U32 R137, RZ, RZ, R18 ;  /* 0x000000ffff897224 */ /* 0x000fe400078e0012 */
[----:B------:R-:W-:Y:S01]  /*132d0*/  IMAD.MOV.U32 R246, RZ, RZ, R238 ;  /* 0x000000fffff67224 */ /* 0x000fe200078e00ee */
[----:B------:R-:W-:Y:S01]  /*132e0*/  LEA R238, P0, R241, R0, 0x2 ;  /* 0x00000000f1ee7211 */ /* 0x000fe200078010ff */
[----:B------:R-:W-:Y:S01]  /*132f0*/  IMAD.MOV.U32 R18, RZ, RZ, R13 ;  /* 0x000000ffff127224 */ /* 0x000fe200078e000d */
[-C--:B------:R-:W-:Y:S01]  /*13300*/  LEA.HI.X.SX32 R143, R143, R2.reuse, 0x2, P2 ;  /* 0x000000028f8f7211 */ /* 0x080fe200010f16ff */
[----:B------:R-:W-:Y:S02]  /*13310*/  IMAD.MOV.U32 R13, RZ, RZ, R243 ;  /* 0x000000ffff0d7224 */ /* 0x000fe400078e00f3 */
[----:B------:R-:W-:Y:S01]  /*13320*/  IMAD.MOV.U32 R243, RZ, RZ, R249 ;  /* 0x000000fffff37224 */ /* 0x000fe200078e00f9 */
[----:B------:R-:W-:Y:S01]  /*13330*/  MOV R249, R239 ;  /* 0x000000ef00f97202 */ /* 0x000fe20000000f00 */
[----:B------:R1:W-:Y:S01]  /*13340*/  STL.64 [R1+0x420], R236 ;  /* 0x000420ec01007387 */ /* 0x0003e20000100a00 */
[----:B------:R-:W-:-:S03]  /*13350*/  LEA.HI.X.SX32 R239, R241, R2, 0x2, P0 ;  /* 0x00000002f1ef7211 */ /* 0x000fc600000f16ff */
[----:B-1----:R-:W2:Y:S04]  /*13360*/  LDL.LU.64 R236, [R1+0x1490] ;  /* 0x0014900001ec7983 */ /* 0x002ea80000300a00 */
[----:B------:R-:W2:Y:S04]  /*13370*/  LDL.LU R252, [R1+0x12c] ;  /* 0x00012c0001fc7983 */ /* 0x000ea80000300800 */
[----:B------:R1:W-:Y:S04]  /*13380*/  STL.64 [R1+0x418], R142 ;  /* 0x0004188e01007387 */ /* 0x0003e80000100a00 */
[----:B------:R-:W2:Y:S04]  /*13390*/  LDL.LU R241, [R1+0x1488] ;  /* 0x0014880001f17983 */ /* 0x000ea80000300800 */
[----:B------:R1:W-:Y:S02]  /*133a0*/  STL.64 [R1+0x410], R238 ;  /* 0x000410ee01007387 */ /* 0x0003e40000100a00 */
[----:B-1----:R-:W-:-:S04]  /*133b0*/  LEA R142, P2, R240, R0, 0x2 ;  /* 0x00000000f08e7211 */ /* 0x002fc800078410ff */
[----:B------:R-:W-:Y:S02]  /*133c0*/  LEA.HI.X.SX32 R143, R240, R2, 0x2, P2 ;  /* 0x00000002f08f7211 */ /* 0x000fe400010f16ff */
[----:B------:R-:W-:-:S04]  /*133d0*/  LEA R238, P0, R141, R0, 0x2 ;  /* 0x000000008dee7211 */ /* 0x000fc800078010ff */
[----:B------:R-:W-:Y:S01]  /*133e0*/  LEA.HI.X.SX32 R239, R141, R2, 0x2, P0 ;  /* 0x000000028def7211 */ /* 0x000fe200000f16ff */
[----:B------:R-:W-:Y:S04]  /*133f0*/  STL.64 [R1+0x538], R142 ;  /* 0x0005388e01007387 */ /* 0x000fe80000100a00 */
[----:B------:R1:W-:Y:S04]  /*13400*/  STL.64 [R1+0x638], R238 ;  /* 0x000638ee01007387 */ /* 0x0003e80000100a00 */
[----:B-1----:R-:W3:Y:S01]  /*13410*/  LDL.LU.64 R238, [R1+0x1480] ;  /* 0x0014800001ee7983 */ /* 0x002ee20000300a00 */
[----:B------:R-:W-:Y:S01]  /*13420*/  LEA R142, P2, R140, R0, 0x2 ;  /* 0x000000008c8e7211 */ /* 0x000fe200078410ff */
[----:B------:R-:W-:-:S02]  /*13430*/  IMAD.MOV.U32 R143, RZ, RZ, R140 ;  /* 0x000000ffff8f7224 */ /* 0x000fc400078e008c */
[----:B------:R-:W-:Y:S01]  /*13440*/  IMAD.MOV.U32 R140, RZ, RZ, R132 ;  /* 0x000000ffff8c7224 */ /* 0x000fe200078e0084 */
[----:B------:R-:W4:Y:S01]  /*13450*/  LDL.LU R240, [R1+0x148] ;  /* 0x0001480001f07983 */ /* 0x000f220000300800 */
[----:B------:R-:W-:Y:S01]  /*13460*/  IMAD.MOV.U32 R132, RZ, RZ, R138 ;  /* 0x000000ffff847224 */ /* 0x000fe200078e008a */
[----:B------:R-:W-:Y:S01]  /*13470*/  MOV R138, R19 ;  /* 0x00000013008a7202 */ /* 0x000fe20000000f00 */
[----:B------:R-:W-:Y:S02]  /*13480*/  IMAD.MOV.U32 R19, RZ, RZ, R243 ;  /* 0x000000ffff137224 */ /* 0x000fe400078e00f3 */
[----:B------:R-:W-:Y:S02]  /*13490*/  IMAD.MOV.U32 R141, RZ, RZ, R139 ;  /* 0x000000ffff8d7224 */ /* 0x000fe400078e008b */
[----:B------:R-:W-:Y:S02]  /*134a0*/  IMAD.MOV.U32 R243, RZ, RZ, R249 ;  /* 0x000000fffff37224 */ /* 0x000fe400078e00f9 */
[----:B------:R-:W-:-:S02]  /*134b0*/  IMAD.MOV.U32 R139, RZ, RZ, R137 ;  /* 0x000000ffff8b7224 */ /* 0x000fc400078e0089 */
[----:B------:R-:W-:Y:S02]  /*134c0*/  IMAD.MOV.U32 R249, RZ, RZ, R234 ;  /* 0x000000fffff97224 */ /* 0x000fe400078e00ea */
[----:B------:R-:W-:Y:S02]  /*134d0*/  IMAD.MOV.U32 R137, RZ, RZ, R18 ;  /* 0x000000ffff897224 */ /* 0x000fe400078e0012 */
[----:B------:R-:W-:Y:S01]  /*134e0*/  IMAD.MOV.U32 R18, RZ, RZ, R242 ;  /* 0x000000ffff127224 */ /* 0x000fe200078e00f2 */
[----:B------:R-:W-:Y:S01]  /*134f0*/  LEA.HI.X.SX32 R143, R143, R2, 0x2, P2 ;  /* 0x000000028f8f7211 */ /* 0x000fe200010f16ff */
[----:B------:R-:W-:Y:S02]  /*13500*/  IMAD.MOV.U32 R242, RZ, RZ, R246 ;  /* 0x000000fffff27224 */ /* 0x000fe400078e00f6 */
[----:B------:R-:W-:Y:S02]  /*13510*/  IMAD.MOV.U32 R246, RZ, RZ, R235 ;  /* 0x000000fffff67224 */ /* 0x000fe400078e00eb */
[----:B------:R3:W-:Y:S01]  /*13520*/  STL.64 [R1+0x780], R142 ;  /* 0x0007808e01007387 */ /* 0x0007e20000100a00 */
[----:B--2---:R-:W-:-:S04]  /*13530*/  LEA R234, P0, R241, R0, 0x2 ;  /* 0x00000000f1ea7211 */ /* 0x004fc800078010ff */
[----:B------:R-:W-:-:S05]  /*13540*/  LEA.HI.X.SX32 R235, R241, R2, 0x2, P0 ;  /* 0x00000002f1eb7211 */ /* 0x000fca00000f16ff */
[----:B------:R1:W-:Y:S01]  /*13550*/  STL.64 [R1+0x408], R234 ;  /* 0x000408ea01007387 */ /* 0x0003e20000100a00 */
[CC--:B---3--:R-:W-:Y:S02]  /*13560*/  LEA R142, P2, R239.reuse, R0.reuse, 0x2 ;  /* 0x00000000ef8e7211 */ /* 0x0c8fe400078410ff */
[C---:B-1----:R-:W-:Y:S02]  /*13570*/  LEA R234, P0, R238.reuse, R0, 0x2 ;  /* 0x00000000eeea7211 */ /* 0x042fe400078010ff */
[-C--:B------:R-:W-:Y:S02]  /*13580*/  LEA.HI.X.SX32 R143, R239, R2.reuse, 0x2, P2 ;  /* 0x00000002ef8f7211 */ /* 0x080fe400010f16ff */
[----:B------:R-:W-:-:S03]  /*13590*/  LEA.HI.X.SX32 R235, R238, R2, 0x2, P0 ;  /* 0x00000002eeeb7211 */ /* 0x000fc600000f16ff */
[----:B------:R-:W-:Y:S04]  /*135a0*/  STL.64 [R1+0x400], R142 ;  /* 0x0004008e01007387 */ /* 0x000fe80000100a00 */
[----:B------:R1:W-:Y:S04]  /*135b0*/  STL.64 [R1+0x3f8], R234 ;  /* 0x0003f8ea01007387 */ /* 0x0003e80000100a00 */
[----:B-1----:R-:W2:Y:S04]  /*135c0*/  LDL.LU.64 R234, [R1+0x1478] ;  /* 0x0014780001ea7983 */ /* 0x002ea80000300a00 */
[----:B------:R-:W3:Y:S01]  /*135d0*/  LDL.LU R241, [R1+0x164] ;  /* 0x0001640001f17983 */ /* 0x000ee20000300800 */
[----:B------:R-:W-:-:S04]  /*135e0*/  LEA R142, P2, R237, R0, 0x2 ;  /* 0x00000000ed8e7211 */ /* 0x000fc800078410ff */
[----:B------:R-:W-:Y:S02]  /*135f0*/  LEA.HI.X.SX32 R143, R237, R2, 0x2, P2 ;  /* 0x00000002ed8f7211 */ /* 0x000fe400010f16ff */
[----:B------:R-:W-:-:S03]  /*13600*/  LEA R238, P0, R236, R0, 0x2 ;  /* 0x00000000ecee7211 */ /* 0x000fc600078010ff */
[----:B------:R2:W-:Y:S01]  /*13610*/  STL.64 [R1+0x3f0], R142 ;  /* 0x0003f08e01007387 */ /* 0x0005e20000100a00 */
[----:B------:R-:W-:-:S05]  /*13620*/  LEA.HI.X.SX32 R239, R236, R2, 0x2, P0 ;  /* 0x00000002ecef7211 */ /* 0x000fca00000f16ff */
[----:B------:R1:W-:Y:S01]  /*13630*/  STL.64 [R1+0x3e8], R238 ;  /* 0x0003e8ee01007387 */ /* 0x0003e20000100a00 */
[----:B--2---:R-:W-:-:S04]  /*13640*/  LEA R142, P2, R235, R0, 0x2 ;  /* 0x00000000eb8e7211 */ /* 0x004fc800078410ff */
[----:B------:R-:W-:Y:S02]  /*13650*/  LEA.HI.X.SX32 R143, R235, R2, 0x2, P2 ;  /* 0x00000002eb8f7211 */ /* 0x000fe400010f16ff */
[----:B-1----:R-:W-:-:S03]  /*13660*/  LEA R238, P0, R234, R0, 0x2 ;  /* 0x00000000eaee7211 */ /* 0x002fc600078010ff */
[----:B------:R1:W-:Y:S01]  /*13670*/  STL.64 [R1+0x540], R142 ;  /* 0x0005408e01007387 */ /* 0x0003e20000100a00 */
[----:B------:R-:W-:Y:S01]  /*13680*/  LEA.HI.X.SX32 R239, R234, R2, 0x2, P0 ;  /* 0x00000002eaef7211 */ /* 0x000fe200000f16ff */
[----:B---3--:R-:W-:Y:S01]  /*13690*/  IMAD R237, R241, UR37, RZ ;  /* 0x00000025f1ed7c24 */ /* 0x008fe2000f8e02ff */
[----:B------:R-:W2:Y:S01]  /*136a0*/  LDCU UR37, c[0x0][0x3b0] ;  /* 0x00007600ff2577ac */ /* 0x000ea20008000800 */
[C---:B-1----:R-:W-:Y:S02]  /*136b0*/  LEA R142, P2, R233.reuse, R0, 0x2 ;  /* 0x00000000e98e7211 */ /* 0x042fe400078410ff */
[----:B------:R1:W-:Y:S02]  /*136c0*/  STL.64 [R1+0x640], R238 ;  /* 0x000640ee01007387 */ /* 0x0003e40000100a00 */
[----:B------:R-:W-:Y:S02]  /*136d0*/  LEA.HI.X.SX32 R143, R233, R2, 0x2, P2 ;  /* 0x00000002e98f7211 */ /* 0x000fe400010f16ff */
[----:B------:R-:W3:Y:S04]  /*136e0*/  LDL.LU R241, [R1+0x180] ;  /* 0x0001800001f17983 */ /* 0x000ee80000300800 */
[----:B------:R2:W-:Y:S01]  /*136f0*/  STL.64 [R1+0x790], R142 ;  /* 0x0007908e01007387 */ /* 0x0005e20000100a00 */
[----:B-1----:R-:W-:Y:S01]  /*13700*/  LEA R238, P0, R232, R0, 0x2 ;  /* 0x00000000e8ee7211 */ /* 0x002fe200078010ff */
[----:B--2---:R-:W-:Y:S01]  /*13710*/  IMAD.MOV.U32 R142, RZ, RZ, R140 ;  /* 0x000000ffff8e7224 */ /* 0x004fe200078e008c */
[----:B------:R-:W-:Y:S01]  /*13720*/  MOV R143, R141 ;  /* 0x0000008d008f7202 */ /* 0x000fe20000000f00 */
[----:B------:R-:W-:-:S02]  /*13730*/  IMAD.MOV.U32 R140, RZ, RZ, R137 ;  /* 0x000000ffff8c7224 */ /* 0x000fc400078e0089 */
[----:B------:R-:W-:Y:S01]  /*13740*/  IMAD.MOV.U32 R137, RZ, RZ, R18 ;  /* 0x000000ffff897224 */ /* 0x000fe200078e0012 */
[----:B------:R-:W-:Y:S01]  /*13750*/  MOV R18, R242 ;  /* 0x000000f200127202 */ /* 0x000fe20000000f00 */
[----:B------:R-:W-:Y:S02]  /*13760*/  IMAD.MOV.U32 R141, RZ, RZ, R139 ;  /* 0x000000ffff8d7224 */ /* 0x000fe400078e008b */
[----:B------:R-:W-:Y:S02]  /*13770*/  IMAD.MOV.U32 R139, RZ, RZ, R138 ;  /* 0x000000ffff8b7224 */ /* 0x000fe400078e008a */
[----:B------:R-:W-:Y:S02]  /*13780*/  IMAD.MOV.U32 R242, RZ, RZ, R246 ;  /* 0x000000fffff27224 */ /* 0x000fe400078e00f6 */
[----:B------:R-:W-:Y:S02]  /*13790*/  IMAD.MOV.U32 R138, RZ, RZ, R19 ;  /* 0x000000ffff8a7224 */ /* 0x000fe400078e0013 */
[----:B------:R-:W-:Y:S01]  /*137a0*/  IMAD.MOV.U32 R246, RZ, RZ, R228 ;  /* 0x000000fffff67224 */ /* 0x000fe200078e00e4 */
[----:B------:R-:W-:Y:S01]  /*137b0*/  LEA R228, P2, R231, R0, 0x2 ;  /* 0x00000000e7e47211 */ /* 0x000fe200078410ff */
[----:B------:R-:W-:-:S02]  /*137c0*/  IMAD.MOV.U32 R19, RZ, RZ, R243 ;  /* 0x000000ffff137224 */ /* 0x000fc400078e00f3 */
[----:B------:R-:W-:Y:S01]  /*137d0*/  IMAD.MOV.U32 R243, RZ, RZ, R249 ;  /* 0x000000fffff37224 */ /* 0x000fe200078e00f9 */
[-C--:B------:R-:W-:Y:S01]  /*137e0*/  LEA.HI.X.SX32 R239, R232, R2.reuse, 0x2, P0 ;  /* 0x00000002e8ef7211 */ /* 0x080fe200000f16ff */
[----:B------:R-:W-:Y:S02]  /*137f0*/  IMAD.MOV.U32 R249, RZ, RZ, R225 ;  /* 0x000000fffff97224 */ /* 0x000fe400078e00e1 */
[----:B------:R-:W-:Y:S01]  /*13800*/  IMAD.MOV.U32 R225, RZ, RZ, R229 ;  /* 0x000000ffffe17224 */ /* 0x000fe200078e00e5 */
[----:B------:R-:W-:Y:S01]  /*13810*/  LEA.HI.X.SX32 R229, R231, R2, 0x2, P2 ;  /* 0x00000002e7e57211 */ /* 0x000fe200010f16ff */
[----:B------:R-:W-:Y:S04]  /*13820*/  STL.64 [R1+0x3e0], R238 ;  /* 0x0003e0ee01007387 */ /* 0x000fe80000100a00 */
[----:B------:R1:W-:Y:S04]  /*13830*/  STL.64 [R1+0x3d8], R228 ;  /* 0x0003d8e401007387 */ /* 0x0003e80000100a00 */
[----:B-1----:R-:W2:Y:S01]  /*13840*/  LDL.LU.64 R228, [R1+0x1470] ;  /* 0x0014700001e47983 */ /* 0x002ea20000300a00 */
[----:B------:R-:W-:Y:S01]  /*13850*/  MOV R239, R143 ;  /* 0x0000008f00ef7202 */ /* 0x000fe20000000f00 */
[----:B------:R-:W-:-:S02]  /*13860*/  IMAD.MOV.U32 R143, RZ, RZ, R141 ;  /* 0x000000ffff8f7224 */ /* 0x000fc400078e008d */
[----:B------:R-:W-:Y:S02]  /*13870*/  IMAD.MOV.U32 R141, RZ, RZ, R139 ;  /* 0x000000ffff8d7224 */ /* 0x000fe400078e008b */
[----:B------:R-:W-:Y:S01]  /*13880*/  IMAD.MOV.U32 R139, RZ, RZ, R138 ;  /* 0x000000ffff8b7224 */ /* 0x000fe200078e008a */
[----:B------:R-:W-:Y:S01]  /*13890*/  MOV R138, R18 ;  /* 0x00000012008a7202 */ /* 0x000fe20000000f00 */
[----:B------:R-:W-:Y:S02]  /*138a0*/  IMAD.MOV.U32 R18, RZ, RZ, R19 ;  /* 0x000000ffff127224 */ /* 0x000fe400078e0013 */
[----:B------:R-:W-:Y:S01]  /*138b0*/  IMAD.MOV.U32 R19, RZ, RZ, R224 ;  /* 0x000000ffff137224 */ /* 0x000fe200078e00e0 */
[----:B------:R-:W-:Y:S01]  /*138c0*/  LEA R224, P0, R230, R0, 0x2 ;  /* 0x00000000e6e07211 */ /* 0x000fe200078010ff */
[----:B------:R-:W-:Y:S01]  /*138d0*/  IMAD.MOV.U32 R238, RZ, RZ, R239 ;  /* 0x000000ffffee7224 */ /* 0x000fe200078e00ef */
[----:B------:R-:W-:Y:S01]  /*138e0*/  MOV R231, R235 ;  /* 0x000000eb00e77202 */ /* 0x000fe20000000f00 */
[----:B---3--:R-:W-:Y:S01]  /*138f0*/  IMAD R233, R241, UR36, RZ ;  /* 0x00000024f1e97c24 */ /* 0x008fe2000f8e02ff */
[----:B------:R-:W1:Y:S01]  /*13900*/  LDCU UR36, c[0x0][0x3b0] ;  /* 0x00007600ff2477ac */ /* 0x000e620008000800 */
[----:B------:R-:W-:-:S02]  /*13910*/  IMAD.MOV.U32 R241, RZ, RZ, R142 ;  /* 0x000000fffff17224 */ /* 0x000fc400078e008e */
[----:B------:R-:W-:Y:S02]  /*13920*/  IMAD.MOV.U32 R142, RZ, RZ, R140 ;  /* 0x000000ffff8e7224 */ /* 0x000fe400078e008c */
[----:B------:R-:W-:Y:S02]  /*13930*/  IMAD.MOV.U32 R140, RZ, RZ, R137 ;  /* 0x000000ffff8c7224 */ /* 0x000fe400078e0089 */
[----:B------:R-:W-:Y:S02]  /*13940*/  IMAD.MOV.U32 R137, RZ, RZ, R243 ;  /* 0x000000ffff897224 */ /* 0x000fe400078e00f3 */
[----:B------:R-:W-:Y:S02]  /*13950*/  IMAD.MOV.U32 R243, RZ, RZ, R246 ;  /* 0x000000fffff37224 */ /* 0x000fe400078e00f6 */
[----:B------:R-:W-:Y:S02]  /*13960*/  IMAD.MOV.U32 R239, RZ, RZ, R241 ;  /* 0x000000ffffef7224 */ /* 0x000fe400078e00f1 */
[----:B------:R-:W-:Y:S01]  /*13970*/  IMAD.MOV.U32 R246, RZ, RZ, R225 ;  /* 0x000000fffff67224 */ /* 0x000fe200078e00e1 */
[----:B------:R-:W-:Y:S01]  /*13980*/  LEA.HI.X.SX32 R225, R230, R2, 0x2, P0 ;  /* 0x00000002e6e17211 */ /* 0x000fe200000f16ff */
[----:B------:R-:W-:-:S02]  /*13990*/  IMAD.MOV.U32 R241, RZ, RZ, R143 ;  /* 0x000000fffff17224 */ /* 0x000fc400078e008f */
[----:B------:R-:W-:Y:S02]  /*139a0*/  IMAD.MOV.U32 R143, RZ, RZ, R142 ;  /* 0x000000ffff8f7224 */ /* 0x000fe400078e008e */
[----:B------:R-:W-:Y:S02]  /*139b0*/  IMAD.MOV.U32 R142, RZ, RZ, R141 ;  /* 0x000000ffff8e7224 */ /* 0x000fe400078e008d */
[----:B------:R-:W-:Y:S01]  /*139c0*/  IMAD.MOV.U32 R141, RZ, RZ, R140 ;  /* 0x000000ffff8d7224 */ /* 0x000fe200078e008c */
[----:B------:R-:W-:Y:S01]  /*139d0*/  MOV R140, R139 ;  /* 0x0000008b008c7202 */ /* 0x000fe20000000f00 */
[----:B------:R-:W-:Y:S01]  /*139e0*/  IMAD.MOV.U32 R139, RZ, RZ, R137 ;  /* 0x000000ffff8b7224 */ /* 0x000fe200078e0089 */
[----:B------:R3:W-:Y:S01]  /*139f0*/  STL.64 [R1+0x3d0], R224 ;  /* 0x0003d0e001007387 */ /* 0x0007e20000100a00 */
[----:B------:R-:W-:Y:S02]  /*13a00*/  IMAD.MOV.U32 R137, RZ, RZ, R19 ;  /* 0x000000ffff897224 */ /* 0x000fe400078e0013 */
[----:B------:R-:W-:-:S02]  /*13a10*/  IMAD.MOV.U32 R19, RZ, RZ, R244 ;  /* 0x000000ffff137224 */ /* 0x000fc400078e00f4 */
[----:B------:R-:W-:Y:S01]  /*13a20*/  IMAD.MOV.U32 R244, RZ, RZ, R227 ;  /* 0x000000fffff47224 */ /* 0x000fe200078e00e3 */
[----:B---3--:R-:W3:Y:S01]  /*13a30*/  LDL.LU.64 R224, [R1+0x1468] ;  /* 0x0014680001e07983 */ /* 0x008ee20000300a00 */
[----:B--2---:R-:W-:-:S05]  /*13a40*/  LEA R234, P2, R229, R0, 0x2 ;  /* 0x00000000e5ea7211 */ /* 0x004fca00078410ff */
[----:B------:R2:W-:Y:S04]  /*13a50*/  STL [R1+0x3c8], R234 ;  /* 0x0003c8ea01007387 */ /* 0x0005e80000100800 */
[----:B------:R-:W3:Y:S01]  /*13a60*/  LDL.LU R227, [R1+0x1460] ;  /* 0x0014600001e37983 */ /* 0x000ee20000300800 */
[----:B------:R-:W-:-:S05]  /*13a70*/  LEA.HI.X.SX32 R231, R229, R2, 0x2, P2 ;  /* 0x00000002e5e77211 */ /* 0x000fca00010f16ff */
[----:B------:R-:W-:Y:S04]  /*13a80*/  STL [R1+0x3cc], R231 ;  /* 0x0003cce701007387 */ /* 0x000fe80000100800 */
[----:B------:R-:W4:Y:S01]  /*13a90*/  LDL.LU R236, [R1+0x19c] ;  /* 0x00019c0001ec7983 */ /* 0x000f220000300800 */
[----:B------:R-:W-:Y:S01]  /*13aa0*/  IMAD.MOV.U32 R230, RZ, RZ, R234 ;  /* 0x000000ffffe67224 */ /* 0x000fe200078e00ea */
[----:B--2---:R-:W-:-:S04]  /*13ab0*/  LEA R234, P0, R228, R0, 0x2 ;  /* 0x00000000e4ea7211 */ /* 0x004fc800078010ff */
[----:B------:R-:W-:-:S05]  /*13ac0*/  LEA.HI.X.SX32 R235, R228, R2, 0x2, P0 ;  /* 0x00000002e4eb7211 */ /* 0x000fca00000f16ff */
[----:B------:R2:W-:Y:S02]  /*13ad0*/  STL.64 [R1+0x3c0], R234 ;  /* 0x0003c0ea01007387 */ /* 0x0005e40000100a00 */
[----:B--2---:R-:W-:-:S04]  /*13ae0*/  LEA R234, P0, R226, R0, 0x2 ;  /* 0x00000000e2ea7211 */ /* 0x004fc800078010ff */
[----:B------:R-:W-:Y:S02]  /*13af0*/  LEA.HI.X.SX32 R235, R226, R2, 0x2, P0 ;  /* 0x00000002e2eb7211 */ /* 0x000fe400000f16ff */
[----:B---3--:R-:W-:-:S04]  /*13b00*/  LEA R230, P2, R227, R0, 0x2 ;  /* 0x00000000e3e67211 */ /* 0x008fc800078410ff */
[----:B------:R-:W-:-:S05]  /*13b10*/  LEA.HI.X.SX32 R231, R227, R2, 0x2, P2 ;  /* 0x00000002e3e77211 */ /* 0x000fca00010f16ff */
[----:B------:R2:W-:Y:S01]  /*13b20*/  STL.64 [R1+0x548], R230 ;  /* 0x000548e601007387 */ /* 0x0005e20000100a00 */
[----:B----4-:R-:W-:Y:S01]  /*13b30*/  IMAD R229, R236, UR35, RZ ;  /* 0x00000023ece57c24 */ /* 0x010fe2000f8e02ff */
[----:B------:R-:W3:Y:S02]  /*13b40*/  LDCU UR35, c[0x0][0x3b0] ;  /* 0x00007600ff2377ac */ /* 0x000ee40008000800 */
[----:B------:R4:W-:Y:S01]  /*13b50*/  STL.64 [R1+0x648], R234 ;  /* 0x000648ea01007387 */ /* 0x0009e20000100a00 */
[----:B--2---:R-:W-:-:S04]  /*13b60*/  LEA R230, P2, R225, R0, 0x2 ;  /* 0x00000000e1e67211 */ /* 0x004fc800078410ff */
[----:B------:R-:W-:-:S05]  /*13b70*/  LEA.HI.X.SX32 R231, R225, R2, 0x2, P2 ;  /* 0x00000002e1e77211 */ /* 0x000fca00010f16ff */
[----:B------:R2:W-:Y:S04]  /*13b80*/  STL.64 [R1+0x7a0], R230 ;  /* 0x0007a0e601007387 */ /* 0x0005e80000100a00 */
[----:B------:R-:W3:Y:S01]  /*13b90*/  LDL.LU R236, [R1+0x1c0] ;  /* 0x0001c00001ec7983 */ /* 0x000ee20000300800 */
[----:B----4-:R-:W-:-:S04]  /*13ba0*/  LEA R234, P0, R224, R0, 0x2 ;  /* 0x00000000e0ea7211 */ /* 0x010fc800078010ff */
[----:B------:R-:W-:Y:S02]  /*13bb0*/  LEA.HI.X.SX32 R235, R224, R2, 0x2, P0 ;  /* 0x00000002e0eb7211 */ /* 0x000fe400000f16ff */
[----:B--2---:R-:W-:-:S04]  /*13bc0*/  LEA R230, P2, R223, R0, 0x2 ;  /* 0x00000000dfe67211 */ /* 0x004fc800078410ff */
[----:B------:R-:W-:Y:S01]  /*13bd0*/  LEA.HI.X.SX32 R231, R223, R2, 0x2, P2 ;  /* 0x00000002dfe77211 */ /* 0x000fe200010f16ff */
[----:B------:R-:W-:Y:S01]  /*13be0*/  STL.64 [R1+0x3b8], R234 ;  /* 0x0003b8ea01007387 */ /* 0x000fe20000100a00 */
[----:B------:R-:W-:-:S03]  /*13bf0*/  LEA R226, P0, R222, R0, 0x2 ;  /* 0x00000000dee27211 */ /* 0x000fc600078010ff */
[----:B------:R2:W-:Y:S01]  /*13c00*/  STL.64 [R1+0x3b0], R230 ;  /* 0x0003b0e601007387 */ /* 0x0005e20000100a00 */
[----:B------:R-:W-:Y:S02]  /*13c10*/  LEA.HI.X.SX32 R227, R222, R2, 0x2, P0 ;  /* 0x00000002dee37211 */ /* 0x000fe400000f16ff */
[----:B--2---:R-:W-:-:S04]  /*13c20*/  LEA R230, P2, R221, R0, 0x2 ;  /* 0x00000000dde67211 */ /* 0x004fc800078410ff */
[----:B------:R-:W-:Y:S01]  /*13c30*/  LEA.HI.X.SX32 R231, R221, R2, 0x2, P2 ;  /* 0x00000002dde77211 */ /* 0x000fe200010f16ff */
[----:B------:R2:W-:Y:S04]  /*13c40*/  STL.64 [R1+0x3a8], R226 ;  /* 0x0003a8e201007387 */ /* 0x0005e80000100a00 */
[----:B------:R-:W-:Y:S01]  /*13c50*/  STL.64 [R1+0x3a0], R230 ;  /* 0x0003a0e601007387 */ /* 0x000fe20000100a00 */
[----:B---3--:R-:W-:Y:S01]  /*13c60*/  IMAD R225, R236, UR34, RZ ;  /* 0x00000022ece17c24 */ /* 0x008fe2000f8e02ff */
[CC--:B--2---:R-:W-:Y:S02]  /*13c70*/  LEA R226, P0, R220.reuse, R0.reuse, 0x2 ;  /* 0x00000000dce27211 */ /* 0x0c4fe400078010ff */
[----:B------:R-:W2:Y:S01]  /*13c80*/  LDL.LU R236, [R1+0x1e8] ;  /* 0x0001e80001ec7983 */ /* 0x000ea20000300800 */
[----:B------:R-:W-:Y:S01]  /*13c90*/  LEA R222, P2, R219, R0, 0x2 ;  /* 0x00000000dbde7211 */ /* 0x000fe200078410ff */
[----:B------:R-:W-:Y:S01]  /*13ca0*/  IMAD R17, R17, UR40, RZ ;  /* 0x0000002811117c24 */ /* 0x000fe2000f8e02ff */
[-C--:B------:R-:W-:Y:S01]  /*13cb0*/  LEA.HI.X.SX32 R227, R220, R2.reuse, 0x2, P0 ;  /* 0x00000002dce37211 */ /* 0x080fe200000f16ff */
[----:B------:R-:W-:Y:S01]  /*13cc0*/  IMAD R9, R9, UR43, RZ ;  /* 0x0000002b09097c24 */ /* 0x000fe2000f8e02ff */
[----:B------:R-:W-:Y:S01]  /*13cd0*/  LEA.HI.X.SX32 R223, R219, R2, 0x2, P2 ;  /* 0x00000002dbdf7211 */ /* 0x000fe200010f16ff */
[----:B------:R-:W-:Y:S01]  /*13ce0*/  IMAD R14, R14, UR42, RZ ;  /* 0x0000002a0e0e7c24 */ /* 0x000fe2000f8e02ff */
[----:B------:R-:W3:Y:S01]  /*13cf0*/  LDCU UR43, c[0x0][0x3b0] ;  /* 0x00007600ff2b77ac */ /* 0x000ee20008000800 */
[----:B------:R4:W-:Y:S01]  /*13d00*/  STL.64 [R1+0x398], R226 ;  /* 0x000398e201007387 */ /* 0x0009e20000100a00 */
[----:B------:R-:W-:-:S02]  /*13d10*/  IMAD R16, R16, UR41, RZ ;  /* 0x0000002910107c24 */ /* 0x000fc4000f8e02ff */
[----:B------:R-:W-:Y:S01]  /*13d20*/  IMAD R252, R252, UR39, RZ ;  /* 0x00000027fcfc7c24 */ /* 0x000fe2000f8e02ff */
[----:B------:R1:W-:Y:S01]  /*13d30*/  STL.64 [R1+0x550], R222 ;  /* 0x000550de01007387 */ /* 0x0003e20000100a00 */
[----:B------:R-:W-:Y:S01]  /*13d40*/  IMAD R240, R240, UR38, RZ ;  /* 0x00000026f0f07c24 */ /* 0x000fe2000f8e02ff */
[----:B------:R-:W2:Y:S01]  /*13d50*/  LDCU UR39, c[0x0][0x3b0] ;  /* 0x00007600ff2777ac */ /* 0x000ea20008000800 */
[----:B------:R-:W2:Y:S01]  /*13d60*/  LDCU UR38, c[0x0][0x3b0] ;  /* 0x00007600ff2677ac */ /* 0x000ea20008000800 */
[CC--:B----4-:R-:W-:Y:S01]  /*13d70*/  LEA R226, P0, R218.reuse, R0.reuse, 0x2 ;  /* 0x00000000dae27211 */ /* 0x0d0fe200078010ff */
[----:B------:R-:W4:Y:S01]  /*13d80*/  LDCU UR42, c[0x0][0x3b0] ;  /* 0x00007600ff2a77ac */ /* 0x000f220008000800 */
[C---:B-1----:R-:W-:Y:S02]  /*13d90*/  LEA R222, P2, R217.reuse, R0, 0x2 ;  /* 0x00000000d9de7211 */ /* 0x042fe400078410ff */
[-C--:B------:R-:W-:Y:S01]  /*13da0*/  LEA.HI.X.SX32 R227, R218, R2.reuse, 0x2, P0 ;  /* 0x00000002dae37211 */ /* 0x080fe200000f16ff */
[----:B------:R-:W1:Y:S01]  /*13db0*/  LDCU UR41, c[0x0][0x3b0] ;  /* 0x00007600ff2977ac */ /* 0x000e620008000800 */
[----:B------:R-:W-:-:S03]  /*13dc0*/  LEA.HI.X.SX32 R223, R217, R2, 0x2, P2 ;  /* 0x00000002d9df7211 */ /* 0x000fc600010f16ff */
[----:B------:R1:W-:Y:S01]  /*13dd0*/  STL.64 [R1+0x650], R226 ;  /* 0x000650e201007387 */ /* 0x0003e20000100a00 */
[----:B------:R-:W1:Y:S03]  /*13de0*/  LDCU UR40, c[0x0][0x3b0] ;  /* 0x00007600ff2877ac */ /* 0x000e660008000800 */
[----:B------:R1:W-:Y:S01]  /*13df0*/  STL.64 [R1+0x7b0], R222 ;  /* 0x0007b0de01007387 */ /* 0x0003e20000100a00 */
[----:B------:R-:W1:Y:S01]  /*13e00*/  LDCU UR34, c[0x0][0x3b0] ;  /* 0x00007600ff2277ac */ /* 0x000e620008000800 */
[----:B--2---:R-:W-:Y:S01]  /*13e10*/  IMAD R221, R236, UR33, RZ ;  /* 0x00000021ecdd7c24 */ /* 0x004fe2000f8e02ff */
[CC--:B-1----:R-:W-:Y:S01]  /*13e20*/  LEA R226, P0, R216.reuse, R0.reuse, 0x2 ;  /* 0x00000000d8e27211 */ /* 0x0c2fe200078010ff */
[----:B------:R-:W2:Y:S01]  /*13e30*/  LDL.LU R236, [R1+0x20c] ;  /* 0x00020c0001ec7983 */ /* 0x000ea20000300800 */
[----:B------:R-:W-:Y:S01]  /*13e40*/  LEA R222, P2, R215, R0, 0x2 ;  /* 0x00000000d7de7211 */ /* 0x000fe200078410ff */
[----:B------:R-:W1:Y:S01]  /*13e50*/  LDCU UR33, c[0x0][0x3b0] ;  /* 0x00007600ff2177ac */ /* 0x000e620008000800 */
[----:B------:R-:W-:-:S02]  /*13e60*/  LEA.HI.X.SX32 R227, R216, R2, 0x2, P0 ;  /* 0x00000002d8e37211 */ /* 0x000fc400000f16ff */
[C---:B------:R-:W-:Y:S02]  /*13e70*/  LEA R218, P0, R214.reuse, R0, 0x2 ;  /* 0x00000000d6da7211 */ /* 0x040fe400078010ff */
[-C--:B------:R-:W-:Y:S01]  /*13e80*/  LEA.HI.X.SX32 R223, R215, R2.reuse, 0x2, P2 ;  /* 0x00000002d7df7211 */ /* 0x080fe200010f16ff */
[----:B------:R-:W-:Y:S01]  /*13e90*/  STL.64 [R1+0x390], R226 ;  /* 0x000390e201007387 */ /* 0x000fe20000100a00 */
[----:B------:R-:W-:-:S03]  /*13ea0*/  LEA.HI.X.SX32 R219, R214, R2, 0x2, P0 ;  /* 0x00000002d6db7211 */ /* 0x000fc600000f16ff */
[----:B------:R1:W-:Y:S04]  /*13eb0*/  STL.64 [R1+0x388], R222 ;  /* 0x000388de01007387 */ /* 0x0003e80000100a00 */
[----:B------:R3:W-:Y:S01]  /*13ec0*/  STL.64 [R1+0x380], R218 ;  /* 0x000380da01007387 */ /* 0x0007e20000100a00 */
[CC--:B-1----:R-:W-:Y:S02]  /*13ed0*/  LEA R222, P2, R213.reuse, R0.reuse, 0x2 ;  /* 0x00000000d5de7211 */ /* 0x0c2fe400078410ff */
[----:B---3--:R-:W-:Y:S02]  /*13ee0*/  LEA R218, P0, R212, R0, 0x2 ;  /* 0x00000000d4da7211 */ /* 0x008fe400078010ff */
[----:B------:R-:W-:Y:S02]  /*13ef0*/  LEA.HI.X.SX32 R223, R213, R2, 0x2, P2 ;  /* 0x00000002d5df7211 */ /* 0x000fe400010f16ff */
[----:B------:R-:W-:-:S02]  /*13f00*/  LEA R214, P2, R211, R0, 0x2 ;  /* 0x00000000d3d67211 */ /* 0x000fc400078410ff */
[-C--:B------:R-:W-:Y:S01]  /*13f10*/  LEA.HI.X.SX32 R219, R212, R2.reuse, 0x2, P0 ;  /* 0x00000002d4db7211 */ /* 0x080fe200000f16ff */
[----:B------:R-:W-:Y:S01]  /*13f20*/  STL.64 [R1+0x378], R222 ;  /* 0x000378de01007387 */ /* 0x000fe20000100a00 */
[----:B------:R-:W-:Y:S01]  /*13f30*/  LEA.HI.X.SX32 R215, R211, R2, 0x2, P2 ;  /* 0x00000002d3d77211 */ /* 0x000fe200010f16ff */
[----:B--2---:R-:W-:Y:S01]  /*13f40*/  IMAD R217, R236, UR32, RZ ;  /* 0x00000020ecd97c24 */ /* 0x004fe2000f8e02ff */
[----:B------:R-:W1:Y:S01]  /*13f50*/  LDCU UR32, c[0x0][0x3b0] ;  /* 0x00007600ff2077ac */ /* 0x000e620008000800 */
[----:B------:R-:W-:Y:S02]  /*13f60*/  IMAD.MOV.U32 R236, RZ, RZ, R238 ;  /* 0x000000ffffec7224 */ /* 0x000fe400078e00ee */
[----:B------:R-:W-:Y:S01]  /*13f70*/  IMAD.MOV.U32 R238, RZ, RZ, R239 ;  /* 0x000000ffffee7224 */ /* 0x000fe200078e00ef */
[----:B------:R-:W-:Y:S01]  /*13f80*/  MOV R239, R241 ;  /* 0x000000f100ef7202 */ /* 0x000fe20000000f00 */
[----:B------:R-:W-:Y:S02]  /*13f90*/  IMAD.MOV.U32 R241, RZ, RZ, R143 ;  /* 0x000000fffff17224 */ /* 0x000fe400078e008f */
[----:B------:R-:W-:-:S02]  /*13fa0*/  IMAD.MOV.U32 R143, RZ, RZ, R142 ;  /* 0x000000ffff8f7224 */ /* 0x000fc400078e008e */
[----:B------:R-:W-:Y:S02]  /*13fb0*/  IMAD.MOV.U32 R142, RZ, RZ, R247 ;  /* 0x000000ffff8e7224 */ /* 0x000fe400078e00f7 */
[----:B------:R-:W-:Y:S02]  /*13fc0*/  IMAD.MOV.U32 R247, RZ, RZ, R207 ;  /* 0x000000fffff77224 */ /* 0x000fe400078e00cf */
[----:B------:R-:W2:Y:S04]  /*13fd0*/  LDL.LU R207, [R1+0x210] ;  /* 0x0002100001cf7983 */ /* 0x000ea80000300800 */
[----:B------:R3:W-:Y:S04]  /*13fe0*/  STL.64 [R1+0x370], R218 ;  /* 0x000370da01007387 */ /* 0x0007e80000100a00 */
[----:B------:R1:W-:Y:S01]  /*13ff0*/  STL.64 [R1+0x558], R214 ;  /* 0x000558d601007387 */ /* 0x0003e20000100a00 */
[----:B---3--:R-:W-:-:S02]  /*14000*/  LEA R218, P0, R210, R0, 0x2 ;  /* 0x00000000d2da7211 */ /* 0x008fc400078010ff */
[C---:B-1----:R-:W-:Y:S02]  /*14010*/  LEA R214, P2, R209.reuse, R0, 0x2 ;  /* 0x00000000d1d67211 */ /* 0x042fe400078410ff */
[----:B------:R-:W-:Y:S02]  /*14020*/  LEA.HI.X.SX32 R219, R210, R2, 0x2, P0 ;  /* 0x00000002d2db7211 */ /* 0x000fe400000f16ff */
[----:B------:R-:W-:Y:S02]  /*14030*/  LEA R212, P0, R208, R0, 0x2 ;  /* 0x00000000d0d47211 */ /* 0x000fe400078010ff */
[----:B------:R-:W-:Y:S01]  /*14040*/  LEA.HI.X.SX32 R215, R209, R2, 0x2, P2 ;  /* 0x00000002d1d77211 */ /* 0x000fe200010f16ff */
[----:B------:R-:W-:Y:S01]  /*14050*/  IMAD.MOV.U32 R235, RZ, RZ, R236 ;  /* 0x000000ffffeb7224 */ /* 0x000fe200078e00ec */
[----:B------:R-:W-:Y:S01]  /*14060*/  LEA R210, P2, R206, R0, 0x2 ;  /* 0x00000000ced27211 */ /* 0x000fe200078410ff */
[----:B------:R-:W-:Y:S01]  /*14070*/  IMAD.MOV.U32 R236, RZ, RZ, R238 ;  /* 0x000000ffffec7224 */ /* 0x000fe200078e00ee */
[-C--:B------:R-:W-:Y:S01]  /*14080*/  LEA.HI.X.SX32 R213, R208, R2.reuse, 0x2, P0 ;  /* 0x00000002d0d57211 */ /* 0x080fe200000f16ff */
[----:B------:R-:W-:Y:S01]  /*14090*/  STL.64 [R1+0x658], R218 ;  /* 0x000658da01007387 */ /* 0x000fe20000100a00 */
[----:B------:R-:W-:Y:S01]  /*140a0*/  MOV R238, R239 ;  /* 0x000000ef00ee7202 */ /* 0x000fe20000000f00 */
[----:B------:R-:W-:Y:S01]  /*140b0*/  IMAD.MOV.U32 R239, RZ, RZ, R241 ;  /* 0x000000ffffef7224 */ /* 0x000fe200078e00f1 */
[----:B------:R-:W-:Y:S01]  /*140c0*/  LEA.HI.X.SX32 R211, R206, R2, 0x2, P2 ;  /* 0x00000002ced37211 */ /* 0x000fe200010f16ff */
[----:B------:R-:W-:Y:S01]  /*140d0*/  STL.64 [R1+0x7c0], R214 ;  /* 0x0007c0d601007387 */ /* 0x000fe20000100a00 */
[----:B------:R-:W-:-:S03]  /*140e0*/  IMAD.MOV.U32 R241, RZ, RZ, R143 ;  /* 0x000000fffff17224 */ /* 0x000fc600078e008f */
[----:B------:R-:W3:Y:S04]  /*140f0*/  LDL.LU R143, [R1+0x214] ;  /* 0x00021400018f7983 */ /* 0x000ee80000300800 */
[----:B------:R1:W-:Y:S01]  /*14100*/  STL.64 [R1+0x368], R212 ;  /* 0x000368d401007387 */ /* 0x0003e20000100a00 */
[----:B------:R-:W-:-:S03]  /*14110*/  IMAD.MOV.U32 R234, RZ, RZ, R235 ;  /* 0x000000ffffea7224 */ /* 0x000fc600078e00eb */
[----:B------:R4:W-:Y:S01]  /*14120*/  STL.64 [R1+0x360], R210 ;  /* 0x000360d201007387 */ /* 0x0009e20000100a00 */
[----:B------:R-:W-:Y:S02]  /*14130*/  IMAD.MOV.U32 R235, RZ, RZ, R236 ;  /* 0x000000ffffeb7224 */ /* 0x000fe400078e00ec */
[----:B------:R-:W-:Y:S01]  /*14140*/  IMAD.MOV.U32 R236, RZ, RZ, R238 ;  /* 0x000000ffffec7224 */ /* 0x000fe200078e00ee */
[CC--:B-1----:R-:W-:Y:S02]  /*14150*/  LEA R212, P0, R205.reuse, R0.reuse, 0x2 ;  /* 0x00000000cdd47211 */ /* 0x0c2fe400078010ff */
[----:B----4-:R-:W-:Y:S02]  /*14160*/  LEA R210, P2, R204, R0, 0x2 ;  /* 0x00000000ccd27211 */ /* 0x010fe400078410ff */
[----:B------:R-:W-:Y:S01]  /*14170*/  LEA.HI.X.SX32 R213, R205, R2, 0x2, P0 ;  /* 0x00000002cdd57211 */ /* 0x000fe200000f16ff */
[----:B------:R-:W-:Y:S01]  /*14180*/  IMAD.MOV.U32 R238, RZ, RZ, R239 ;  /* 0x000000ffffee7224 */ /* 0x000fe200078e00ef */
[----:B------:R-:W-:-:S02]  /*14190*/  LEA R208, P0, R203, R0, 0x2 ;  /* 0x00000000cbd07211 */ /* 0x000fc400078010ff */
[-C--:B------:R-:W-:Y:S01]  /*141a0*/  LEA.HI.X.SX32 R211, R204, R2.reuse, 0x2, P2 ;  /* 0x00000002ccd37211 */ /* 0x080fe200010f16ff */
[----:B------:R-:W-:Y:S01]  /*141b0*/  IMAD.MOV.U32 R232, RZ, RZ, R234 ;  /* 0x000000ffffe87224 */ /* 0x000fe200078e00ea */
[----:B------:R-:W-:Y:S01]  /*141c0*/  MOV R239, R241 ;  /* 0x000000f100ef7202 */ /* 0x000fe20000000f00 */
[----:B------:R-:W-:Y:S01]  /*141d0*/  IMAD.MOV.U32 R241, RZ, RZ, R142 ;  /* 0x000000fffff17224 */ /* 0x000fe200078e008e */
[----:B------:R-:W-:Y:S01]  /*141e0*/  LEA.HI.X.SX32 R209, R203, R2, 0x2, P0 ;  /* 0x00000002cbd17211 */ /* 0x000fe200000f16ff */
[----:B------:R-:W-:Y:S01]  /*141f0*/  IMAD.MOV.U32 R234, RZ, RZ, R235 ;  /* 0x000000ffffea7224 */ /* 0x000fe200078e00eb */
[----:B------:R-:W-:Y:S01]  /*14200*/  STL.64 [R1+0x358], R212 ;  /* 0x000358d401007387 */ /* 0x000fe20000100a00 */
[----:B------:R-:W-:Y:S02]  /*14210*/  IMAD.MOV.U32 R142, RZ, RZ, R141 ;  /* 0x000000ffff8e7224 */ /* 0x000fe400078e008d */
[----:B------:R-:W-:Y:S01]  /*14220*/  IMAD.MOV.U32 R235, RZ, RZ, R236 ;  /* 0x000000ffffeb7224 */ /* 0x000fe200078e00ec */
[----:B------:R1:W-:Y:S01]  /*14230*/  STL.64 [R1+0x350], R210 ;  /* 0x000350d201007387 */ /* 0x0003e20000100a00 */
[----:B------:R-:W-:Y:S01]  /*14240*/  IMAD.MOV.U32 R141, RZ, RZ, R140 ;  /* 0x000000ffff8d7224 */ /* 0x000fe200078e008c */
[----:B------:R-:W-:Y:S01]  /*14250*/  MOV R236, R238 ;  /* 0x000000ee00ec7202 */ /* 0x000fe20000000f00 */
[----:B------:R-:W-:Y:S01]  /*14260*/  IMAD.MOV.U32 R238, RZ, RZ, R239 ;  /* 0x000000ffffee7224 */ /* 0x000fe200078e00ef */
[----:B------:R-:W4:Y:S01]  /*14270*/  LDL.LU R140, [R1+0x218] ;  /* 0x00021800018c7983 */ /* 0x000f220000300800 */
[----:B------:R-:W-:Y:S01]  /*14280*/  IMAD.MOV.U32 R239, RZ, RZ, R241 ;  /* 0x000000ffffef7224 */ /* 0x000fe200078e00f1 */
[----:B------:R-:W-:Y:S01]  /*14290*/  MOV R218, R232 ;  /* 0x000000e800da7202 */ /* 0x000fe20000000f00 */
[----:B------:R-:W-:Y:S01]  /*142a0*/  IMAD.MOV.U32 R241, RZ, RZ, R142 ;  /* 0x000000fffff17224 */ /* 0x000fe200078e008e */
[----:B------:R1:W-:Y:S01]  /*142b0*/  STL.64 [R1+0x460], R208 ;  /* 0x000460d001007387 */ /* 0x0003e20000100a00 */
[----:B------:R-:W-:Y:S01]  /*142c0*/  IMAD.MOV.U32 R142, RZ, RZ, R141 ;  /* 0x000000ffff8e7224 */ /* 0x000fe200078e008d */
[----:B-1----:R-:W-:Y:S01]  /*142d0*/  LEA R210, P2, R202, R0, 0x2 ;  /* 0x00000000cad27211 */ /* 0x002fe200078410ff */
[----:B------:R-:W-:-:S02]  /*142e0*/  IMAD.MOV.U32 R232, RZ, RZ, R234 ;  /* 0x000000ffffe87224 */ /* 0x000fc400078e00ea */
[----:B------:R-:W-:Y:S01]  /*142f0*/  IMAD.MOV.U32 R141, RZ, RZ, R139 ;  /* 0x000000ffff8d7224 */ /* 0x000fe200078e008b */
[----:B------:R-:W-:Y:S01]  /*14300*/  LEA.HI.X.SX32 R211, R202, R2, 0x2, P2 ;  /* 0x00000002cad37211 */ /* 0x000fe200010f16ff */
[----:B------:R-:W-:Y:S01]  /*14310*/  IMAD.MOV.U32 R234, RZ, RZ, R235 ;  /* 0x000000ffffea7224 */ /* 0x000fe200078e00eb */
[CC--:B------:R-:W-:Y:S02]  /*14320*/  LEA R204, P2, R200.reuse, R0.reuse, 0x2 ;  /* 0x00000000c8cc7211 */ /* 0x0c0fe400078410ff */
[C---:B------:R-:W-:Y:S01]  /*14330*/  LEA R208, P0, R201.reuse, R0, 0x2 ;  /* 0x00000000c9d07211 */ /* 0x040fe200078010ff */
[----:B------:R-:W-:Y:S02]  /*14340*/  IMAD.MOV.U32 R235, RZ, RZ, R236 ;  /* 0x000000ffffeb7224 */ /* 0x000fe400078e00ec */
[----:B------:R-:W-:Y:S01]  /*14350*/  IMAD.MOV.U32 R236, RZ, RZ, R238 ;  /* 0x000000ffffec7224 */ /* 0x000fe200078e00ee */
[----:B------:R-:W-:Y:S01]  /*14360*/  LEA.HI.X.SX32 R209, R201, R2, 0x2, P0 ;  /* 0x00000002c9d17211 */ /* 0x000fe200000f16ff */
[----:B------:R-:W-:Y:S01]  /*14370*/  IMAD.MOV.U32 R139, RZ, RZ, R137 ;  /* 0x000000ffff8b7224 */ /* 0x000fe200078e0089 */
[----:B------:R-:W-:Y:S01]  /*14380*/  LEA R202, P0, R199, R0, 0x2 ;  /* 0x00000000c7ca7211 */ /* 0x000fe200078010ff */
[----:B------:R-:W-:Y:S01]  /*14390*/  IMAD.MOV.U32 R238, RZ, RZ, R239 ;  /* 0x000000ffffee7224 */ /* 0x000fe200078e00ef */
[----:B------:R-:W-:Y:S01]  /*143a0*/  LEA.HI.X.SX32 R205, R200, R2, 0x2, P2 ;  /* 0x00000002c8cd7211 */ /* 0x000fe200010f16ff */
[----:B------:R-:W-:Y:S01]  /*143b0*/  IMAD.MOV.U32 R239, RZ, RZ, R241 ;  /* 0x000000ffffef7224 */ /* 0x000fe200078e00f1 */
[----:B------:R-:W-:Y:S01]  /*143c0*/  MOV R241, R141 ;  /* 0x0000008d00f17202 */ /* 0x000fe20000000f00 */
[----:B------:R-:W-:Y:S01]  /*143d0*/  IMAD.MOV.U32 R228, RZ, RZ, R232 ;  /* 0x000000ffffe47224 */ /* 0x000fe200078e00e8 */
[----:B------:R-:W-:Y:S01]  /*143e0*/  STL.64 [R1+0x560], R210 ;  /* 0x000560d201007387 */ /* 0x000fe20000100a00 */
[----:B------:R-:W-:-:S02]  /*143f0*/  IMAD.MOV.U32 R232, RZ, RZ, R234 ;  /* 0x000000ffffe87224 */ /* 0x000fc400078e00ea */
[----:B------:R-:W-:Y:S01]  /*14400*/  IMAD.MOV.U32 R234, RZ, RZ, R235 ;  /* 0x000000ffffea7224 */ /* 0x000fe200078e00eb */
[----:B------:R-:W2:Y:S01]  /*14410*/  LDL.LU R222, [R1+0xc8] ;  /* 0x0000c80001de7983 */ /* 0x000ea20000300800 */
[----:B------:R-:W-:Y:S01]  /*14420*/  IMAD.MOV.U32 R141, RZ, RZ, R139 ;  /* 0x000000ffff8d7224 */ /* 0x000fe200078e008b */
[----:B------:R-:W-:Y:S01]  /*14430*/  LEA.HI.X.SX32 R203, R199, R2, 0x2, P0 ;  /* 0x00000002c7cb7211 */ /* 0x000fe200000f16ff */
[----:B------:R-:W-:Y:S01]  /*14440*/  IMAD.MOV.U32 R235, RZ, RZ, R236 ;  /* 0x000000ffffeb7224 */ /* 0x000fe200078e00ec */
[----:B------:R-:W-:Y:S01]  /*14450*/  STL.64 [R1+0x660], R208 ;  /* 0x000660d001007387 */ /* 0x000fe20000100a00 */
[----:B------:R-:W-:Y:S01]  /*14460*/  IMAD.MOV.U32 R139, RZ, RZ, R244 ;  /* 0x000000ffff8b7224 */ /* 0x000fe200078e00f4 */
[----:B------:R-:W-:Y:S01]  /*14470*/  MOV R236, R238 ;  /* 0x000000ee00ec7202 */ /* 0x000fe20000000f00 */
[----:B------:R-:W-:Y:S01]  /*14480*/  IMAD.MOV.U32 R238, RZ, RZ, R239 ;  /* 0x000000ffffee7224 */ /* 0x000fe200078e00ef */
[----:B------:R-:W2:Y:S01]  /*14490*/  LDL.LU R215, [R1+0xcc] ;  /* 0x0000cc0001d77983 */ /* 0x000ea20000300800 */
[----:B------:R-:W-:-:S02]  /*144a0*/  IMAD.MOV.U32 R239, RZ, RZ, R241 ;  /* 0x000000ffffef7224 */ /* 0x000fc400078e00f1 */
[----:B------:R-:W-:Y:S01]  /*144b0*/  IMAD.MOV.U32 R241, RZ, RZ, R141 ;  /* 0x000000fffff17224 */ /* 0x000fe200078e008d */
[----:B------:R1:W-:Y:S01]  /*144c0*/  STL.64 [R1+0x7c8], R204 ;  /* 0x0007c8cc01007387 */ /* 0x0003e20000100a00 */
[----:B------:R-:W-:-:S03]  /*144d0*/  IMAD.MOV.U32 R141, RZ, RZ, R139 ;  /* 0x000000ffff8d7224 */ /* 0x000fc600078e008b */
[----:B------:R-:W2:Y:S01]  /*144e0*/  LDL.LU R137, [R1+0x21c] ;  /* 0x00021c0001897983 */ /* 0x000ea20000300800 */
[----:B------:R-:W-:-:S03]  /*144f0*/  IMAD.MOV.U32 R139, RZ, RZ, R196 ;  /* 0x000000ffff8b7224 */ /* 0x000fc600078e00c4 */
[----:B------:R-:W2:Y:S04]  /*14500*/  LDL.LU R244, [R1+0x254] ;  /* 0x0002540001f47983 */ /* 0x000ea80000300800 */
[----:B------:R1:W-:Y:S04]  /*14510*/  STL.64 [R1+0x348], R202 ;  /* 0x000348ca01007387 */ /* 0x0003e80000100a00 */
[----:B------:R-:W2:Y:S01]  /*14520*/  LDL.LU R196, [R1+0x145c] ;  /* 0x00145c0001c47983 */ /* 0x000ea20000300800 */
[----:B------:R-:W-:Y:S01]  /*14530*/  IMAD.MOV.U32 R216, RZ, RZ, R232 ;  /* 0x000000ffffd87224 */ /* 0x000fe200078e00e8 */
[----:B------:R-:W-:Y:S01]  /*14540*/  MOV R232, R234 ;  /* 0x000000ea00e87202 */ /* 0x000fe20000000f00 */
[----:B------:R-:W-:-:S02]  /*14550*/  IMAD.MOV.U32 R234, RZ, RZ, R235 ;  /* 0x000000ffffea7224 */ /* 0x000fc400078e00eb */
[----:B------:R-:W-:Y:S02]  /*14560*/  IMAD.MOV.U32 R235, RZ, RZ, R236 ;  /* 0x000000ffffeb7224 */ /* 0x000fe400078e00ec */
[----:B------:R-:W-:Y:S02]  /*14570*/  IMAD.MOV.U32 R236, RZ, RZ, R238 ;  /* 0x000000ffffec7224 */ /* 0x000fe400078e00ee */
[----:B------:R-:W-:Y:S02]  /*14580*/  IMAD.MOV.U32 R238, RZ, RZ, R239 ;  /* 0x000000ffffee7224 */ /* 0x000fe400078e00ef */
[----:B------:R-:W-:Y:S02]  /*14590*/  IMAD.MOV.U32 R231, RZ, RZ, R232 ;  /* 0x000000ffffe77224 */ /* 0x000fe400078e00e8 */
[----:B------:R-:W-:Y:S02]  /*145a0*/  IMAD.MOV.U32 R239, RZ, RZ, R241 ;  /* 0x000000ffffef7224 */ /* 0x000fe400078e00f1 */
[----:B------:R-:W-:-:S02]  /*145b0*/  IMAD.MOV.U32 R232, RZ, RZ, R234 ;  /* 0x000000ffffe87224 */ /* 0x000fc400078e00ea */
[----:B------:R-:W-:Y:S01]  /*145c0*/  IMAD.MOV.U32 R241, RZ, RZ, R141 ;  /* 0x000000fffff17224 */ /* 0x000fe200078e008d */
[----:B------:R-:W-:Y:S01]  /*145d0*/  MOV R141, R132 ;  /* 0x00000084008d7202 */ /* 0x000fe20000000f00 */
[----:B------:R-:W-:Y:S02]  /*145e0*/  IMAD.MOV.U32 R234, RZ, RZ, R235 ;  /* 0x000000ffffea7224 */ /* 0x000fe400078e00eb */
[----:B------:R-:W-:Y:S01]  /*145f0*/  IMAD.MOV.U32 R235, RZ, RZ, R236 ;  /* 0x000000ffffeb7224 */ /* 0x000fe200078e00ec */
[----:B------:R-:W-:Y:S01]  /*14600*/  MOV R236, R238 ;  /* 0x000000ee00ec7202 */ /* 0x000fe20000000f00 */
[----:B------:R-:W-:Y:S01]  /*14610*/  IMAD.MOV.U32 R132, RZ, RZ, R136 ;  /* 0x000000ffff847224 */ /* 0x000fe200078e0088 */
[----:B-1----:R-:W-:Y:S01]  /*14620*/  LEA R204, P2, R198, R0, 0x2 ;  /* 0x00000000c6cc7211 */ /* 0x002fe200078410ff */
[----:B------:R-:W-:Y:S02]  /*14630*/  IMAD.MOV.U32 R227, RZ, RZ, R231 ;  /* 0x000000ffffe37224 */ /* 0x000fe400078e00e7 */
[----:B------:R-:W-:-:S02]  /*14640*/  IMAD.MOV.U32 R238, RZ, RZ, R239 ;  /* 0x000000ffffee7224 */ /* 0x000fc400078e00ef */
[----:B------:R-:W-:Y:S01]  /*14650*/  IMAD.MOV.U32 R231, RZ, RZ, R232 ;  /* 0x000000ffffe77224 */ /* 0x000fe200078e00e8 */
[----:B------:R-:W-:Y:S01]  /*14660*/  MOV R232, R234 ;  /* 0x000000ea00e87202 */ /* 0x000fe20000000f00 */
[----:B------:R-:W-:Y:S01]  /*14670*/  IMAD.MOV.U32 R239, RZ, RZ, R241 ;  /* 0x000000ffffef7224 */ /* 0x000fe200078e00f1 */
[----:B------:R-:W-:Y:S01]  /*14680*/  LEA R202, P0, R197, R0, 0x2 ;  /* 0x00000000c5ca7211 */ /* 0x000fe200078010ff */
[----:B------:R-:W-:Y:S02]  /*14690*/  IMAD.MOV.U32 R241, RZ, RZ, R141 ;  /* 0x000000fffff17224 */ /* 0x000fe400078e008d */
[----:B------:R-:W-:Y:S01]  /*146a0*/  IMAD.MOV.U32 R234, RZ, RZ, R235 ;  /* 0x000000ffffea7224 */ /* 0x000fe200078e00eb */
[----:B------:R-:W-:Y:S01]  /*146b0*/  LEA.HI.X.SX32 R205, R198, R2, 0x2, P2 ;  /* 0x00000002c6cd7211 */ /* 0x000fe200010f16ff */
[----:B------:R-:W-:Y:S02]  /*146c0*/  IMAD.MOV.U32 R136, RZ, RZ, R8 ;  /* 0x000000ffff887224 */ /* 0x000fe400078e0008 */
[----:B------:R-:W-:-:S02]  /*146d0*/  IMAD.MOV.U32 R141, RZ, RZ, R132 ;  /* 0x000000ffff8d7224 */ /* 0x000fc400078e0084 */
[----:B------:R-:W-:Y:S02]  /*146e0*/  IMAD.MOV.U32 R235, RZ, RZ, R236 ;  /* 0x000000ffffeb7224 */ /* 0x000fe400078e00ec */
[----:B------:R-:W-:Y:S02]  /*146f0*/  IMAD.MOV.U32 R236, RZ, RZ, R238 ;  /* 0x000000ffffec7224 */ /* 0x000fe400078e00ee */
[----:B------:R-:W-:Y:S02]  /*14700*/  IMAD.MOV.U32 R238, RZ, RZ, R239 ;  /* 0x000000ffffee7224 */ /* 0x000fe400078e00ef */
[----:B------:R-:W-:Y:S01]  /*14710*/  IMAD.MOV.U32 R226, RZ, RZ, R231 ;  /* 0x000000ffffe27224 */ /* 0x000fe200078e00e7 */
[----:B------:R-:W-:Y:S01]  /*14720*/  LEA.HI.X.SX32 R203, R197, R2, 0x2, P0 ;  /* 0x00000002c5cb7211 */ /* 0x000fe200000f16ff */
[----:B------:R-:W-:Y:S02]  /*14730*/  IMAD.MOV.U32 R239, RZ, RZ, R241 ;  /* 0x000000ffffef7224 */ /* 0x000fe400078e00f1 */
[----:B------:R-:W-:Y:S01]  /*14740*/  IMAD.MOV.U32 R231, RZ, RZ, R232 ;  /* 0x000000ffffe77224 */ /* 0x000fe200078e00e8 */
[----:B------:R-:W-:Y:S01]  /*14750*/  LEA R198, P0, R195, R0, 0x2 ;  /* 0x00000000c3c67211 */ /* 0x000fe200078010ff */
[----:B------:R-:W-:Y:S01]  /*14760*/  IMAD.MOV.U32 R241, RZ, RZ, R141 ;  /* 0x000000fffff17224 */ /* 0x000fe200078e008d */
[----:B------:R-:W-:Y:S01]  /*14770*/  MOV R141, R136 ;  /* 0x00000088008d7202 */ /* 0x000fe20000000f00 */
[----:B------:R-:W-:-:S02]  /*14780*/  IMAD.MOV.U32 R232, RZ, RZ, R234 ;  /* 0x000000ffffe87224 */ /* 0x000fc400078e00ea */
[----:B------:R-:W-:Y:S01]  /*14790*/  IMAD.MOV.U32 R234, RZ, RZ, R235 ;  /* 0x000000ffffea7224 */ /* 0x000fe200078e00eb */
[----:B------:R-:W-:Y:S01]  /*147a0*/  STL.64 [R1+0x340], R204 ;  /* 0x000340cc01007387 */ /* 0x000fe20000100a00 */
[----:B------:R-:W-:Y:S01]  /*147b0*/  IMAD.MOV.U32 R235, RZ, RZ, R236 ;  /* 0x000000ffffeb7224 */ /* 0x000fe200078e00ec */
[----:B------:R-:W-:Y:S01]  /*147c0*/  MOV R236, R238 ;  /* 0x000000ee00ec7202 */ /* 0x000fe20000000f00 */
[----:B------:R-:W-:Y:S01]  /*147d0*/  IMAD.MOV.U32 R136, RZ, RZ, R12 ;  /* 0x000000ffff887224 */ /* 0x000fe200078e000c */
[----:B------:R-:W3:Y:S01]  /*147e0*/  LDL.LU R220, [R1+0xdc] ;  /* 0x0000dc0001dc7983 */ /* 0x000ee20000300800 */
[----:B------:R-:W-:Y:S01]  /*147f0*/  IMAD.MOV.U32 R238, RZ, RZ, R239 ;  /* 0x000000ffffee7224 */ /* 0x000fe200078e00ef */
[----:B------:R-:W-:Y:S01]  /*14800*/  LEA.HI.X.SX32 R199, R195, R2, 0x2, P0 ;  /* 0x00000002c3c77211 */ /* 0x000fe200000f16ff */
[----:B------:R-:W-:Y:S01]  /*14810*/  IMAD.MOV.U32 R239, RZ, RZ, R241 ;  /* 0x000000ffffef7224 */ /* 0x000fe200078e00f1 */
[----:B------:R-:W-:Y:S01]  /*14820*/  STL.64 [R1+0x338], R202 ;  /* 0x000338ca01007387 */ /* 0x000fe20000100a00 */
[----:B------:R-:W-:Y:S01]  /*14830*/  IMAD.MOV.U32 R224, RZ, RZ, R231 ;  /* 0x000000ffffe07224 */ /* 0x000fe200078e00e7 */
[----:B------:R-:W-:Y:S01]  /*14840*/  MOV R231, R232 ;  /* 0x000000e800e77202 */ /* 0x000fe20000000f00 */
[----:B------:R-:W-:Y:S01]  /*14850*/  IMAD.MOV.U32 R241, RZ, RZ, R141 ;  /* 0x000000fffff17224 */ /* 0x000fe200078e008d */
[----:B------:R-:W3:Y:S01]  /*14860*/  LDL.LU R8, [R1+0x750] ;  /* 0x0007500001087983 */ /* 0x000ee20000300800 */
        /* <DEDUP_REMOVED lines=21> */
[----:B------:R-:W-:Y:S01]  /*149c0*/  IMAD.MOV.U32 R232, RZ, RZ, R234 ;  /* 0x000000ffffe87224 */ /* 0x000fe200078e00ea */
[----:B------:R-:W-:Y:S01]  /*149d0*/  MOV R234, R235 ;  /* 0x000000eb00ea7202 */ /* 0x000fe20000000f00 */
[----:B------:R-:W-:-:S02]  /*149e0*/  IMAD.MOV.U32 R235, RZ, RZ, R239 ;  /* 0x000000ffffeb7224 */ /* 0x000fc400078e00ef */
[----:B------:R-:W-:Y:S01]  /*149f0*/  IMAD.MOV.U32 R239, RZ, RZ, R241 ;  /* 0x000000ffffef7224 */ /* 0x000fe200078e00f1 */
[----:B--2---:R-:W-:-:S04]  /*14a00*/  LEA R200, P2, R196, R0, 0x2 ;  /* 0x00000000c4c87211 */ /* 0x004fc800078410ff */
[----:B------:R-:W-:-:S05]  /*14a10*/  LEA.HI.X.SX32 R201, R196, R2, 0x2, P2 ;  /* 0x00000002c4c97211 */ /* 0x000fca00010f16ff */
[----:B------:R1:W-:Y:S04]  /*14a20*/  STL.64 [R1+0x330], R200 ;  /* 0x000330c801007387 */ /* 0x0003e80000100a00 */
[----:B------:R-:W2:Y:S04]  /*14a30*/  LDL.LU R132, [R1+0x220] ;  /* 0x0002200001847983 */ /* 0x000ea80000300800 */
[----:B------:R-:W2:Y:S01]  /*14a40*/  LDL.LU R219, [R1+0xe4] ;  /* 0x0000e40001db7983 */ /* 0x000ea20000300800 */
[----:B-1----:R-:W-:-:S03]  /*14a50*/  LEA R200, P2, R194, R0, 0x2 ;  /* 0x00000000c2c87211 */ /* 0x002fc600078410ff */
[----:B------:R1:W-:Y:S01]  /*14a60*/  STL.64 [R1+0x468], R198 ;  /* 0x000468c601007387 */ /* 0x0003e20000100a00 */
[----:B------:R-:W-:-:S03]  /*14a70*/  LEA.HI.X.SX32 R201, R194, R2, 0x2, P2 ;  /* 0x00000002c2c97211 */ /* 0x000fc600010f16ff */
[----:B------:R-:W2:Y:S01]  /*14a80*/  LDL.LU R12, [R1+0x798] ;  /* 0x00079800010c7983 */ /* 0x000ea20000300800 */
[CC--:B------:R-:W-:Y:S02]  /*14a90*/  LEA R196, P2, R192.reuse, R0.reuse, 0x2 ;  /* 0x00000000c0c47211 */ /* 0x0c0fe400078410ff */
[C---:B-1----:R-:W-:Y:S01]  /*14aa0*/  LEA R198, P0, R193.reuse, R0, 0x2 ;  /* 0x00000000c1c67211 */ /* 0x042fe200078010ff */
[----:B------:R-:W-:Y:S01]  /*14ab0*/  STL.64 [R1+0x568], R200 ;  /* 0x000568c801007387 */ /* 0x000fe20000100a00 */
[-C--:B------:R-:W-:Y:S02]  /*14ac0*/  LEA.HI.X.SX32 R197, R192, R2.reuse, 0x2, P2 ;  /* 0x00000002c0c57211 */ /* 0x080fe400010f16ff */
[----:B------:R-:W-:Y:S01]  /*14ad0*/  LEA.HI.X.SX32 R199, R193, R2, 0x2, P0 ;  /* 0x00000002c1c77211 */ /* 0x000fe200000f16ff */
[----:B------:R-:W2:Y:S04]  /*14ae0*/  LDL.LU R15, [R1+0x708] ;  /* 0x00070800010f7983 */ /* 0x000ea80000300800 */
[----:B------:R-:W-:Y:S04]  /*14af0*/  STL.64 [R1+0x670], R198 ;  /* 0x000670c601007387 */ /* 0x000fe80000100a00 */
[----:B------:R-:W2:Y:S04]  /*14b00*/  LDL.LU R248, [R1+0x758] ;  /* 0x0007580001f87983 */ /* 0x000ea80000300800 */
[----:B------:R1:W-:Y:S04]  /*14b10*/  STL.64 [R1+0x7d0], R196 ;  /* 0x0007d0c401007387 */ /* 0x0003e80000100a00 */
[----:B------:R-:W2:Y:S04]  /*14b20*/  LDL.LU R136, [R1+0x224] ;  /* 0x0002240001887983 */ /* 0x000ea80000300800 */
[----:B------:R-:W2:Y:S01]  /*14b30*/  LDL.LU R241, [R1+0x240] ;  /* 0x0002400001f17983 */ /* 0x000ea20000300800 */
[----:B------:R-:W-:-:S04]  /*14b40*/  LEA R194, P0, R222, R0, 0x2 ;  /* 0x00000000dec27211 */ /* 0x000fc800078010ff */
[----:B------:R-:W-:Y:S02]  /*14b50*/  LEA.HI.X.SX32 R195, R222, R2, 0x2, P0 ;  /* 0x00000002dec37211 */ /* 0x000fe400000f16ff */
[----:B-1----:R-:W-:-:S03]  /*14b60*/  LEA R196, P2, R215, R0, 0x2 ;  /* 0x00000000d7c47211 */ /* 0x002fc600078410ff */
[----:B------:R1:W-:Y:S01]  /*14b70*/  STL.64 [R1+0x328], R194 ;  /* 0x000328c201007387 */ /* 0x0003e20000100a00 */
[----:B------:R-:W-:Y:S01]  /*14b80*/  LEA.HI.X.SX32 R197, R215, R2, 0x2, P2 ;  /* 0x00000002d7c57211 */ /* 0x000fe200010f16ff */
[----:B------:R-:W-:Y:S02]  /*14b90*/  IMAD.MOV.U32 R214, RZ, RZ, R230 ;  /* 0x000000ffffd67224 */ /* 0x000fe400078e00e6 */
[----:B------:R-:W-:Y:S01]  /*14ba0*/  IMAD.MOV.U32 R230, RZ, RZ, R231 ;  /* 0x000000ffffe67224 */ /* 0x000fe200078e00e7 */
[----:B------:R-:W4:Y:S01]  /*14bb0*/  LDL.LU R222, [R1+0x100] ;  /* 0x0001000001de7983 */ /* 0x000f220000300800 */
[----:B------:R-:W-:Y:S01]  /*14bc0*/  IMAD.MOV.U32 R231, RZ, RZ, R232 ;  /* 0x000000ffffe77224 */ /* 0x000fe200078e00e8 */
[C---:B-1----:R-:W-:Y:S01]  /*14bd0*/  LEA R194, P0, R218.reuse, R0, 0x2 ;  /* 0x00000000dac27211 */ /* 0x042fe200078010ff */
[----:B------:R-:W-:Y:S01]  /*14be0*/  IMAD.MOV.U32 R232, RZ, RZ, R234 ;  /* 0x000000ffffe87224 */ /* 0x000fe200078e00ea */
[----:B------:R-:W-:Y:S02]  /*14bf0*/  MOV R234, R235 ;  /* 0x000000eb00ea7202 */ /* 0x000fe40000000f00 */
[----:B------:R-:W-:Y:S01]  /*14c00*/  LEA.HI.X.SX32 R195, R218, R2, 0x2, P0 ;  /* 0x00000002dac37211 */ /* 0x000fe200000f16ff */
[----:B------:R-:W-:Y:S01]  /*14c10*/  STL.64 [R1+0x320], R196 ;  /* 0x000320c401007387 */ /* 0x000fe20000100a00 */
[----:B------:R-:W-:-:S03]  /*14c20*/  IMAD.MOV.U32 R235, RZ, RZ, R239 ;  /* 0x000000ffffeb7224 */ /* 0x000fc600078e00ef */
[----:B------:R-:W4:Y:S04]  /*14c30*/  LDL.LU R213, [R1+0x104] ;  /* 0x0001040001d57983 */ /* 0x000f280000300800 */
[----:B------:R3:W-:Y:S01]  /*14c40*/  STL.64 [R1+0x318], R194 ;  /* 0x000318c201007387 */ /* 0x0007e20000100a00 */
[----:B--2---:R-:W-:Y:S02]  /*14c50*/  IMAD.MOV.U32 R239, RZ, RZ, R241 ;  /* 0x000000ffffef7224 */ /* 0x004fe400078e00f1 */
[----:B------:R-:W-:Y:S02]  /*14c60*/  IMAD.MOV.U32 R241, RZ, RZ, R138 ;  /* 0x000000fffff17224 */ /* 0x000fe400078e008a */
[----:B------:R-:W2:Y:S01]  /*14c70*/  LDL.LU R138, [R1+0x76c] ;  /* 0x00076c00018a7983 */ /* 0x000ea20000300800 */
[----:B------:R-:W-:-:S02]  /*14c80*/  LEA R192, P2, R228, R0, 0x2 ;  /* 0x00000000e4c07211 */ /* 0x000fc400078410ff */
[----:B---3--:R-:W-:Y:S02]  /*14c90*/  LEA R194, P0, R220, R0, 0x2 ;  /* 0x00000000dcc27211 */ /* 0x008fe400078010ff */
[----:B------:R-:W-:Y:S01]  /*14ca0*/  LEA.HI.X.SX32 R193, R228, R2, 0x2, P2 ;  /* 0x00000002e4c17211 */ /* 0x000fe200010f16ff */
[----:B------:R-:W-:Y:S02]  /*14cb0*/  IMAD.MOV.U32 R228, RZ, RZ, R230 ;  /* 0x000000ffffe47224 */ /* 0x000fe400078e00e6 */
[----:B------:R-:W-:Y:S02]  /*14cc0*/  IMAD.MOV.U32 R230, RZ, RZ, R231 ;  /* 0x000000ffffe67224 */ /* 0x000fe400078e00e7 */
[----:B------:R-:W-:Y:S01]  /*14cd0*/  IMAD.MOV.U32 R231, RZ, RZ, R232 ;  /* 0x000000ffffe77224 */ /* 0x000fe200078e00e8 */
[----:B------:R-:W-:Y:S01]  /*14ce0*/  MOV R232, R234 ;  /* 0x000000ea00e87202 */ /* 0x000fe20000000f00 */
[----:B------:R1:W-:Y:S01]  /*14cf0*/  STL.64 [R1+0x310], R192 ;  /* 0x000310c001007387 */ /* 0x0003e20000100a00 */
[----:B------:R-:W-:Y:S01]  /*14d00*/  IMAD.MOV.U32 R234, RZ, RZ, R235 ;  /* 0x000000ffffea7224 */ /* 0x000fe200078e00eb */
[----:B------:R-:W-:Y:S01]  /*14d10*/  LEA.HI.X.SX32 R195, R220, R2, 0x2, P0 ;  /* 0x00000002dcc37211 */ /* 0x000fe200000f16ff */
[----:B------:R-:W-:-:S02]  /*14d20*/  IMAD.MOV.U32 R235, RZ, RZ, R241 ;  /* 0x000000ffffeb7224 */ /* 0x000fc400078e00f1 */
[----:B------:R-:W-:Y:S01]  /*14d30*/  IMAD.MOV.U32 R215, RZ, RZ, R228 ;  /* 0x000000ffffd77224 */ /* 0x000fe200078e00e4 */
[----:B-1----:R-:W-:Y:S01]  /*14d40*/  LEA R192, P2, R216, R0, 0x2 ;  /* 0x00000000d8c07211 */ /* 0x002fe200078410ff */
[----:B------:R-:W-:-:S03]  /*14d50*/  IMAD.MOV.U32 R228, RZ, RZ, R230 ;  /* 0x000000ffffe47224 */ /* 0x000fc600078e00e6 */
[----:B------:R-:W-:Y:S01]  /*14d60*/  LEA.HI.X.SX32 R193, R216, R2, 0x2, P2 ;  /* 0x00000002d8c17211 */ /* 0x000fe200010f16ff */
[----:B------:R-:W-:Y:S01]  /*14d70*/  IMAD.MOV.U32 R230, RZ, RZ, R231 ;  /* 0x000000ffffe67224 */ /* 0x000fe200078e00e7 */
[----:B------:R-:W-:Y:S01]  /*14d80*/  MOV R231, R232 ;  /* 0x000000e800e77202 */ /* 0x000fe20000000f00 */
[----:B------:R-:W-:Y:S02]  /*14d90*/  IMAD.MOV.U32 R232, RZ, RZ, R234 ;  /* 0x000000ffffe87224 */ /* 0x000fe400078e00ea */
[----:B------:R-:W-:Y:S02]  /*14da0*/  IMAD.MOV.U32 R234, RZ, RZ, R235 ;  /* 0x000000ffffea7224 */ /* 0x000fe400078e00eb */
[----:B------:R-:W-:Y:S02]  /*14db0*/  IMAD.MOV.U32 R235, RZ, RZ, R245 ;  /* 0x000000ffffeb7224 */ /* 0x000fe400078e00f5 */
[----:B--2---:R-:W-:Y:S02]  /*14dc0*/  IMAD.MOV.U32 R241, RZ, RZ, R138 ;  /* 0x000000fffff17224 */ /* 0x004fe400078e008a */
[----:B------:R-:W2:Y:S04]  /*14dd0*/  LDL.LU R138, [R1+0x228] ;  /* 0x00022800018a7983 */ /* 0x000ea80000300800 */
[----:B------:R-:W3:Y:S04]  /*14de0*/  LDL.LU R218, [R1+0x110] ;  /* 0x0001100001da7983 */ /* 0x000ee80000300800 */
[----:B------:R1:W-:Y:S04]  /*14df0*/  STL.64 [R1+0x470], R194 ;  /* 0x000470c201007387 */ /* 0x0003e80000100a00 */
[----:B------:R-:W2:Y:S04]  /*14e00*/  LDL.LU R220, [R1+0x118] ;  /* 0x0001180001dc7983 */ /* 0x000ea80000300800 */
[----:B------:R4:W-:Y:S01]  /*14e10*/  STL.64 [R1+0x570], R192 ;  /* 0x000570c001007387 */ /* 0x0009e20000100a00 */
[----:B-1----:R-:W-:-:S03]  /*14e20*/  LEA R194, P0, R219, R0, 0x2 ;  /* 0x00000000dbc27211 */ /* 0x002fc600078010ff */
[----:B------:R-:W2:Y:S01]  /*14e30*/  LDL.LU R245, [R1+0x71c] ;  /* 0x00071c0001f57983 */ /* 0x000ea20000300800 */
[----:B------:R-:W-:Y:S02]  /*14e40*/  LEA.HI.X.SX32 R195, R219, R2, 0x2, P0 ;  /* 0x00000002dbc37211 */ /* 0x000fe400000f16ff */
[----:B----4-:R-:W-:-:S03]  /*14e50*/  LEA R192, P2, R227, R0, 0x2 ;  /* 0x00000000e3c07211 */ /* 0x010fc600078410ff */
[----:B------:R1:W-:Y:S01]  /*14e60*/  STL.64 [R1+0x678], R194 ;  /* 0x000678c201007387 */ /* 0x0003e20000100a00 */
[----:B------:R-:W-:Y:S01]  /*14e70*/  LEA.HI.X.SX32 R193, R227, R2, 0x2, P2 ;  /* 0x00000002e3c17211 */ /* 0x000fe200010f16ff */
[----:B------:R-:W-:Y:S02]  /*14e80*/  IMAD.MOV.U32 R227, RZ, RZ, R228 ;  /* 0x000000ffffe37224 */ /* 0x000fe400078e00e4 */
[----:B------:R-:W4:Y:S01]  /*14e90*/  LDL.LU R216, [R1+0x120] ;  /* 0x0001200001d87983 */ /* 0x000f220000300800 */
[----:B------:R-:W-:Y:S02]  /*14ea0*/  IMAD.MOV.U32 R228, RZ, RZ, R230 ;  /* 0x000000ffffe47224 */ /* 0x000fe400078e00e6 */
[----:B------:R-:W-:Y:S01]  /*14eb0*/  IMAD.MOV.U32 R230, RZ, RZ, R231 ;  /* 0x000000ffffe67224 */ /* 0x000fe200078e00e7 */
[----:B------:R-:W-:Y:S02]  /*14ec0*/  MOV R231, R232 ;  /* 0x000000e800e77202 */ /* 0x000fe40000000f00 */
[----:B-1----:R-:W-:Y:S01]  /*14ed0*/  LEA R194, P0, R226, R0, 0x2 ;  /* 0x00000000e2c27211 */ /* 0x002fe200078010ff */
[----:B------:R-:W-:-:S02]  /*14ee0*/  IMAD.MOV.U32 R232, RZ, RZ, R234 ;  /* 0x000000ffffe87224 */ /* 0x000fc400078e00ea */
[----:B------:R-:W-:Y:S01]  /*14ef0*/  IMAD.MOV.U32 R234, RZ, RZ, R235 ;  /* 0x000000ffffea7224 */ /* 0x000fe200078e00eb */
[----:B------:R-:W-:Y:S01]  /*14f00*/  LEA.HI.X.SX32 R195, R226, R2, 0x2, P0 ;  /* 0x00000002e2c37211 */ /* 0x000fe200000f16ff */
[----:B------:R-:W-:Y:S02]  /*14f10*/  IMAD.MOV.U32 R226, RZ, RZ, R227 ;  /* 0x000000ffffe27224 */ /* 0x000fe400078e00e3 */
[----:B------:R-:W-:Y:S02]  /*14f20*/  IMAD.MOV.U32 R235, RZ, RZ, R236 ;  /* 0x000000ffffeb7224 */ /* 0x000fe400078e00ec */
[----:B------:R-:W-:Y:S01]  /*14f30*/  IMAD.MOV.U32 R227, RZ, RZ, R228 ;  /* 0x000000ffffe37224 */ /* 0x000fe200078e00e4 */
[----:B------:R-:W-:Y:S01]  /*14f40*/  MOV R228, R230 ;  /* 0x000000e600e47202 */ /* 0x000fe20000000f00 */
[----:B------:R-:W-:Y:S01]  /*14f50*/  IMAD.MOV.U32 R236, RZ, RZ, R139 ;  /* 0x000000ffffec7224 */ /* 0x000fe200078e008b */
[----:B------:R1:W-:Y:S01]  /*14f60*/  STL.64 [R1+0x7d8], R192 ;  /* 0x0007d8c001007387 */ /* 0x0003e20000100a00 */
[----:B------:R-:W-:-:S02]  /*14f70*/  IMAD.MOV.U32 R230, RZ, RZ, R231 ;  /* 0x000000ffffe67224 */ /* 0x000fc400078e00e7 */
[----:B------:R-:W-:Y:S01]  /*14f80*/  IMAD.MOV.U32 R231, RZ, RZ, R232 ;  /* 0x000000ffffe77224 */ /* 0x000fe200078e00e8 */
[----:B------:R-:W2:Y:S01]  /*14f90*/  LDL.LU R139, [R1+0x22c] ;  /* 0x00022c00018b7983 */ /* 0x000ea20000300800 */
[----:B------:R-:W-:Y:S02]  /*14fa0*/  IMAD.MOV.U32 R232, RZ, RZ, R234 ;  /* 0x000000ffffe87224 */ /* 0x000fe400078e00ea */
[----:B------:R-:W-:Y:S01]  /*14fb0*/  IMAD.MOV.U32 R234, RZ, RZ, R235 ;  /* 0x000000ffffea7224 */ /* 0x000fe200078e00eb */
[----:B------:R-:W2:Y:S01]  /*14fc0*/  LDL.LU R219, [R1+0x124] ;  /* 0x0001240001db7983 */ /* 0x000ea20000300800 */
[----:B------:R-:W-:-:S03]  /*14fd0*/  IMAD.MOV.U32 R235, RZ, RZ, R236 ;  /* 0x000000ffffeb7224 */ /* 0x000fc600078e00ec */
[----:B------:R2:W-:Y:S04]  /*14fe0*/  STL.64 [R1+0x308], R194 ;  /* 0x000308c201007387 */ /* 0x0005e80000100a00 */
[----:B------:R-:W2:Y:S01]  /*14ff0*/  LDL.LU R236, [R1+0x248] ;  /* 0x0002480001ec7983 */ /* 0x000ea20000300800 */
[----:B-1----:R-:W-:-:S04]  /*15000*/  LEA R192, P2, R224, R0, 0x2 ;  /* 0x00000000e0c07211 */ /* 0x002fc800078410ff */
[----:B------:R-:W-:Y:S01]  /*15010*/  LEA.HI.X.SX32 R193, R224, R2, 0x2, P2 ;  /* 0x00000002e0c17211 */ /* 0x000fe200010f16ff */
[----:B------:R-:W-:Y:S01]  /*15020*/  IMAD.MOV.U32 R224, RZ, RZ, R227 ;  /* 0x000000ffffe07224 */ /* 0x000fe200078e00e3 */
[----:B------:R-:W-:Y:S01]  /*15030*/  MOV R227, R228 ;  /* 0x000000e400e37202 */ /* 0x000fe20000000f00 */
[----:B------:R-:W-:Y:S02]  /*15040*/  IMAD.MOV.U32 R228, RZ, RZ, R230 ;  /* 0x000000ffffe47224 */ /* 0x000fe400078e00e6 */
[----:B------:R-:W-:Y:S02]  /*15050*/  IMAD.MOV.U32 R230, RZ, RZ, R231 ;  /* 0x000000ffffe67224 */ /* 0x000fe400078e00e7 */
[----:B------:R-:W-:Y:S02]  /*15060*/  IMAD.MOV.U32 R231, RZ, RZ, R232 ;  /* 0x000000ffffe77224 */ /* 0x000fe400078e00e8 */
[----:B------:R-:W-:Y:S02]  /*15070*/  IMAD.MOV.U32 R232, RZ, RZ, R234 ;  /* 0x000000ffffe87224 */ /* 0x000fe400078e00ea */
[----:B------:R-:W-:Y:S01]  /*15080*/  IMAD.MOV.U32 R234, RZ, RZ, R235 ;  /* 0x000000ffffea7224 */ /* 0x000fe200078e00eb */
[----:B------:R1:W-:Y:S01]  /*15090*/  STL.64 [R1+0x300], R192 ;  /* 0x000300c001007387 */ /* 0x0003e20000100a00 */
[----:B--2---:R-:W-:Y:S01]  /*150a0*/  IMAD.MOV.U32 R235, RZ, RZ, R236 ;  /* 0x000000ffffeb7224 */ /* 0x004fe200078e00ec */
[----:B------:R-:W-:-:S02]  /*150b0*/  MOV R236, R238 ;  /* 0x000000ee00ec7202 */ /* 0x000fc40000000f00 */
[----:B------:R-:W2:Y:S01]  /*150c0*/  LDL.LU R238, [R1+0x23c] ;  /* 0x00023c0001ee7983 */ /* 0x000ea20000300800 */
[----:B------:R-:W-:-:S04]  /*150d0*/  LEA R194, P0, R223, R0, 0x2 ;  /* 0x00000000dfc27211 */ /* 0x000fc800078010ff */
[----:B------:R-:W-:Y:S01]  /*150e0*/  LEA.HI.X.SX32 R195, R223, R2, 0x2, P0 ;  /* 0x00000002dfc37211 */ /* 0x000fe200000f16ff */
[----:B------:R-:W-:Y:S01]  /*150f0*/  IMAD.MOV.U32 R223, RZ, RZ, R227 ;  /* 0x000000ffffdf7224 */ /* 0x000fe200078e00e3 */
[----:B-1----:R-:W-:Y:S01]  /*15100*/  LEA R192, P2, R222, R0, 0x2 ;  /* 0x00000000dec07211 */ /* 0x002fe200078410ff */
[----:B------:R-:W-:Y:S02]  /*15110*/  IMAD.MOV.U32 R227, RZ, RZ, R228 ;  /* 0x000000ffffe37224 */ /* 0x000fe400078e00e4 */
[----:B------:R-:W-:Y:S02]  /*15120*/  IMAD.MOV.U32 R228, RZ, RZ, R230 ;  /* 0x000000ffffe47224 */ /* 0x000fe400078e00e6 */
[----:B------:R-:W-:Y:S02]  /*15130*/  IMAD.MOV.U32 R230, RZ, RZ, R231 ;  /* 0x000000ffffe67224 */ /* 0x000fe400078e00e7 */
[----:B------:R-:W-:Y:S01]  /*15140*/  IMAD.MOV.U32 R231, RZ, RZ, R232 ;  /* 0x000000ffffe77224 */ /* 0x000fe200078e00e8 */
[----:B------:R1:W-:Y:S01]  /*15150*/  STL.64 [R1+0x2f8], R194 ;  /* 0x0002f8c201007387 */ /* 0x0003e20000100a00 */
[----:B------:R-:W-:Y:S01]  /*15160*/  IMAD.MOV.U32 R232, RZ, RZ, R234 ;  /* 0x000000ffffe87224 */ /* 0x000fe200078e00ea */
[----:B------:R-:W-:-:S02]  /*15170*/  MOV R234, R236 ;  /* 0x000000ec00ea7202 */ /* 0x000fc40000000f00 */
[----:B------:R-:W-:Y:S02]  /*15180*/  LEA.HI.X.SX32 R193, R222, R2, 0x2, P2 ;  /* 0x00000002dec17211 */ /* 0x000fe400010f16ff */
[----:B-1----:R-:W-:-:S04]  /*15190*/  LEA R194, P0, R213, R0, 0x2 ;  /* 0x00000000d5c27211 */ /* 0x002fc800078010ff */
[----:B------:R-:W-:Y:S01]  /*151a0*/  LEA.HI.X.SX32 R195, R213, R2, 0x2, P0 ;  /* 0x00000002d5c37211 */ /* 0x000fe200000f16ff */
[----:B--2---:R-:W-:Y:S02]  /*151b0*/  IMAD.MOV.U32 R236, RZ, RZ, R238 ;  /* 0x000000ffffec7224 */ /* 0x004fe400078e00ee */
[----:B------:R-:W-:Y:S02]  /*151c0*/  IMAD.MOV.U32 R238, RZ, RZ, R10 ;  /* 0x000000ffffee7224 */ /* 0x000fe400078e000a */
[----:B------:R-:W-:Y:S02]  /*151d0*/  IMAD.MOV.U32 R10, RZ, RZ, R8 ;  /* 0x000000ffff0a7224 */ /* 0x000fe400078e0008 */
[----:B------:R-:W2:Y:S04]  /*151e0*/  LDL.LU R8, [R1+0x718] ;  /* 0x0007180001087983 */ /* 0x000ea80000300800 */
[----:B------:R1:W-:Y:S04]  /*151f0*/  STL.64 [R1+0x2f0], R192 ;  /* 0x0002f0c001007387 */ /* 0x0003e80000100a00 */
[----:B------:R-:W2:Y:S04]  /*15200*/  LDL.LU R222, [R1+0x138] ;  /* 0x0001380001de7983 */ /* 0x000ea80000300800 */
[----:B------:R3:W-:Y:S01]  /*15210*/  STL.64 [R1+0x478], R194 ;  /* 0x000478c201007387 */ /* 0x0007e20000100a00 */
[----:B-1----:R-:W-:-:S03]  /*15220*/  LEA R192, P2, R214, R0, 0x2 ;  /* 0x00000000d6c07211 */ /* 0x002fc600078410ff */
[----:B------:R-:W2:Y:S01]  /*15230*/  LDL.LU R213, [R1+0x13c] ;  /* 0x00013c0001d57983 */ /* 0x000ea20000300800 */
[----:B------:R-:W-:Y:S01]  /*15240*/  LEA.HI.X.SX32 R193, R214, R2, 0x2, P2 ;  /* 0x00000002d6c17211 */ /* 0x000fe200010f16ff */
[----:B------:R-:W-:Y:S02]  /*15250*/  IMAD.MOV.U32 R214, RZ, RZ, R227 ;  /* 0x000000ffffd67224 */ /* 0x000fe400078e00e3 */
[----:B------:R-:W-:Y:S01]  /*15260*/  IMAD.MOV.U32 R227, RZ, RZ, R228 ;  /* 0x000000ffffe37224 */ /* 0x000fe200078e00e4 */
[C---:B---3--:R-:W-:Y:S01]  /*15270*/  LEA R194, P0, R218.reuse, R0, 0x2 ;  /* 0x00000000dac27211 */ /* 0x048fe200078010ff */
[----:B------:R-:W-:Y:S01]  /*15280*/  IMAD.MOV.U32 R228, RZ, RZ, R230 ;  /* 0x000000ffffe47224 */ /* 0x000fe200078e00e6 */
[----:B------:R-:W-:Y:S01]  /*15290*/  MOV R230, R231 ;  /* 0x000000e700e67202 */ /* 0x000fe20000000f00 */
[----:B------:R-:W-:Y:S01]  /*152a0*/  IMAD.MOV.U32 R231, RZ, RZ, R232 ;  /* 0x000000ffffe77224 */ /* 0x000fe200078e00e8 */
[----:B------:R-:W-:Y:S01]  /*152b0*/  LEA.HI.X.SX32 R195, R218, R2, 0x2, P0 ;  /* 0x00000002dac37211 */ /* 0x000fe200000f16ff */
[----:B------:R-:W-:Y:S01]  /*152c0*/  IMAD.MOV.U32 R232, RZ, RZ, R236 ;  /* 0x000000ffffe87224 */ /* 0x000fe200078e00ec */
[----:B------:R1:W-:Y:S01]  /*152d0*/  STL.64 [R1+0x578], R192 ;  /* 0x000578c001007387 */ /* 0x0003e20000100a00 */
[----:B------:R-:W-:-:S02]  /*152e0*/  IMAD.MOV.U32 R236, RZ, RZ, R238 ;  /* 0x000000ffffec7224 */ /* 0x000fc400078e00ee */
[----:B------:R-:W-:Y:S02]  /*152f0*/  IMAD.MOV.U32 R238, RZ, RZ, R17 ;  /* 0x000000ffffee7224 */ /* 0x000fe400078e0011 */
[----:B------:R-:W3:Y:S04]  /*15300*/  LDL.LU R17, [R1+0x760] ;  /* 0x0007600001117983 */ /* 0x000ee80000300800 */
[----:B------:R4:W-:Y:S01]  /*15310*/  STL.64 [R1+0x680], R194 ;  /* 0x000680c201007387 */ /* 0x0009e20000100a00 */
[----:B-1----:R-:W-:-:S03]  /*15320*/  LEA R192, P2, R220, R0, 0x2 ;  /* 0x00000000dcc07211 */ /* 0x002fc600078410ff */
[----:B------:R-:W3:Y:S01]  /*15330*/  LDL.LU R218, [R1+0x144] ;  /* 0x0001440001da7983 */ /* 0x000ee20000300800 */
[----:B------:R-:W-:-:S05]  /*15340*/  LEA.HI.X.SX32 R193, R220, R2, 0x2, P2 ;  /* 0x00000002dcc17211 */ /* 0x000fca00010f16ff */
[----:B------:R1:W-:Y:S04]  /*15350*/  STL.64 [R1+0x7e0], R192 ;  /* 0x0007e0c001007387 */ /* 0x0003e80000100a00 */
[----:B------:R-:W3:Y:S01]  /*15360*/  LDL.LU R220, [R1+0x14c] ;  /* 0x00014c0001dc7983 */ /* 0x000ee20000300800 */
[----:B----4-:R-:W-:-:S04]  /*15370*/  LEA R194, P0, R215, R0, 0x2 ;  /* 0x00000000d7c27211 */ /* 0x010fc800078010ff */
[----:B------:R-:W-:Y:S01]  /*15380*/  LEA.HI.X.SX32 R195, R215, R2, 0x2, P0 ;  /* 0x00000002d7c37211 */ /* 0x000fe200000f16ff */
[----:B------:R-:W-:Y:S01]  /*15390*/  IMAD.MOV.U32 R215, RZ, RZ, R227 ;  /* 0x000000ffffd77224 */ /* 0x000fe200078e00e3 */
[C---:B-1----:R-:W-:Y:S01]  /*153a0*/  LEA R192, P2, R216.reuse, R0, 0x2 ;  /* 0x00000000d8c07211 */ /* 0x042fe200078410ff */
[----:B------:R-:W-:Y:S01]  /*153b0*/  IMAD.MOV.U32 R227, RZ, RZ, R228 ;  /* 0x000000ffffe37224 */ /* 0x000fe200078e00e4 */
[----:B------:R-:W-:Y:S01]  /*153c0*/  MOV R228, R230 ;  /* 0x000000e600e47202 */ /* 0x000fe20000000f00 */
[----:B------:R-:W-:Y:S01]  /*153d0*/  IMAD.MOV.U32 R230, RZ, RZ, R231 ;  /* 0x000000ffffe67224 */ /* 0x000fe200078e00e7 */
[----:B------:R-:W-:Y:S01]  /*153e0*/  LEA.HI.X.SX32 R193, R216, R2, 0x2, P2 ;  /* 0x00000002d8c17211 */ /* 0x000fe200010f16ff */
[----:B------:R-:W-:Y:S02]  /*153f0*/  IMAD.MOV.U32 R231, RZ, RZ, R232 ;  /* 0x000000ffffe77224 */ /* 0x000fe400078e00e8 */
[----:B------:R-:W-:Y:S02]  /*15400*/  IMAD.MOV.U32 R232, RZ, RZ, R236 ;  /* 0x000000ffffe87224 */ /* 0x000fe400078e00ec */
[----:B------:R-:W-:Y:S01]  /*15410*/  IMAD.MOV.U32 R236, RZ, RZ, R238 ;  /* 0x000000ffffec7224 */ /* 0x000fe200078e00ee */
[----:B------:R1:W-:Y:S01]  /*15420*/  STL.64 [R1+0x2e8], R194 ;  /* 0x0002e8c201007387 */ /* 0x0003e20000100a00 */
[----:B------:R-:W-:-:S02]  /*15430*/  IMAD.MOV.U32 R238, RZ, RZ, R239 ;  /* 0x000000ffffee7224 */ /* 0x000fc400078e00ef */
[----:B------:R-:W-:Y:S02]  /*15440*/  IMAD.MOV.U32 R239, RZ, RZ, R9 ;  /* 0x000000ffffef7224 */ /* 0x000fe400078e0009 */
[----:B------:R-:W4:Y:S04]  /*15450*/  LDL.LU R9, [R1+0x754] ;  /* 0x0007540001097983 */ /* 0x000f280000300800 */
[----:B------:R1:W-:Y:S02]  /*15460*/  STL.64 [R1+0x2e0], R192 ;  /* 0x0002e0c001007387 */ /* 0x0003e40000100a00 */
[-C--:B-1----:R-:W-:Y:S02]  /*15470*/  LEA R194, P0, R219, R0.reuse, 0x2 ;  /* 0x00000000dbc27211 */ /* 0x082fe400078010ff */
[----:B------:R-:W4:Y:S01]  /*15480*/  LDL.LU R216, [R1+0x154] ;  /* 0x0001540001d87983 */ /* 0x000f220000300800 */
[----:B------:R-:W-:-:S02]  /*15490*/  LEA R192, P2, R226, R0, 0x2 ;  /* 0x00000000e2c07211 */ /* 0x000fc400078410ff */
[-C--:B------:R-:W-:Y:S02]  /*154a0*/  LEA.HI.X.SX32 R195, R219, R2.reuse, 0x2, P0 ;  /* 0x00000002dbc37211 */ /* 0x080fe400000f16ff */
[----:B------:R-:W-:Y:S02]  /*154b0*/  LEA.HI.X.SX32 R193, R226, R2, 0x2, P2 ;  /* 0x00000002e2c17211 */ /* 0x000fe400010f16ff */
[----:B------:R-:W-:Y:S01]  /*154c0*/  MOV R226, R227 ;  /* 0x000000e300e27202 */ /* 0x000fe20000000f00 */
[----:B------:R-:W-:Y:S01]  /*154d0*/  IMAD.MOV.U32 R227, RZ, RZ, R228 ;  /* 0x000000ffffe37224 */ /* 0x000fe200078e00e4 */
[C---:B------:R-:W-:Y:S01]  /*154e0*/  LEA R196, P0, R224.reuse, R0, 0x2 ;  /* 0x00000000e0c47211 */ /* 0x040fe200078010ff */
[----:B------:R-:W-:Y:S02]  /*154f0*/  IMAD.MOV.U32 R228, RZ, RZ, R230 ;  /* 0x000000ffffe47224 */ /* 0x000fe400078e00e6 */
[----:B------:R-:W-:Y:S02]  /*15500*/  IMAD.MOV.U32 R230, RZ, RZ, R231 ;  /* 0x000000ffffe67224 */ /* 0x000fe400078e00e7 */
[----:B------:R-:W-:Y:S01]  /*15510*/  IMAD.MOV.U32 R231, RZ, RZ, R232 ;  /* 0x000000ffffe77224 */ /* 0x000fe200078e00e8 */
[----:B------:R1:W-:Y:S01]  /*15520*/  STL.64 [R1+0x2d8], R194 ;  /* 0x0002d8c201007387 */ /* 0x0003e20000100a00 */
[----:B------:R-:W-:Y:S01]  /*15530*/  IMAD.MOV.U32 R232, RZ, RZ, R238 ;  /* 0x000000ffffe87224 */ /* 0x000fe200078e00ee */
[----:B------:R-:W-:Y:S01]  /*15540*/  LEA.HI.X.SX32 R197, R224, R2, 0x2, P0 ;  /* 0x00000002e0c57211 */ /* 0x000fe200000f16ff */
[----:B------:R-:W-:Y:S01]  /*15550*/  IMAD.MOV.U32 R238, RZ, RZ, R239 ;  /* 0x000000ffffee7224 */ /* 0x000fe200078e00ef */
[----:B------:R-:W4:Y:S01]  /*15560*/  LDL.LU R219, [R1+0x158] ;  /* 0x0001580001db7983 */ /* 0x000f220000300800 */
[----:B------:R-:W-:Y:S01]  /*15570*/  MOV R239, R243 ;  /* 0x000000f300ef7202 */ /* 0x000fe20000000f00 */
[----:B------:R-:W-:-:S02]  /*15580*/  IMAD.MOV.U32 R224, RZ, RZ, R228 ;  /* 0x000000ffffe07224 */ /* 0x000fc400078e00e4 */
[----:B------:R1:W-:Y:S01]  /*15590*/  STL.64 [R1+0x2d0], R192 ;  /* 0x0002d0c001007387 */ /* 0x0003e20000100a00 */
[----:B------:R-:W-:Y:S01]  /*155a0*/  IMAD.MOV.U32 R228, RZ, RZ, R230 ;  /* 0x000000ffffe47224 */ /* 0x000fe200078e00e6 */
[C---:B-1----:R-:W-:Y:S02]  /*155b0*/  LEA R194, P2, R223.reuse, R0, 0x2 ;  /* 0x00000000dfc27211 */ /* 0x042fe400078410ff */
[----:B------:R-:W4:Y:S01]  /*155c0*/  LDL.LU R243, [R1+0x72c] ;  /* 0x00072c0001f37983 */ /* 0x000f220000300800 */
[----:B------:R-:W-:Y:S02]  /*155d0*/  IMAD.MOV.U32 R230, RZ, RZ, R231 ;  /* 0x000000ffffe67224 */ /* 0x000fe400078e00e7 */
[----:B------:R-:W-:Y:S01]  /*155e0*/  IMAD.MOV.U32 R231, RZ, RZ, R232 ;  /* 0x000000ffffe77224 */ /* 0x000fe200078e00e8 */
[----:B------:R-:W-:Y:S01]  /*155f0*/  LEA.HI.X.SX32 R195, R223, R2, 0x2, P2 ;  /* 0x00000002dfc37211 */ /* 0x000fe200010f16ff */
[----:B------:R-:W-:Y:S01]  /*15600*/  IMAD R192, R226, UR18, RZ ;  /* 0x00000012e2c07c24 */ /* 0x000fe2000f8e02ff */
[----:B------:R-:W1:Y:S01]  /*15610*/  LDCU UR18, c[0x0][0x3b0] ;  /* 0x00007600ff1277ac */ /* 0x000e620008000800 */
[----:B------:R-:W-:-:S02]  /*15620*/  IMAD.MOV.U32 R226, RZ, RZ, R227 ;  /* 0x000000ffffe27224 */ /* 0x000fc400078e00e3 */
[----:B------:R-:W4:Y:S01]  /*15630*/  LDL.LU R227, [R1+0x15c] ;  /* 0x00015c0001e37983 */ /* 0x000f220000300800 */
[----:B------:R-:W-:Y:S01]  /*15640*/  IMAD.MOV.U32 R232, RZ, RZ, R239 ;  /* 0x000000ffffe87224 */ /* 0x000fe200078e00ef */
[----:B------:R-:W-:Y:S02]  /*15650*/  MOV R239, R19 ;  /* 0x0000001300ef7202 */ /* 0x000fe40000000f00 */
[----:B------:R2:W-:Y:S01]  /*15660*/  STL.64 [R1+0x480], R196 ;  /* 0x000480c401007387 */ /* 0x0005e20000100a00 */
[----:B------:R-:W-:Y:S02]  /*15670*/  IMAD.MOV.U32 R19, RZ, RZ, R245 ;  /* 0x000000ffff137224 */ /* 0x000fe400078e00f5 */
[----:B------:R-:W-:Y:S01]  /*15680*/  IMAD.MOV.U32 R223, RZ, RZ, R224 ;  /* 0x000000ffffdf7224 */ /* 0x000fe200078e00e0 */
[----:B------:R-:W4:Y:S01]  /*15690*/  LDL.LU R245, [R1+0x728] ;  /* 0x0007280001f57983 */ /* 0x000f220000300800 */
[----:B------:R-:W-:Y:S02]  /*156a0*/  IMAD.MOV.U32 R224, RZ, RZ, R228 ;  /* 0x000000ffffe07224 */ /* 0x000fe400078e00e4 */
[----:B------:R-:W-:Y:S01]  /*156b0*/  IMAD.MOV.U32 R228, RZ, RZ, R230 ;  /* 0x000000ffffe47224 */ /* 0x000fe200078e00e6 */
[----:B------:R1:W-:Y:S01]  /*156c0*/  STL.64 [R1+0x580], R194 ;  /* 0x000580c201007387 */ /* 0x0003e20000100a00 */
[----:B------:R-:W-:-:S02]  /*156d0*/  IMAD.MOV.U32 R230, RZ, RZ, R231 ;  /* 0x000000ffffe67224 */ /* 0x000fc400078e00e7 */
[----:B------:R-:W-:Y:S01]  /*156e0*/  IMAD.MOV.U32 R231, RZ, RZ, R232 ;  /* 0x000000ffffe77224 */ /* 0x000fe200078e00e8 */
[----:B------:R-:W-:Y:S02]  /*156f0*/  MOV R232, R239 ;  /* 0x000000ef00e87202 */ /* 0x000fe40000000f00 */
[----:B------:R-:W4:Y:S01]  /*15700*/  LDL.LU R239, [R1+0x73c] ;  /* 0x00073c0001ef7983 */ /* 0x000f220000300800 */
[----:B------:R-:W-:Y:S01]  /*15710*/  IMAD R193, R224, UR17, RZ ;  /* 0x00000011e0c17c24 */ /* 0x000fe2000f8e02ff */
[----:B------:R-:W1:Y:S01]  /*15720*/  LDCU UR17, c[0x0][0x3b0] ;  /* 0x00007600ff1177ac */ /* 0x000e620008000800 */
[----:B--2---:R-:W-:-:S04]  /*15730*/  LEA R196, P0, R222, R0, 0x2 ;  /* 0x00000000dec47211 */ /* 0x004fc800078010ff */
[----:B------:R-:W-:Y:S02]  /*15740*/  LEA.HI.X.SX32 R197, R222, R2, 0x2, P0 ;  /* 0x00000002dec57211 */ /* 0x000fe400000f16ff */
[----:B-1----:R-:W-:-:S03]  /*15750*/  LEA R194, P2, R213, R0, 0x2 ;  /* 0x00000000d5c27211 */ /* 0x002fc600078410ff */
[----:B------:R1:W-:Y:S01]  /*15760*/  STL.64 [R1+0x688], R196 ;  /* 0x000688c401007387 */ /* 0x0003e20000100a00 */
[----:B------:R-:W-:-:S03]  /*15770*/  LEA.HI.X.SX32 R195, R213, R2, 0x2, P2 ;  /* 0x00000002d5c37211 */ /* 0x000fc600010f16ff */
[----:B------:R-:W2:Y:S04]  /*15780*/  LDL.LU R222, [R1+0x16c] ;  /* 0x00016c0001de7983 */ /* 0x000ea80000300800 */
[----:B------:R3:W-:Y:S01]  /*15790*/  STL.64 [R1+0x7f0], R194 ;  /* 0x0007f0c201007387 */ /* 0x0007e20000100a00 */
[----:B-1----:R-:W-:-:S03]  /*157a0*/  LEA R196, P0, R214, R0, 0x2 ;  /* 0x00000000d6c47211 */ /* 0x002fc600078010ff */
[----:B------:R-:W2:Y:S01]  /*157b0*/  LDL.LU R224, [R1+0x170] ;  /* 0x0001700001e07983 */ /* 0x000ea20000300800 */
[----:B------:R-:W-:Y:S01]  /*157c0*/  LEA.HI.X.SX32 R197, R214, R2, 0x2, P0 ;  /* 0x00000002d6c57211 */ /* 0x000fe200000f16ff */
[----:B------:R-:W-:Y:S02]  /*157d0*/  IMAD.MOV.U32 R214, RZ, RZ, R228 ;  /* 0x000000ffffd67224 */ /* 0x000fe400078e00e4 */
[----:B------:R-:W-:Y:S02]  /*157e0*/  IMAD.MOV.U32 R228, RZ, RZ, R230 ;  /* 0x000000ffffe47224 */ /* 0x000fe400078e00e6 */
[----:B------:R-:W-:Y:S01]  /*157f0*/  IMAD.MOV.U32 R230, RZ, RZ, R231 ;  /* 0x000000ffffe67224 */ /* 0x000fe200078e00e7 */
[C---:B---3--:R-:W-:Y:S01]  /*15800*/  LEA R194, P2, R218.reuse, R0, 0x2 ;  /* 0x00000000dac27211 */ /* 0x048fe200078410ff */
[----:B------:R-:W-:Y:S02]  /*15810*/  IMAD.MOV.U32 R231, RZ, RZ, R232 ;  /* 0x000000ffffe77224 */ /* 0x000fe400078e00e8 */
[----:B------:R-:W-:Y:S01]  /*15820*/  IMAD.MOV.U32 R232, RZ, RZ, R234 ;  /* 0x000000ffffe87224 */ /* 0x000fe200078e00ea */
[----:B------:R-:W-:Y:S01]  /*15830*/  LEA.HI.X.SX32 R195, R218, R2, 0x2, P2 ;  /* 0x00000002dac37211 */ /* 0x000fe200010f16ff */
[----:B------:R-:W-:Y:S01]  /*15840*/  IMAD.MOV.U32 R234, RZ, RZ, R235 ;  /* 0x000000ffffea7224 */ /* 0x000fe200078e00eb */
[----:B------:R1:W-:Y:S01]  /*15850*/  STL.64 [R1+0x2c8], R196 ;  /* 0x0002c8c401007387 */ /* 0x0003e20000100a00 */
[----:B------:R-:W-:-:S03]  /*15860*/  MOV R235, R14 ;  /* 0x0000000e00eb7202 */ /* 0x000fc60000000f00 */
[----:B------:R-:W3:Y:S04]  /*15870*/  LDL.LU R14, [R1+0x738] ;  /* 0x00073800010e7983 */ /* 0x000ee80000300800 */
[----:B------:R1:W-:Y:S02]  /*15880*/  STL.64 [R1+0x2c0], R194 ;  /* 0x0002c0c201007387 */ /* 0x0003e40000100a00 */
[C---:B-1----:R-:W-:Y:S01]  /*15890*/  LEA R196, P0, R220.reuse, R0, 0x2 ;  /* 0x00000000dcc47211 */ /* 0x042fe200078010ff */
[----:B------:R-:W-:Y:S01]  /*158a0*/  IMAD.MOV.U32 R213, RZ, RZ, R228 ;  /* 0x000000ffffd57224 */ /* 0x000fe200078e00e4 */
[----:B------:R-:W2:Y:S02]  /*158b0*/  LDL.LU R218, [R1+0x178] ;  /* 0x0001780001da7983 */ /* 0x000ea40000300800 */
[----:B------:R-:W-:-:S02]  /*158c0*/  LEA.HI.X.SX32 R197, R220, R2, 0x2, P0 ;  /* 0x00000002dcc57211 */ /* 0x000fc400000f16ff */
[----:B------:R-:W-:Y:S01]  /*158d0*/  LEA R194, P2, R215, R0, 0x2 ;  /* 0x00000000d7c27211 */ /* 0x000fe200078410ff */
[----:B------:R-:W-:-:S03]  /*158e0*/  IMAD.MOV.U32 R228, RZ, RZ, R230 ;  /* 0x000000ffffe47224 */ /* 0x000fc600078e00e6 */
[----:B------:R-:W-:Y:S01]  /*158f0*/  LEA.HI.X.SX32 R195, R215, R2, 0x2, P2 ;  /* 0x00000002d7c37211 */ /* 0x000fe200010f16ff */
[----:B------:R1:W-:Y:S01]  /*15900*/  STL.64 [R1+0x2b8], R196 ;  /* 0x0002b8c401007387 */ /* 0x0003e20000100a00 */
[----:B------:R-:W-:Y:S02]  /*15910*/  IMAD.MOV.U32 R230, RZ, RZ, R231 ;  /* 0x000000ffffe67224 */ /* 0x000fe400078e00e7 */
[----:B------:R-:W-:Y:S01]  /*15920*/  IMAD.MOV.U32 R231, RZ, RZ, R234 ;  /* 0x000000ffffe77224 */ /* 0x000fe200078e00ea */
[----:B------:R-:W2:Y:S01]  /*15930*/  LDL.LU R220, [R1+0x17c] ;  /* 0x00017c0001dc7983 */ /* 0x000ea20000300800 */
[----:B------:R-:W-:-:S03]  /*15940*/  IMAD.MOV.U32 R234, RZ, RZ, R235 ;  /* 0x000000ffffea7224 */ /* 0x000fc600078e00eb */
[----:B------:R-:W-:Y:S04]  /*15950*/  STL.64 [R1+0x2b0], R194 ;  /* 0x0002b0c201007387 */ /* 0x000fe80000100a00 */
[----:B------:R-:W2:Y:S01]  /*15960*/  LDL.LU R235, [R1+0x24c] ;  /* 0x00024c0001eb7983 */ /* 0x000ea20000300800 */
[----:B----4-:R-:W-:-:S03]  /*15970*/  LEA R198, P0, R216, R0, 0x2 ;  /* 0x00000000d8c67211 */ /* 0x010fc600078010ff */
[----:B------:R-:W4:Y:S01]  /*15980*/  LDL.LU R215, [R1+0x184] ;  /* 0x0001840001d77983 */ /* 0x000f220000300800 */
[----:B------:R-:W-:-:S05]  /*15990*/  LEA.HI.X.SX32 R199, R216, R2, 0x2, P0 ;  /* 0x00000002d8c77211 */ /* 0x000fca00000f16ff */
[----:B------:R1:W-:Y:S04]  /*159a0*/  STL.64 [R1+0x488], R198 ;  /* 0x000488c601007387 */ /* 0x0003e80000100a00 */
[----:B------:R-:W3:Y:S01]  /*159b0*/  LDL.LU R216, [R1+0x188] ;  /* 0x0001880001d87983 */ /* 0x000ee20000300800 */
[----:B-1----:R-:W-:-:S04]  /*159c0*/  LEA R196, P2, R219, R0, 0x2 ;  /* 0x00000000dbc47211 */ /* 0x002fc800078410ff */
[----:B------:R-:W-:-:S05]  /*159d0*/  LEA.HI.X.SX32 R197, R219, R2, 0x2, P2 ;  /* 0x00000002dbc57211 */ /* 0x000fca00010f16ff */
[----:B------:R1:W-:Y:S04]  /*159e0*/  STL.64 [R1+0x588], R196 ;  /* 0x000588c401007387 */ /* 0x0003e80000100a00 */
[----:B------:R-:W3:Y:S01]  /*159f0*/  LDL.LU R219, [R1+0x18c] ;  /* 0x00018c0001db7983 */ /* 0x000ee20000300800 */
[CC--:B------:R-:W-:Y:S02]  /*15a00*/  LEA R198, P0, R227.reuse, R0.reuse, 0x2 ;  /* 0x00000000e3c67211 */ /* 0x0c0fe400078010ff */
[C---:B-1----:R-:W-:Y:S02]  /*15a10*/  LEA R196, P2, R226.reuse, R0, 0x2 ;  /* 0x00000000e2c47211 */ /* 0x042fe400078410ff */
[-C--:B------:R-:W-:Y:S01]  /*15a20*/  LEA.HI.X.SX32 R199, R227, R2.reuse, 0x2, P0 ;  /* 0x00000002e3c77211 */ /* 0x080fe200000f16ff */
[----:B------:R-:W-:Y:S01]  /*15a30*/  IMAD.MOV.U32 R227, RZ, RZ, R228 ;  /* 0x000000ffffe37224 */ /* 0x000fe200078e00e4 */
[----:B------:R-:W-:-:S04]  /*15a40*/  LEA.HI.X.SX32 R197, R226, R2, 0x2, P2 ;  /* 0x00000002e2c57211 */ /* 0x000fc800010f16ff */
[----:B------:R-:W-:Y:S01]  /*15a50*/  MOV R226, R227 ;  /* 0x000000e300e27202 */ /* 0x000fe20000000f00 */
[----:B------:R-:W-:Y:S02]  /*15a60*/  IMAD.MOV.U32 R227, RZ, RZ, R230 ;  /* 0x000000ffffe37224 */ /* 0x000fe400078e00e6 */
[----:B------:R-:W-:Y:S01]  /*15a70*/  IMAD.MOV.U32 R230, RZ, RZ, R231 ;  /* 0x000000ffffe67224 */ /* 0x000fe200078e00e7 */
[----:B------:R1:W-:Y:S04]  /*15a80*/  STL.64 [R1+0x690], R198 ;  /* 0x000690c601007387 */ /* 0x0003e80000100a00 */
[----:B------:R-:W3:Y:S04]  /*15a90*/  LDL.LU R228, [R1+0x190] ;  /* 0x0001900001e47983 */ /* 0x000ee80000300800 */
[----:B------:R1:W-:Y:S01]  /*15aa0*/  STL.64 [R1+0x800], R196 ;  /* 0x000800c401007387 */ /* 0x0003e20000100a00 */
[----:B--2---:R-:W-:-:S02]  /*15ab0*/  IMAD.MOV.U32 R231, RZ, RZ, R235 ;  /* 0x000000ffffe77224 */ /* 0x004fc400078e00eb */
[----:B------:R-:W-:Y:S02]  /*15ac0*/  IMAD.MOV.U32 R235, RZ, RZ, R238 ;  /* 0x000000ffffeb7224 */ /* 0x000fe400078e00ee */
[----:B------:R-:W-:Y:S02]  /*15ad0*/  IMAD.MOV.U32 R238, RZ, RZ, R241 ;  /* 0x000000ffffee7224 */ /* 0x000fe400078e00f1 */
[----:B------:R-:W-:Y:S02]  /*15ae0*/  IMAD.MOV.U32 R241, RZ, RZ, R18 ;  /* 0x000000fffff17224 */ /* 0x000fe400078e0012 */
[----:B------:R-:W2:Y:S01]  /*15af0*/  LDL.LU R18, [R1+0x788] ;  /* 0x0007880001127983 */ /* 0x000ea20000300800 */
[CC--:B-1----:R-:W-:Y:S01]  /*15b00*/  LEA R198, P0, R223.reuse, R0.reuse, 0x2 ;  /* 0x00000000dfc67211 */ /* 0x0c2fe200078010ff */
[----:B------:R-:W-:Y:S01]  /*15b10*/  IMAD R195, R226, UR15, RZ ;  /* 0x0000000fe2c37c24 */ /* 0x000fe2000f8e02ff */
[C---:B------:R-:W-:Y:S01]  /*15b20*/  LEA R196, P2, R222.reuse, R0, 0x2 ;  /* 0x00000000dec47211 */ /* 0x040fe200078410ff */
[----:B------:R-:W3:Y:S01]  /*15b30*/  LDL.LU R226, [R1+0x194] ;  /* 0x0001940001e27983 */ /* 0x000ee20000300800 */
[-C--:B------:R-:W-:Y:S01]  /*15b40*/  LEA.HI.X.SX32 R199, R223, R2.reuse, 0x2, P0 ;  /* 0x00000002dfc77211 */ /* 0x080fe200000f16ff */
[----:B------:R-:W-:Y:S01]  /*15b50*/  IMAD R194, R213, UR16, RZ ;  /* 0x00000010d5c27c24 */ /* 0x000fe2000f8e02ff */
[----:B------:R-:W-:Y:S01]  /*15b60*/  MOV R223, R227 ;  /* 0x000000e300df7202 */ /* 0x000fe20000000f00 */
[----:B------:R-:W-:Y:S01]  /*15b70*/  IMAD.MOV.U32 R227, RZ, RZ, R230 ;  /* 0x000000ffffe37224 */ /* 0x000fe200078e00e6 */
[----:B------:R-:W-:Y:S01]  /*15b80*/  LEA.HI.X.SX32 R197, R222, R2, 0x2, P2 ;  /* 0x00000002dec57211 */ /* 0x000fe200010f16ff */
[----:B------:R1:W-:Y:S01]  /*15b90*/  STL.64 [R1+0x2a8], R198 ;  /* 0x0002a8c601007387 */ /* 0x0003e20000100a00 */
[----:B------:R-:W-:Y:S01]  /*15ba0*/  IMAD.MOV.U32 R230, RZ, RZ, R231 ;  /* 0x000000ffffe67224 */ /* 0x000fe200078e00e7 */
[----:B------:R-:W2:Y:S01]  /*15bb0*/  LDCU UR16, c[0x0][0x3b0] ;  /* 0x00007600ff1077ac */ /* 0x000ea20008000800 */
[----:B------:R-:W-:-:S02]  /*15bc0*/  IMAD.MOV.U32 R231, RZ, RZ, R241 ;  /* 0x000000ffffe77224 */ /* 0x000fc400078e00f1 */
[----:B------:R-:W-:Y:S01]  /*15bd0*/  IMAD R207, R207, UR31, RZ ;  /* 0x0000001fcfcf7c24 */ /* 0x000fe2000f8e02ff */
[----:B------:R-:W2:Y:S01]  /*15be0*/  LDCU UR31, c[0x0][0x3b0] ;  /* 0x00007600ff1f77ac */ /* 0x000ea20008000800 */
[----:B------:R-:W-:Y:S02]  /*15bf0*/  IMAD R143, R143, UR30, RZ ;  /* 0x0000001e8f8f7c24 */ /* 0x000fe4000f8e02ff */
[----:B------:R-:W-:Y:S01]  /*15c00*/  IMAD R140, R140, UR29, RZ ;  /* 0x0000001d8c8c7c24 */ /* 0x000fe2000f8e02ff */
[----:B------:R-:W2:Y:S01]  /*15c10*/  LDCU UR30, c[0x0][0x3b0] ;  /* 0x00007600ff1e77ac */ /* 0x000ea20008000800 */
[C---:B-1----:R-:W-:Y:S01]  /*15c20*/  LEA R198, P0, R224.reuse, R0, 0x2 ;  /* 0x00000000e0c67211 */ /* 0x042fe200078010ff */
[----:B------:R-:W-:Y:S01]  /*15c30*/  IMAD R137, R137, UR7, RZ ;  /* 0x0000000789897c24 */ /* 0x000fe2000f8e02ff */
[----:B------:R-:W1:Y:S02]  /*15c40*/  LDCU UR29, c[0x0][0x3b0] ;  /* 0x00007600ff1d77ac */ /* 0x000e640008000800 */
[----:B------:R-:W-:Y:S01]  /*15c50*/  LEA.HI.X.SX32 R199, R224, R2, 0x2, P0 ;  /* 0x00000002e0c77211 */ /* 0x000fe200000f16ff */
[----:B------:R-:W-:Y:S01]  /*15c60*/  IMAD.MOV.U32 R224, RZ, RZ, R227 ;  /* 0x000000ffffe07224 */ /* 0x000fe200078e00e3 */
[----:B------:R-:W-:Y:S01]  /*15c70*/  LEA R200, P0, R218, R0, 0x2 ;  /* 0x00000000dac87211 */ /* 0x000fe200078010ff */
[----:B------:R-:W-:Y:S01]  /*15c80*/  IMAD R132, R132, UR28, RZ ;  /* 0x0000001c84847c24 */ /* 0x000fe2000f8e02ff */
[----:B------:R-:W1:Y:S02]  /*15c90*/  LDCU UR7, c[0x0][0x3b0] ;  /* 0x00007600ff0777ac */ /* 0x000e640008000800 */
[----:B------:R-:W-:Y:S01]  /*15ca0*/  LEA.HI.X.SX32 R201, R218, R2, 0x2, P0 ;  /* 0x00000002dac97211 */ /* 0x000fe200000f16ff */
        /* <DEDUP_REMOVED lines=8> */
[----:B------:R-:W1:Y:S01]  /*15d30*/  LDCU UR21, c[0x0][0x3b0] ;  /* 0x00007600ff1577ac */ /* 0x000e620008000800 */
[----:B------:R-:W1:Y:S01]  /*15d40*/  LDCU UR20, c[0x0][0x3b0] ;  /* 0x00007600ff1477ac */ /* 0x000e620008000800 */
[----:B------:R-:W1:Y:S01]  /*15d50*/  LDCU UR19, c[0x0][0x3b0] ;  /* 0x00007600ff1377ac */ /* 0x000e620008000800 */
[----:B------:R-:W1:Y:S01]  /*15d60*/  LDCU UR15, c[0x0][0x3b0] ;  /* 0x00007600ff0f77ac */ /* 0x000e620008000800 */
[----:B--2---:R-:W-:-:S02]  /*15d70*/  IMAD.MOV.U32 R241, RZ, RZ, R18 ;  /* 0x000000fffff17224 */ /* 0x004fc400078e0012 */
[----:B------:R-:W2:Y:S04]  /*15d80*/  LDL.LU R18, [R1+0x77c] ;  /* 0x00077c0001127983 */ /* 0x000ea80000300800 */
[----:B------:R1:W-:Y:S04]  /*15d90*/  STL.64 [R1+0x2a0], R196 ;  /* 0x0002a0c401007387 */ /* 0x0003e80000100a00 */
[----:B------:R-:W2:Y:S04]  /*15da0*/  LDL.LU R222, [R1+0x1a0] ;  /* 0x0001a00001de7983 */ /* 0x000ea80000300800 */
[----:B------:R3:W-:Y:S01]  /*15db0*/  STL.64 [R1+0x298], R198 ;  /* 0x000298c601007387 */ /* 0x0007e20000100a00 */
[----:B-1----:R-:W-:-:S03]  /*15dc0*/  LEA R196, P2, R214, R0, 0x2 ;  /* 0x00000000d6c47211 */ /* 0x002fc600078410ff */
[----:B------:R-:W2:Y:S01]  /*15dd0*/  LDL.LU R227, [R1+0x1a4] ;  /* 0x0001a40001e37983 */ /* 0x000ea20000300800 */
[----:B------:R-:W-:Y:S01]  /*15de0*/  LEA.HI.X.SX32 R197, R214, R2, 0x2, P2 ;  /* 0x00000002d6c57211 */ /* 0x000fe200010f16ff */
[----:B------:R-:W-:Y:S01]  /*15df0*/  IMAD.MOV.U32 R214, RZ, RZ, R224 ;  /* 0x000000ffffd67224 */ /* 0x000fe200078e00e0 */
[----:B------:R-:W-:Y:S02]  /*15e00*/  MOV R224, R230 ;  /* 0x000000e600e07202 */ /* 0x000fe40000000f00 */
[C---:B---3--:R-:W-:Y:S01]  /*15e10*/  LEA R198, P2, R220.reuse, R0, 0x2 ;  /* 0x00000000dcc67211 */ /* 0x048fe200078410ff */
[----:B------:R-:W-:Y:S01]  /*15e20*/  IMAD.MOV.U32 R230, RZ, RZ, R231 ;  /* 0x000000ffffe67224 */ /* 0x000fe200078e00e7 */
[----:B------:R1:W-:Y:S01]  /*15e30*/  STL.64 [R1+0x290], R196 ;  /* 0x000290c401007387 */ /* 0x0003e20000100a00 */
[----:B------:R-:W-:Y:S01]  /*15e40*/  IMAD.MOV.U32 R231, RZ, RZ, R244 ;  /* 0x000000ffffe77224 */ /* 0x000fe200078e00f4 */
[----:B------:R-:W-:Y:S01]  /*15e50*/  LEA.HI.X.SX32 R199, R220, R2, 0x2, P2 ;  /* 0x00000002dcc77211 */ /* 0x000fe200010f16ff */
[----:B------:R-:W-:-:S02]  /*15e60*/  IMAD.MOV.U32 R244, RZ, RZ, R251 ;  /* 0x000000fffff47224 */ /* 0x000fc400078e00fb */
[----:B------:R-:W3:Y:S01]  /*15e70*/  LDL.LU R251, [R1+0x78c] ;  /* 0x00078c0001fb7983 */ /* 0x000ee20000300800 */
[----:B------:R-:W-:Y:S02]  /*15e80*/  IMAD.MOV.U32 R218, RZ, RZ, R224 ;  /* 0x000000ffffda7224 */ /* 0x000fe400078e00e0 */
[----:B-1----:R-:W-:Y:S01]  /*15e90*/  IMAD R196, R214, UR4, RZ ;  /* 0x00000004d6c47c24 */ /* 0x002fe2000f8e02ff */
[----:B------:R-:W1:Y:S01]  /*15ea0*/  LDCU UR4, c[0x0][0x3b0] ;  /* 0x00007600ff0477ac */ /* 0x000e620008000800 */
[----:B------:R-:W3:Y:S04]  /*15eb0*/  LDL.LU R214, [R1+0x1ac] ;  /* 0x0001ac0001d67983 */ /* 0x000ee80000300800 */
[----:B------:R4:W-:Y:S04]  /*15ec0*/  STL.64 [R1+0x490], R200 ;  /* 0x000490c801007387 */ /* 0x0009e80000100a00 */
[----:B------:R1:W-:Y:S04]  /*15ed0*/  STL.64 [R1+0x590], R198 ;  /* 0x000590c601007387 */ /* 0x0003e80000100a00 */
[----:B------:R-:W3:Y:S01]  /*15ee0*/  LDL.LU R224, [R1+0x1a8] ;  /* 0x0001a80001e07983 */ /* 0x000ee20000300800 */
[----:B----4-:R-:W-:-:S03]  /*15ef0*/  LEA R200, P0, R215, R0, 0x2 ;  /* 0x00000000d7c87211 */ /* 0x010fc600078010ff */
[----:B------:R-:W4:Y:S01]  /*15f00*/  LDL.LU R220, [R1+0x1b0] ;  /* 0x0001b00001dc7983 */ /* 0x000f220000300800 */
[C---:B-1----:R-:W-:Y:S02]  /*15f10*/  LEA R198, P2, R216.reuse, R0, 0x2 ;  /* 0x00000000d8c67211 */ /* 0x042fe400078410ff */
[-C--:B------:R-:W-:Y:S02]  /*15f20*/  LEA.HI.X.SX32 R201, R215, R2.reuse, 0x2, P0 ;  /* 0x00000002d7c97211 */ /* 0x080fe400000f16ff */
[----:B------:R-:W-:-:S03]  /*15f30*/  LEA.HI.X.SX32 R199, R216, R2, 0x2, P2 ;  /* 0x00000002d8c77211 */ /* 0x000fc600010f16ff */
[----:B------:R1:W-:Y:S04]  /*15f40*/  STL.64 [R1+0x698], R200 ;  /* 0x000698c801007387 */ /* 0x0003e80000100a00 */
[----:B------:R-:W4:Y:S04]  /*15f50*/  LDL.LU R215, [R1+0x1b8] ;  /* 0x0001b80001d77983 */ /* 0x000f280000300800 */
[----:B------:R1:W-:Y:S02]  /*15f60*/  STL.64 [R1+0x810], R198 ;  /* 0x000810c601007387 */ /* 0x0003e40000100a00 */
[----:B-1----:R-:W-:-:S04]  /*15f70*/  LEA R200, P0, R219, R0, 0x2 ;  /* 0x00000000dbc87211 */ /* 0x002fc800078010ff */
[----:B------:R-:W-:Y:S02]  /*15f80*/  LEA.HI.X.SX32 R201, R219, R2, 0x2, P0 ;  /* 0x00000002dbc97211 */ /* 0x000fe400000f16ff */
[----:B------:R-:W-:-:S03]  /*15f90*/  LEA R198, P2, R228, R0, 0x2 ;  /* 0x00000000e4c67211 */ /* 0x000fc600078410ff */
[----:B------:R1:W-:Y:S01]  /*15fa0*/  STL.64 [R1+0x288], R200 ;  /* 0x000288c801007387 */ /* 0x0003e20000100a00 */
[----:B------:R-:W-:-:S03]  /*15fb0*/  LEA.HI.X.SX32 R199, R228, R2, 0x2, P2 ;  /* 0x00000002e4c77211 */ /* 0x000fc600010f16ff */
[----:B------:R-:W4:Y:S04]  /*15fc0*/  LDL.LU R216, [R1+0x1b4] ;  /* 0x0001b40001d87983 */ /* 0x000f280000300800 */
[----:B------:R-:W4:Y:S01]  /*15fd0*/  LDL.LU R219, [R1+0x1bc] ;  /* 0x0001bc0001db7983 */ /* 0x000f220000300800 */
[----:B-1----:R-:W-:-:S03]  /*15fe0*/  LEA R200, P0, R226, R0, 0x2 ;  /* 0x00000000e2c87211 */ /* 0x002fc600078010ff */
[----:B------:R1:W-:Y:S01]  /*15ff0*/  STL.64 [R1+0x280], R198 ;  /* 0x000280c601007387 */ /* 0x0003e20000100a00 */
[----:B------:R-:W-:Y:S01]  /*16000*/  IMAD R197, R218, UR14, RZ ;  /* 0x0000000edac57c24 */ /* 0x000fe2000f8e02ff */
[----:B------:R-:W2:Y:S01]  /*16010*/  LDCU UR14, c[0x0][0x3b0] ;  /* 0x00007600ff0e77ac */ /* 0x000ea20008000800 */
[----:B------:R-:W-:Y:S01]  /*16020*/  LEA.HI.X.SX32 R201, R226, R2, 0x2, P0 ;  /* 0x00000002e2c97211 */ /* 0x000fe200000f16ff */
[----:B------:R-:W4:Y:S01]  /*16030*/  LDL.LU R228, [R1+0x1c8] ;  /* 0x0001c80001e47983 */ /* 0x000f220000300800 */
[----:B------:R-:W-:Y:S02]  /*16040*/  IMAD.MOV.U32 R218, RZ, RZ, R230 ;  /* 0x000000ffffda7224 */ /* 0x000fe400078e00e6 */
[----:B------:R-:W-:Y:S01]  /*16050*/  IMAD.MOV.U32 R230, RZ, RZ, R231 ;  /* 0x000000ffffe67224 */ /* 0x000fe200078e00e7 */
[----:B-1----:R-:W-:Y:S01]  /*16060*/  LEA R198, P2, R223, R0, 0x2 ;  /* 0x00000000dfc67211 */ /* 0x002fe200078410ff */
[----:B------:R-:W-:Y:S01]  /*16070*/  STL.64 [R1+0x278], R200 ;  /* 0x000278c801007387 */ /* 0x000fe20000100a00 */
[----:B------:R-:W-:-:S02]  /*16080*/  MOV R231, R232 ;  /* 0x000000e800e77202 */ /* 0x000fc40000000f00 */
[----:B------:R-:W-:Y:S01]  /*16090*/  LEA.HI.X.SX32 R199, R223, R2, 0x2, P2 ;  /* 0x00000002dfc77211 */ /* 0x000fe200010f16ff */
[----:B------:R-:W-:Y:S01]  /*160a0*/  IMAD.MOV.U32 R232, RZ, RZ, R234 ;  /* 0x000000ffffe87224 */ /* 0x000fe200078e00ea */
[----:B------:R-:W4:Y:S01]  /*160b0*/  LDL.LU R226, [R1+0x1c4] ;  /* 0x0001c40001e27983 */ /* 0x000f220000300800 */
[----:B------:R-:W-:Y:S02]  /*160c0*/  IMAD.MOV.U32 R234, RZ, RZ, R16 ;  /* 0x000000ffffea7224 */ /* 0x000fe400078e0010 */
[----:B------:R-:W-:Y:S01]  /*160d0*/  IMAD.MOV.U32 R16, RZ, RZ, R249 ;  /* 0x000000ffff107224 */ /* 0x000fe200078e00f9 */
[----:B------:R1:W-:Y:S04]  /*160e0*/  STL.64 [R1+0x270], R198 ;  /* 0x000270c601007387 */ /* 0x0003e80000100a00 */
[----:B------:R-:W4:Y:S04]  /*160f0*/  LDL.LU R249, [R1+0x764] ;  /* 0x0007640001f97983 */ /* 0x000f280000300800 */
[----:B------:R-:W4:Y:S01]  /*16100*/  LDL.LU R223, [R1+0x1cc] ;  /* 0x0001cc0001df7983 */ /* 0x000f220000300800 */
[----:B-1----:R-:W-:Y:S01]  /*16110*/  IMAD R198, R218, UR13, RZ ;  /* 0x0000000ddac67c24 */ /* 0x002fe2000f8e02ff */
[----:B------:R-:W1:Y:S01]  /*16120*/  LDCU UR13, c[0x0][0x3b0] ;  /* 0x00007600ff0d77ac */ /* 0x000e620008000800 */
[----:B--2---:R-:W-:-:S04]  /*16130*/  LEA R202, P0, R222, R0, 0x2 ;  /* 0x00000000deca7211 */ /* 0x004fc800078010ff */
[----:B------:R-:W-:Y:S02]  /*16140*/  LEA.HI.X.SX32 R203, R222, R2, 0x2, P0 ;  /* 0x00000002decb7211 */ /* 0x000fe400000f16ff */
[----:B------:R-:W-:-:S03]  /*16150*/  LEA R200, P2, R227, R0, 0x2 ;  /* 0x00000000e3c87211 */ /* 0x000fc600078410ff */
[----:B------:R3:W-:Y:S01]  /*16160*/  STL.64 [R1+0x498], R202 ;  /* 0x000498ca01007387 */ /* 0x0007e20000100a00 */
[----:B------:R-:W-:-:S03]  /*16170*/  LEA.HI.X.SX32 R201, R227, R2, 0x2, P2 ;  /* 0x00000002e3c97211 */ /* 0x000fc600010f16ff */
[----:B------:R-:W2:Y:S01]  /*16180*/  LDL.LU R218, [R1+0x1d0] ;  /* 0x0001d00001da7983 */ /* 0x000ea20000300800 */
[----:B------:R-:W-:Y:S02]  /*16190*/  IMAD.MOV.U32 R227, RZ, RZ, R230 ;  /* 0x000000ffffe37224 */ /* 0x000fe400078e00e6 */
[----:B------:R-:W-:Y:S01]  /*161a0*/  IMAD.MOV.U32 R230, RZ, RZ, R231 ;  /* 0x000000ffffe67224 */ /* 0x000fe200078e00e7 */
[----:B------:R1:W-:Y:S04]  /*161b0*/  STL.64 [R1+0x598], R200 ;  /* 0x000598c801007387 */ /* 0x0003e80000100a00 */
[----:B------:R-:W2:Y:S04]  /*161c0*/  LDL.LU R231, [R1+0x1d4] ;  /* 0x0001d40001e77983 */ /* 0x000ea80000300800 */
[----:B------:R-:W2:Y:S01]  /*161d0*/  LDL.LU R222, [R1+0x1d8] ;  /* 0x0001d80001de7983 */ /* 0x000ea20000300800 */
[----:B---3--:R-:W-:-:S04]  /*161e0*/  LEA R202, P0, R214, R0, 0x2 ;  /* 0x00000000d6ca7211 */ /* 0x008fc800078010ff */
[----:B------:R-:W-:Y:S02]  /*161f0*/  LEA.HI.X.SX32 R203, R214, R2, 0x2, P0 ;  /* 0x00000002d6cb7211 */ /* 0x000fe400000f16ff */
[----:B-1----:R-:W-:-:S04]  /*16200*/  LEA R200, P2, R224, R0, 0x2 ;  /* 0x00000000e0c87211 */ /* 0x002fc800078410ff */
[----:B------:R-:W-:Y:S01]  /*16210*/  LEA.HI.X.SX32 R201, R224, R2, 0x2, P2 ;  /* 0x00000002e0c97211 */ /* 0x000fe200010f16ff */
[----:B------:R4:W-:Y:S01]  /*16220*/  STL.64 [R1+0x6a0], R202 ;  /* 0x0006a0ca01007387 */ /* 0x0009e20000100a00 */
[----:B------:R-:W-:-:S03]  /*16230*/  IMAD.MOV.U32 R224, RZ, RZ, R227 ;  /* 0x000000ffffe07224 */ /* 0x000fc600078e00e3 */
[----:B------:R1:W-:Y:S04]  /*16240*/  STL.64 [R1+0x820], R200 ;  /* 0x000820c801007387 */ /* 0x0003e80000100a00 */
[----:B------:R-:W3:Y:S01]  /*16250*/  LDL.LU R227, [R1+0x1e0] ;  /* 0x0001e00001e37983 */ /* 0x000ee20000300800 */
[-C--:B----4-:R-:W-:Y:S01]  /*16260*/  LEA R202, P0, R220, R0.reuse, 0x2 ;  /* 0x00000000dcca7211 */ /* 0x090fe200078010ff */
[----:B------:R-:W-:Y:S01]  /*16270*/  IMAD R199, R224, UR12, RZ ;  /* 0x0000000ce0c77c24 */ /* 0x000fe2000f8e02ff */
[----:B-1----:R-:W-:Y:S01]  /*16280*/  LEA R200, P2, R215, R0, 0x2 ;  /* 0x00000000d7c87211 */ /* 0x002fe200078410ff */
[----:B------:R-:W1:Y:S01]  /*16290*/  LDCU UR12, c[0x0][0x3b0] ;  /* 0x00007600ff0c77ac */ /* 0x000e620008000800 */
[----:B------:R-:W-:Y:S02]  /*162a0*/  LEA.HI.X.SX32 R203, R220, R2, 0x2, P0 ;  /* 0x00000002dccb7211 */ /* 0x000fe400000f16ff */
[----:B------:R-:W-:-:S02]  /*162b0*/  MOV R224, R230 ;  /* 0x000000e600e07202 */ /* 0x000fc40000000f00 */
[----:B------:R-:W-:Y:S01]  /*162c0*/  LEA.HI.X.SX32 R201, R215, R2, 0x2, P2 ;  /* 0x00000002d7c97211 */ /* 0x000fe200010f16ff */
[----:B------:R-:W4:Y:S04]  /*162d0*/  LDL.LU R230, [R1+0x1dc] ;  /* 0x0001dc0001e67983 */ /* 0x000f280000300800 */
[----:B------:R1:W-:Y:S04]  /*162e0*/  STL.64 [R1+0x268], R202 ;  /* 0x000268ca01007387 */ /* 0x0003e80000100a00 */
[----:B------:R-:W4:Y:S04]  /*162f0*/  LDL.LU R220, [R1+0x1e4] ;  /* 0x0001e40001dc7983 */ /* 0x000f280000300800 */
[----:B------:R1:W-:Y:S02]  /*16300*/  STL.64 [R1+0x260], R200 ;  /* 0x000260c801007387 */ /* 0x0003e40000100a00 */
[----:B-1----:R-:W-:-:S04]  /*16310*/  LEA R202, P0, R216, R0, 0x2 ;  /* 0x00000000d8ca7211 */ /* 0x002fc800078010ff */
[----:B------:R-:W-:Y:S02]  /*16320*/  LEA.HI.X.SX32 R203, R216, R2, 0x2, P0 ;  /* 0x00000002d8cb7211 */ /* 0x000fe400000f16ff */
[CC--:B------:R-:W-:Y:S02]  /*16330*/  LEA R200, P2, R219.reuse, R0.reuse, 0x2 ;  /* 0x00000000dbc87211 */ /* 0x0c0fe400078410ff */
[C---:B------:R-:W-:Y:S02]  /*16340*/  LEA R204, P0, R228.reuse, R0, 0x2 ;  /* 0x00000000e4cc7211 */ /* 0x040fe400078010ff */
[-C--:B------:R-:W-:Y:S02]  /*16350*/  LEA.HI.X.SX32 R201, R219, R2.reuse, 0x2, P2 ;  /* 0x00000002dbc97211 */ /* 0x080fe400010f16ff */
[----:B------:R-:W-:Y:S01]  /*16360*/  LEA.HI.X.SX32 R205, R228, R2, 0x2, P0 ;  /* 0x00000002e4cd7211 */ /* 0x000fe200000f16ff */
[----:B------:R1:W-:Y:S01]  /*16370*/  STL.64 [R1+0x258], R202 ;  /* 0x000258ca01007387 */ /* 0x0003e20000100a00 */
[----:B------:R-:W-:-:S03]  /*16380*/  IMAD.MOV.U32 R219, RZ, RZ, R224 ;  /* 0x000000ffffdb7224 */ /* 0x000fc600078e00e0 */
[----:B------:R-:W-:Y:S04]  /*16390*/  STL.64 [R1+0x250], R200 ;  /* 0x000250c801007387 */ /* 0x000fe80000100a00 */
[----:B------:R-:W4:Y:S01]  /*163a0*/  LDL.LU R224, [R1+0x1ec] ;  /* 0x0001ec0001e07983 */ /* 0x000f220000300800 */
[----:B-1----:R-:W-:-:S03]  /*163b0*/  LEA R202, P2, R226, R0, 0x2 ;  /* 0x00000000e2ca7211 */ /* 0x002fc600078410ff */
[----:B------:R1:W-:Y:S01]  /*163c0*/  STL.64 [R1+0x4a0], R204 ;  /* 0x0004a0cc01007387 */ /* 0x0003e20000100a00 */
[----:B------:R-:W-:-:S03]  /*163d0*/  LEA.HI.X.SX32 R203, R226, R2, 0x2, P2 ;  /* 0x00000002e2cb7211 */ /* 0x000fc600010f16ff */
[----:B------:R-:W4:Y:S01]  /*163e0*/  LDL.LU R228, [R1+0x1f4] ;  /* 0x0001f40001e47983 */ /* 0x000f220000300800 */
[----:B-1----:R-:W-:-:S03]  /*163f0*/  LEA R204, P0, R223, R0, 0x2 ;  /* 0x00000000dfcc7211 */ /* 0x002fc600078010ff */
[----:B------:R2:W-:Y:S01]  /*16400*/  STL.64 [R1+0x5a0], R202 ;  /* 0x0005a0ca01007387 */ /* 0x0005e20000100a00 */
[----:B------:R-:W-:-:S03]  /*16410*/  LEA.HI.X.SX32 R205, R223, R2, 0x2, P0 ;  /* 0x00000002dfcd7211 */ /* 0x000fc600000f16ff */
[----:B------:R-:W4:Y:S04]  /*16420*/  LDL.LU R226, [R1+0x1fc] ;  /* 0x0001fc0001e27983 */ /* 0x000f280000300800 */
[----:B------:R1:W-:Y:S01]  /*16430*/  STL.64 [R1+0x6a8], R204 ;  /* 0x0006a8cc01007387 */ /* 0x0003e20000100a00 */
[----:B------:R-:W-:Y:S01]  /*16440*/  IMAD R200, R219, UR11, RZ ;  /* 0x0000000bdbc87c24 */ /* 0x000fe2000f8e02ff */
[----:B------:R-:W1:Y:S02]  /*16450*/  LDCU UR11, c[0x0][0x3b0] ;  /* 0x00007600ff0b77ac */ /* 0x000e640008000800 */
[----:B------:R-:W4:Y:S04]  /*16460*/  LDL.LU R219, [R1+0x4a8] ;  /* 0x0004a80001db7983 */ /* 0x000f280000300800 */
[----:B------:R-:W4:Y:S01]  /*16470*/  LDL.LU R223, [R1+0x1f8] ;  /* 0x0001f80001df7983 */ /* 0x000f220000300800 */
[----:B--2---:R-:W-:-:S04]  /*16480*/  LEA R202, P2, R218, R0, 0x2 ;  /* 0x00000000daca7211 */ /* 0x004fc800078410ff */
[----:B------:R-:W-:Y:S02]  /*16490*/  LEA.HI.X.SX32 R203, R218, R2, 0x2, P2 ;  /* 0x00000002dacb7211 */ /* 0x000fe400010f16ff */
[----:B-1----:R-:W-:-:S03]  /*164a0*/  LEA R204, P0, R231, R0, 0x2 ;  /* 0x00000000e7cc7211 */ /* 0x002fc600078010ff */
[----:B------:R1:W-:Y:S01]  /*164b0*/  STL.64 [R1+0x830], R202 ;  /* 0x000830ca01007387 */ /* 0x0003e20000100a00 */
[----:B------:R-:W-:-:S05]  /*164c0*/  LEA.HI.X.SX32 R205, R231, R2, 0x2, P0 ;  /* 0x00000002e7cd7211 */ /* 0x000fca00000f16ff */
[----:B------:R3:W-:Y:S01]  /*164d0*/  STL.64 [R1+0x248], R204 ;  /* 0x000248cc01007387 */ /* 0x0007e20000100a00 */
[----:B-1----:R-:W-:-:S03]  /*164e0*/  LEA R202, P2, R222, R0, 0x2 ;  /* 0x00000000deca7211 */ /* 0x002fc600078410ff */
[----:B------:R-:W2:Y:S01]  /*164f0*/  LDL.LU R231, [R1+0x200] ;  /* 0x0002000001e77983 */ /* 0x000ea20000300800 */
[----:B------:R-:W-:-:S05]  /*16500*/  LEA.HI.X.SX32 R203, R222, R2, 0x2, P2 ;  /* 0x00000002decb7211 */ /* 0x000fca00010f16ff */
[----:B------:R4:W-:Y:S04]  /*16510*/  STL.64 [R1+0x240], R202 ;  /* 0x000240ca01007387 */ /* 0x0009e80000100a00 */
[----:B------:R-:W2:Y:S01]  /*16520*/  LDL.LU R212, [R1+0x204] ;  /* 0x0002040001d47983 */ /* 0x000ea20000300800 */
[----:B---3--:R-:W-:-:S04]  /*16530*/  LEA R204, P0, R227, R0, 0x2 ;  /* 0x00000000e3cc7211 */ /* 0x008fc800078010ff */
[----:B------:R-:W-:-:S05]  /*16540*/  LEA.HI.X.SX32 R205, R227, R2, 0x2, P0 ;  /* 0x00000002e3cd7211 */ /* 0x000fca00000f16ff */
[----:B------:R1:W-:Y:S04]  /*16550*/  STL.64 [R1+0x238], R204 ;  /* 0x000238cc01007387 */ /* 0x0003e80000100a00 */
[----:B------:R-:W3:Y:S01]  /*16560*/  LDL.LU R227, [R1+0x1f0] ;  /* 0x0001f00001e37983 */ /* 0x000ee20000300800 */
[----:B----4-:R-:W-:-:S04]  /*16570*/  LEA R202, P2, R230, R0, 0x2 ;  /* 0x00000000e6ca7211 */ /* 0x010fc800078410ff */
[----:B------:R-:W-:Y:S02]  /*16580*/  LEA.HI.X.SX32 R203, R230, R2, 0x2, P2 ;  /* 0x00000002e6cb7211 */ /* 0x000fe400010f16ff */
[----:B-1----:R-:W-:-:S03]  /*16590*/  LEA R204, P0, R220, R0, 0x2 ;  /* 0x00000000dccc7211 */ /* 0x002fc600078010ff */
[----:B------:R-:W-:Y:S01]  /*165a0*/  STL.64 [R1+0x230], R202 ;  /* 0x000230ca01007387 */ /* 0x000fe20000100a00 */
[----:B------:R-:W-:-:S03]  /*165b0*/  LEA.HI.X.SX32 R205, R220, R2, 0x2, P0 ;  /* 0x00000002dccd7211 */ /* 0x000fc600000f16ff */
[----:B------:R-:W4:Y:S04]  /*165c0*/  LDL.LU R222, [R1+0x208] ;  /* 0x0002080001de7983 */ /* 0x000f280000300800 */
[----:B------:R-:W2:Y:S04]  /*165d0*/  LDL.LU R209, [R1+0x4b8] ;  /* 0x0004b80001d17983 */ /* 0x000ea80000300800 */
[----:B------:R1:W-:Y:S02]  /*165e0*/  STL.64 [R1+0x4a8], R204 ;  /* 0x0004a8cc01007387 */ /* 0x0003e40000100a00 */
[----:B-1----:R-:W-:-:S04]  /*165f0*/  LEA R204, P0, R224, R0, 0x2 ;  /* 0x00000000e0cc7211 */ /* 0x002fc800078010ff */
[----:B------:R-:W-:Y:S02]  /*16600*/  LEA.HI.X.SX32 R205, R224, R2, 0x2, P0 ;  /* 0x00000002e0cd7211 */ /* 0x000fe400000f16ff */
[----:B---3--:R-:W-:-:S04]  /*16610*/  LEA R202, P2, R227, R0, 0x2 ;  /* 0x00000000e3ca7211 */ /* 0x008fc800078410ff */
[----:B------:R-:W-:-:S05]  /*16620*/  LEA.HI.X.SX32 R203, R227, R2, 0x2, P2 ;  /* 0x00000002e3cb7211 */ /* 0x000fca00010f16ff */
[----:B------:R1:W-:Y:S04]  /*16630*/  STL.64 [R1+0x5a8], R202 ;  /* 0x0005a8ca01007387 */ /* 0x0003e80000100a00 */
[----:B------:R-:W3:Y:S04]  /*16640*/  LDL.LU R215, [R1+0x4c0] ;  /* 0x0004c00001d77983 */ /* 0x000ee80000300800 */
[----:B------:R-:W3:Y:S01]  /*16650*/  LDL.LU R213, [R1+0x4bc] ;  /* 0x0004bc0001d57983 */ /* 0x000ee20000300800 */
[----:B-1----:R-:W-:-:S03]  /*16660*/  LEA R202, P2, R228, R0, 0x2 ;  /* 0x00000000e4ca7211 */ /* 0x002fc600078410ff */
[----:B------:R1:W-:Y:S01]  /*16670*/  STL.64 [R1+0x6b0], R204 ;  /* 0x0006b0cc01007387 */ /* 0x0003e20000100a00 */
[----:B------:R-:W-:-:S03]  /*16680*/  LEA.HI.X.SX32 R203, R228, R2, 0x2, P2 ;  /* 0x00000002e4cb7211 */ /* 0x000fc600010f16ff */
[----:B------:R-:W3:Y:S04]  /*16690*/  LDL.LU R224, [R1+0x4c4] ;  /* 0x0004c40001e07983 */ /* 0x000ee80000300800 */
[----:B------:R-:W3:Y:S01]  /*166a0*/  LDL.LU R214, [R1+0x4c8] ;  /* 0x0004c80001d67983 */ /* 0x000ee20000300800 */
[----:B-1----:R-:W-:-:S03]  /*166b0*/  LEA R204, P0, R226, R0, 0x2 ;  /* 0x00000000e2cc7211 */ /* 0x002fc600078010ff */
[----:B------:R1:W-:Y:S01]  /*166c0*/  STL.64 [R1+0x840], R202 ;  /* 0x000840ca01007387 */ /* 0x0003e20000100a00 */
[----:B------:R-:W-:-:S03]  /*166d0*/  LEA.HI.X.SX32 R205, R226, R2, 0x2, P0 ;  /* 0x00000002e2cd7211 */ /* 0x000fc600000f16ff */
[----:B------:R-:W3:Y:S04]  /*166e0*/  LDL.LU R218, [R1+0x4cc] ;  /* 0x0004cc0001da7983 */ /* 0x000ee80000300800 */
[----:B------:R-:W-:Y:S04]  /*166f0*/  STL.64 [R1+0x228], R204 ;  /* 0x000228cc01007387 */ /* 0x000fe80000100a00 */
[----:B------:R-:W3:Y:S04]  /*16700*/  LDL.LU R216, [R1+0x4d0] ;  /* 0x0004d00001d87983 */ /* 0x000ee80000300800 */
[----:B------:R-:W3:Y:S04]  /*16710*/  LDL.LU R226, [R1+0x4d8] ;  /* 0x0004d80001e27983 */ /* 0x000ee80000300800 */
[----:B------:R-:W3:Y:S01]  /*16720*/  LDL.LU R220, [R1+0x4b0] ;  /* 0x0004b00001dc7983 */ /* 0x000ee20000300800 */
[----:B-1----:R-:W-:-:S02]  /*16730*/  LEA R202, P2, R223, R0, 0x2 ;  /* 0x00000000dfca7211 */ /* 0x002fc400078410ff */
[----:B--2---:R-:W-:Y:S02]  /*16740*/  LEA R210, P0, R231, R0, 0x2 ;  /* 0x00000000e7d27211 */ /* 0x004fe400078010ff */
[-C--:B------:R-:W-:Y:S02]  /*16750*/  LEA.HI.X.SX32 R203, R223, R2.reuse, 0x2, P2 ;  /* 0x00000002dfcb7211 */ /* 0x080fe400010f16ff */
[----:B------:R-:W-:-:S03]  /*16760*/  LEA.HI.X.SX32 R211, R231, R2, 0x2, P0 ;  /* 0x00000002e7d37211 */ /* 0x000fc600000f16ff */
[----:B------:R3:W-:Y:S04]  /*16770*/  STL.64 [R1+0x220], R202 ;  /* 0x000220ca01007387 */ /* 0x0007e80000100a00 */
[----:B------:R-:W2:Y:S01]  /*16780*/  LDL.LU R223, [R1+0x4d4] ;  /* 0x0004d40001df7983 */ /* 0x000ea20000300800 */
[----:B---3--:R-:W-:-:S03]  /*16790*/  IMAD R202, R220, UR4, RZ ;  /* 0x00000004dcca7c24 */ /* 0x008fc6000f8e02ff */
[----:B------:R-:W3:Y:S04]  /*167a0*/  LDL.LU R220, [R1+0x4dc] ;  /* 0x0004dc0001dc7983 */ /* 0x000ee80000300800 */
[----:B------:R4:W-:Y:S04]  /*167b0*/  STL.64 [R1+0x218], R210 ;  /* 0x000218d201007387 */ /* 0x0009e80000100a00 */
[----:B------:R-:W2:Y:S01]  /*167c0*/  LDL.LU R231, [R1+0x4b4] ;  /* 0x0004b40001e77983 */ /* 0x000ea20000300800 */
[C---:B------:R-:W-:Y:S01]  /*167d0*/  LEA R204, P2, R212.reuse, R0, 0x2 ;  /* 0x00000000d4cc7211 */ /* 0x040fe200078410ff */
[----:B------:R-:W-:Y:S01]  /*167e0*/  IMAD R201, R219, UR8, RZ ;  /* 0x00000008dbc97c24 */ /* 0x000fe2000f8e02ff */
[----:B------:R-:W1:Y:S01]  /*167f0*/  LDCU UR8, c[0x0][0x3b0] ;  /* 0x00007600ff0877ac */ /* 0x000e620008000800 */
[----:B------:R-:W3:Y:S01]  /*16800*/  LDL.LU R219, [R1+0x4e0] ;  /* 0x0004e00001db7983 */ /* 0x000ee20000300800 */
[----:B------:R-:W-:-:S02]  /*16810*/  LEA.HI.X.SX32 R205, R212, R2, 0x2, P2 ;  /* 0x00000002d4cd7211 */ /* 0x000fc400010f16ff */
[----:B----4-:R-:W-:-:S04]  /*16820*/  LEA R210, P0, R222, R0, 0x2 ;  /* 0x00000000ded27211 */ /* 0x010fc800078010ff */
[----:B------:R-:W-:Y:S01]  /*16830*/  LEA.HI.X.SX32 R211, R222, R2, 0x2, P0 ;  /* 0x00000002ded37211 */ /* 0x000fe200000f16ff */
[----:B------:R4:W-:Y:S02]  /*16840*/  STL.64 [R1+0x210], R204 ;  /* 0x000210cc01007387 */ /* 0x0009e40000100a00 */
[----:B----4-:R-:W-:-:S04]  /*16850*/  LEA R204, P2, R209, R0, 0x2 ;  /* 0x00000000d1cc7211 */ /* 0x010fc800078410ff */
[----:B------:R-:W-:Y:S01]  /*16860*/  LEA.HI.X.SX32 R205, R209, R2, 0x2, P2 ;  /* 0x00000002d1cd7211 */ /* 0x000fe200010f16ff */
[----:B--2---:R-:W-:Y:S02]  /*16870*/  IMAD R203, R231, UR75, RZ ;  /* 0x0000004be7cb7c24 */ /* 0x004fe4000f8e02ff */
[----:B------:R-:W2:Y:S04]  /*16880*/  LDL.LU R231, [R1+0x4e4] ;  /* 0x0004e40001e77983 */ /* 0x000ea80000300800 */
[----:B------:R4:W-:Y:S04]  /*16890*/  STL.64 [R1+0x4b0], R210 ;  /* 0x0004b0d201007387 */ /* 0x0009e80000100a00 */
[----:B------:R-:W2:Y:S04]  /*168a0*/  LDL.LU R212, [R1+0x508] ;  /* 0x0005080001d47983 */ /* 0x000ea80000300800 */
[----:B------:R-:W3:Y:S01]  /*168b0*/  LDL.LU R222, [R1+0x4e8] ;  /* 0x0004e80001de7983 */ /* 0x000ee20000300800 */
[----:B----4-:R-:W-:-:S04]  /*168c0*/  LEA R210, P0, R215, R0, 0x2 ;  /* 0x00000000d7d27211 */ /* 0x010fc800078010ff */
[----:B------:R-:W-:Y:S01]  /*168d0*/  LEA.HI.X.SX32 R211, R215, R2, 0x2, P0 ;  /* 0x00000002d7d37211 */ /* 0x000fe200000f16ff */
[----:B------:R-:W-:Y:S04]  /*168e0*/  STL.64 [R1+0x5b0], R204 ;  /* 0x0005b0cc01007387 */ /* 0x000fe80000100a00 */
[----:B------:R4:W-:Y:S04]  /*168f0*/  STL.64 [R1+0x6b8], R210 ;  /* 0x0006b8d201007387 */ /* 0x0009e80000100a00 */
[----:B------:R-:W3:Y:S01]  /*16900*/  LDL.LU R215, [R1+0x50c] ;  /* 0x00050c0001d77983 */ /* 0x000ee20000300800 */
[----:B------:R-:W-:-:S04]  /*16910*/  LEA R208, P2, R213, R0, 0x2 ;  /* 0x00000000d5d07211 */ /* 0x000fc800078410ff */
[----:B------:R-:W-:Y:S02]  /*16920*/  LEA.HI.X.SX32 R209, R213, R2, 0x2, P2 ;  /* 0x00000002d5d17211 */ /* 0x000fe400010f16ff */
[----:B----4-:R-:W-:-:S03]  /*16930*/  LEA R210, P0, R224, R0, 0x2 ;  /* 0x00000000e0d27211 */ /* 0x010fc600078010ff */
[----:B------:R4:W-:Y:S01]  /*16940*/  STL.64 [R1+0x848], R208 ;  /* 0x000848d001007387 */ /* 0x0009e20000100a00 */
[----:B------:R-:W-:Y:S02]  /*16950*/  LEA.HI.X.SX32 R211, R224, R2, 0x2, P0 ;  /* 0x00000002e0d37211 */ /* 0x000fe400000f16ff */
[----:B----4-:R-:W-:-:S03]  /*16960*/  LEA R208, P2, R214, R0, 0x2 ;  /* 0x00000000d6d07211 */ /* 0x010fc600078410ff */
[----:B------:R4:W-:Y:S01]  /*16970*/  STL.64 [R1+0x208], R210 ;  /* 0x000208d201007387 */ /* 0x0009e20000100a00 */
[----:B------:R-:W-:Y:S02]  /*16980*/  LEA.HI.X.SX32 R209, R214, R2, 0x2, P2 ;  /* 0x00000002d6d17211 */ /* 0x000fe400010f16ff */
[----:B----4-:R-:W-:-:S04]  /*16990*/  LEA R210, P0, R218, R0, 0x2 ;  /* 0x00000000dad27211 */ /* 0x010fc800078010ff */
[----:B------:R-:W-:Y:S01]  /*169a0*/  LEA.HI.X.SX32 R211, R218, R2, 0x2, P0 ;  /* 0x00000002dad37211 */ /* 0x000fe200000f16ff */
[----:B--2---:R-:W-:Y:S01]  /*169b0*/  IMAD R204, R212, UR74, RZ ;  /* 0x0000004ad4cc7c24 */ /* 0x004fe2000f8e02ff */
[----:B------:R-:W-:-:S04]  /*169c0*/  LEA R212, P0, R226, R0, 0x2 ;  /* 0x00000000e2d47211 */ /* 0x000fc800078010ff */
[----:B------:R-:W-:Y:S01]  /*169d0*/  LEA.HI.X.SX32 R213, R226, R2, 0x2, P0 ;  /* 0x00000002e2d57211 */ /* 0x000fe200000f16ff */
[----:B---3--:R-:W-:Y:S02]  /*169e0*/  IMAD R205, R215, UR73, RZ ;  /* 0x00000049d7cd7c24 */ /* 0x008fe4000f8e02ff */
[----:B------:R-:W2:Y:S04]  /*169f0*/  LDL.LU R215, [R1+0x510] ;  /* 0x0005100001d77983 */ /* 0x000ea80000300800 */
[----:B------:R-:W3:Y:S04]  /*16a00*/  LDL.LU R224, [R1+0x4ec] ;  /* 0x0004ec0001e07983 */ /* 0x000ee80000300800 */
[----:B------:R4:W-:Y:S04]  /*16a10*/  STL.64 [R1+0x200], R208 ;  /* 0x000200d001007387 */ /* 0x0009e80000100a00 */
[----:B------:R1:W-:Y:S04]  /*16a20*/  STL.64 [R1+0x1f8], R210 ;  /* 0x0001f8d201007387 */ /* 0x0003e80000100a00 */
[----:B------:R-:W3:Y:S01]  /*16a30*/  LDL.LU R218, [R1+0x514] ;  /* 0x0005140001da7983 */ /* 0x000ee20000300800 */
[----:B----4-:R-:W-:-:S04]  /*16a40*/  LEA R208, P2, R216, R0, 0x2 ;  /* 0x00000000d8d07211 */ /* 0x010fc800078410ff */
[----:B------:R-:W-:-:S05]  /*16a50*/  LEA.HI.X.SX32 R209, R216, R2, 0x2, P2 ;  /* 0x00000002d8d17211 */ /* 0x000fca00010f16ff */
[----:B------:R-:W-:Y:S04]  /*16a60*/  STL.64 [R1+0x1f0], R208 ;  /* 0x0001f0d001007387 */ /* 0x000fe80000100a00 */
[----:B------:R-:W4:Y:S01]  /*16a70*/  LDL.LU R226, [R1+0x518] ;  /* 0x0005180001e27983 */ /* 0x000f220000300800 */
[----:B-1----:R-:W-:-:S03]  /*16a80*/  LEA R210, P2, R223, R0, 0x2 ;  /* 0x00000000dfd27211 */ /* 0x002fc600078410ff */
[----:B------:R1:W-:Y:S01]  /*16a90*/  STL.64 [R1+0x4b8], R212 ;  /* 0x0004b8d401007387 */ /* 0x0003e20000100a00 */
[----:B------:R-:W-:-:S05]  /*16aa0*/  LEA.HI.X.SX32 R211, R223, R2, 0x2, P2 ;  /* 0x00000002dfd37211 */ /* 0x000fca00010f16ff */
[----:B------:R1:W-:Y:S04]  /*16ab0*/  STL.64 [R1+0x5b8], R210 ;  /* 0x0005b8d201007387 */ /* 0x0003e80000100a00 */
[----:B------:R-:W3:Y:S01]  /*16ac0*/  LDL.LU R223, [R1+0x4f0] ;  /* 0x0004f00001df7983 */ /* 0x000ee20000300800 */
[----:B-1----:R-:W-:-:S04]  /*16ad0*/  LEA R212, P0, R220, R0, 0x2 ;  /* 0x00000000dcd47211 */ /* 0x002fc800078010ff */
[----:B------:R-:W-:Y:S02]  /*16ae0*/  LEA.HI.X.SX32 R213, R220, R2, 0x2, P0 ;  /* 0x00000002dcd57211 */ /* 0x000fe400000f16ff */
[-C--:B------:R-:W-:Y:S02]  /*16af0*/  LEA R210, P2, R219, R0.reuse, 0x2 ;  /* 0x00000000dbd27211 */ /* 0x080fe400078410ff */
[----:B------:R-:W-:Y:S02]  /*16b00*/  LEA R214, P0, R231, R0, 0x2 ;  /* 0x00000000e7d67211 */ /* 0x000fe400078010ff */
[-C--:B------:R-:W-:Y:S01]  /*16b10*/  LEA.HI.X.SX32 R211, R219, R2.reuse, 0x2, P2 ;  /* 0x00000002dbd37211 */ /* 0x080fe200010f16ff */
[----:B--2---:R-:W-:Y:S01]  /*16b20*/  IMAD R206, R215, UR72, RZ ;  /* 0x00000048d7ce7c24 */ /* 0x004fe2000f8e02ff */
[----:B------:R-:W-:Y:S01]  /*16b30*/  LEA.HI.X.SX32 R215, R231, R2, 0x2, P0 ;  /* 0x00000002e7d77211 */ /* 0x000fe200000f16ff */
[----:B----4-:R-:W-:Y:S02]  /*16b40*/  IMAD R209, R226, UR70, RZ ;  /* 0x00000046e2d17c24 */ /* 0x010fe4000f8e02ff */
[----:B------:R-:W2:Y:S04]  /*16b50*/  LDL.LU R226, [R1+0x4f8] ;  /* 0x0004f80001e27983 */ /* 0x000ea80000300800 */
[----:B------:R1:W-:Y:S04]  /*16b60*/  STL.64 [R1+0x6c0], R212 ;  /* 0x0006c0d401007387 */ /* 0x0003e80000100a00 */
[----:B------:R-:W4:Y:S04]  /*16b70*/  LDL.LU R220, [R1+0x51c] ;  /* 0x00051c0001dc7983 */ /* 0x000f280000300800 */
[----:B------:R2:W-:Y:S04]  /*16b80*/  STL.64 [R1+0x850], R210 ;  /* 0x000850d201007387 */ /* 0x0005e80000100a00 */
[----:B------:R3:W-:Y:S04]  /*16b90*/  STL.64 [R1+0x1e8], R214 ;  /* 0x0001e8d601007387 */ /* 0x0007e80000100a00 */
[----:B------:R-:W2:Y:S01]  /*16ba0*/  LDL.LU R231, [R1+0x520] ;  /* 0x0005200001e77983 */ /* 0x000ea20000300800 */
[----:B-1----:R-:W-:-:S04]  /*16bb0*/  LEA R212, P2, R222, R0, 0x2 ;  /* 0x00000000ded47211 */ /* 0x002fc800078410ff */
[----:B------:R-:W-:-:S05]  /*16bc0*/  LEA.HI.X.SX32 R213, R222, R2, 0x2, P2 ;  /* 0x00000002ded57211 */ /* 0x000fca00010f16ff */
[----:B------:R1:W-:Y:S01]  /*16bd0*/  STL.64 [R1+0x1e0], R212 ;  /* 0x0001e0d401007387 */ /* 0x0003e20000100a00 */
[----:B--2---:R-:W-:-:S03]  /*16be0*/  IMAD R211, R231, UR68, RZ ;  /* 0x00000044e7d37c24 */ /* 0x004fc6000f8e02ff */
[----:B------:R-:W2:Y:S01]  /*16bf0*/  LDL.LU R231, [R1+0x524] ;  /* 0x0005240001e77983 */ /* 0x000ea20000300800 */
[CC--:B---3--:R-:W-:Y:S02]  /*16c00*/  LEA R214, P0, R223.reuse, R0.reuse, 0x2 ;  /* 0x00000000dfd67211 */ /* 0x0c8fe400078010ff */
[C---:B-1----:R-:W-:Y:S02]  /*16c10*/  LEA R212, P2, R224.reuse, R0, 0x2 ;  /* 0x00000000e0d47211 */ /* 0x042fe400078410ff */
[-C--:B------:R-:W-:Y:S02]  /*16c20*/  LEA.HI.X.SX32 R215, R223, R2.reuse, 0x2, P0 ;  /* 0x00000002dfd77211 */ /* 0x080fe400000f16ff */
[----:B------:R-:W-:-:S03]  /*16c30*/  LEA.HI.X.SX32 R213, R224, R2, 0x2, P2 ;  /* 0x00000002e0d57211 */ /* 0x000fc600010f16ff */
[----:B------:R-:W-:Y:S04]  /*16c40*/  STL.64 [R1+0x1d8], R214 ;  /* 0x0001d8d601007387 */ /* 0x000fe80000100a00 */
[----:B------:R2:W-:Y:S01]  /*16c50*/  STL.64 [R1+0x1d0], R212 ;  /* 0x0001d0d401007387 */ /* 0x0005e20000100a00 */
[----:B------:R-:W-:Y:S01]  /*16c60*/  IMAD R208, R218, UR71, RZ ;  /* 0x00000047dad07c24 */ /* 0x000fe2000f8e02ff */
[----:B------:R-:W-:-:S04]  /*16c70*/  LEA R218, P0, R226, R0, 0x2 ;  /* 0x00000000e2da7211 */ /* 0x000fc800078010ff */
[----:B------:R-:W-:Y:S01]  /*16c80*/  LEA.HI.X.SX32 R219, R226, R2, 0x2, P0 ;  /* 0x00000002e2db7211 */ /* 0x000fe200000f16ff */
[----:B--2---:R-:W-:Y:S02]  /*16c90*/  IMAD R212, R231, UR67, RZ ;  /* 0x00000043e7d47c24 */ /* 0x004fe4000f8e02ff */
[----:B------:R-:W2:Y:S01]  /*16ca0*/  LDL.LU R231, [R1+0x528] ;  /* 0x0005280001e77983 */ /* 0x000ea20000300800 */
[----:B------:R-:W-:-:S03]  /*16cb0*/  LEA R214, P2, R11, R0, 0x2 ;  /* 0x000000000bd67211 */ /* 0x000fc600078410ff */
[----:B------:R1:W-:Y:S01]  /*16cc0*/  STL.64 [R1+0x4c0], R218 ;  /* 0x0004c0da01007387 */ /* 0x0003e20000100a00 */
[----:B------:R-:W-:-:S03]  /*16cd0*/  LEA.HI.X.SX32 R215, R11, R2, 0x2, P2 ;  /* 0x000000020bd77211 */ /* 0x000fc600010f16ff */
[----:B------:R-:W3:Y:S04]  /*16ce0*/  LDL.LU R11, [R1+0x1458] ;  /* 0x00145800010b7983 */ /* 0x000ee80000300800 */
[----:B------:R-:W3:Y:S01]  /*16cf0*/  LDL.LU R226, [R1+0x52c] ;  /* 0x00052c0001e27983 */ /* 0x000ee20000300800 */
[----:B-1----:R-:W-:-:S03]  /*16d00*/  LEA R218, P0, R3, R0, 0x2 ;  /* 0x0000000003da7211 */ /* 0x002fc600078010ff */
[----:B------:R1:W-:Y:S01]  /*16d10*/  STL.64 [R1+0x5c0], R214 ;  /* 0x0005c0d601007387 */ /* 0x0003e20000100a00 */
[----:B------:R-:W-:-:S03]  /*16d20*/  LEA.HI.X.SX32 R219, R3, R2, 0x2, P0 ;  /* 0x0000000203db7211 */ /* 0x000fc600000f16ff */
[----:B------:R-:W3:Y:S01]  /*16d30*/  LDL.LU R3, [R1+0x1454] ;  /* 0x0014540001037983 */ /* 0x000ee20000300800 */
[-C--:B------:R-:W-:Y:S02]  /*16d40*/  LEA R222, P0, R133, R0.reuse, 0x2 ;  /* 0x0000000085de7211 */ /* 0x080fe400078010ff */
[C---:B-1----:R-:W-:Y:S01]  /*16d50*/  LEA R214, P2, R7.reuse, R0, 0x2 ;  /* 0x0000000007d67211 */ /* 0x042fe200078410ff */
[----:B------:R1:W-:Y:S03]  /*16d60*/  STL.64 [R1+0x6c8], R218 ;  /* 0x0006c8da01007387 */ /* 0x0003e60000100a00 */
[-C--:B------:R-:W-:Y:S02]  /*16d70*/  LEA.HI.X.SX32 R215, R7, R2.reuse, 0x2, P2 ;  /* 0x0000000207d77211 */ /* 0x080fe400010f16ff */
[----:B------:R-:W-:Y:S01]  /*16d80*/  LEA.HI.X.SX32 R223, R133, R2, 0x2, P0 ;  /* 0x0000000285df7211 */ /* 0x000fe200000f16ff */
[----:B------:R-:W3:Y:S01]  /*16d90*/  LDL.LU R7, [R1+0x1450] ;  /* 0x0014500001077983 */ /* 0x000ee20000300800 */
[----:B-1----:R-:W-:-:S03]  /*16da0*/  LEA R218, P2, R235, R0, 0x2 ;  /* 0x00000000ebda7211 */ /* 0x002fc600078410ff */
[----:B------:R-:W-:Y:S01]  /*16db0*/  STL.64 [R1+0x858], R214 ;  /* 0x000858d601007387 */ /* 0x000fe20000100a00 */
[----:B------:R-:W-:Y:S01]  /*16dc0*/  LEA.HI.X.SX32 R219, R235, R2, 0x2, P2 ;  /* 0x00000002ebdb7211 */ /* 0x000fe200010f16ff */
[----:B--2---:R-:W-:Y:S02]  /*16dd0*/  IMAD R213, R231, UR66, RZ ;  /* 0x00000042e7d57c24 */ /* 0x004fe4000f8e02ff */
[----:B------:R-:W2:Y:S04]  /*16de0*/  LDL.LU R231, [R1+0x5c8] ;  /* 0x0005c80001e77983 */ /* 0x000ea80000300800 */
[----:B------:R1:W-:Y:S04]  /*16df0*/  STL.64 [R1+0x1c8], R222 ;  /* 0x0001c8de01007387 */ /* 0x0003e80000100a00 */
[----:B------:R4:W-:Y:S04]  /*16e00*/  STL.64 [R1+0x1c0], R218 ;  /* 0x0001c0da01007387 */ /* 0x0009e80000100a00 */
[----:B------:R-:W2:Y:S01]  /*16e10*/  LDL.LU R235, [R1+0x5cc] ;  /* 0x0005cc0001eb7983 */ /* 0x000ea20000300800 */
[----:B-1----:R-:W-:-:S02]  /*16e20*/  LEA R222, P0, R232, R0, 0x2 ;  /* 0x00000000e8de7211 */ /* 0x002fc400078010ff */
[----:B----4-:R-:W-:Y:S02]  /*16e30*/  LEA R218, P2, R234, R0, 0x2 ;  /* 0x00000000eada7211 */ /* 0x010fe400078410ff */
[-C--:B------:R-:W-:Y:S02]  /*16e40*/  LEA.HI.X.SX32 R223, R232, R2.reuse, 0x2, P0 ;  /* 0x00000002e8df7211 */ /* 0x080fe400000f16ff */
[----:B------:R-:W-:-:S03]  /*16e50*/  LEA.HI.X.SX32 R219, R234, R2, 0x2, P2 ;  /* 0x00000002eadb7211 */ /* 0x000fc600010f16ff */
[----:B------:R1:W-:Y:S04]  /*16e60*/  STL.64 [R1+0x1b8], R222 ;  /* 0x0001b8de01007387 */ /* 0x0003e80000100a00 */
[----:B------:R4:W-:Y:S04]  /*16e70*/  STL.64 [R1+0x1b0], R218 ;  /* 0x0001b0da01007387 */ /* 0x0009e80000100a00 */
[----:B------:R-:W2:Y:S01]  /*16e80*/  LDL.LU R232, [R1+0x5d0] ;  /* 0x0005d00001e87983 */ /* 0x000ea20000300800 */
[-C--:B-1----:R-:W-:Y:S02]  /*16e90*/  LEA R222, P0, R236, R0.reuse, 0x2 ;  /* 0x00000000ecde7211 */ /* 0x082fe400078010ff */
[----:B----4-:R-:W-:-:S02]  /*16ea0*/  LEA R218, P2, R252, R0, 0x2 ;  /* 0x00000000fcda7211 */ /* 0x010fc400078410ff */
[-C--:B------:R-:W-:Y:S02]  /*16eb0*/  LEA.HI.X.SX32 R223, R236, R2.reuse, 0x2, P0 ;  /* 0x00000002ecdf7211 */ /* 0x080fe400000f16ff */
[----:B------:R-:W-:Y:S02]  /*16ec0*/  LEA.HI.X.SX32 R219, R252, R2, 0x2, P2 ;  /* 0x00000002fcdb7211 */ /* 0x000fe400010f16ff */
[----:B------:R-:W-:Y:S01]  /*16ed0*/  LEA R234, P0, R240, R0, 0x2 ;  /* 0x00000000f0ea7211 */ /* 0x000fe200078010ff */
[----:B------:R-:W-:Y:S04]  /*16ee0*/  STL.64 [R1+0x4c8], R222 ;  /* 0x0004c8de01007387 */ /* 0x000fe80000100a00 */
[----:B------:R1:W-:Y:S04]  /*16ef0*/  STL.64 [R1+0x5c8], R218 ;  /* 0x0005c8da01007387 */ /* 0x0003e80000100a00 */
[----:B------:R-:W4:Y:S01]  /*16f00*/  LDL.LU R236, [R1+0x5d4] ;  /* 0x0005d40001ec7983 */ /* 0x000f220000300800 */
[----:B---3--:R-:W-:-:S02]  /*16f10*/  IMAD R214, R226, UR65, RZ ;  /* 0x00000041e2d67c24 */ /* 0x008fc4000f8e02ff */
[----:B--2---:R-:W-:Y:S02]  /*16f20*/  IMAD R226, R231, UR64, RZ ;  /* 0x00000040e7e27c24 */ /* 0x004fe4000f8e02ff */
[----:B------:R-:W-:Y:S01]  /*16f30*/  IMAD R224, R235, UR63, RZ ;  /* 0x0000003febe07c24 */ /* 0x000fe2000f8e02ff */
[----:B------:R-:W-:-:S05]  /*16f40*/  LEA.HI.X.SX32 R235, R240, R2, 0x2, P0 ;  /* 0x00000002f0eb7211 */ /* 0x000fca00000f16ff */
[----:B------:R2:W-:Y:S04]  /*16f50*/  STL.64 [R1+0x6d0], R234 ;  /* 0x0006d0ea01007387 */ /* 0x0005e80000100a00 */
[----:B------:R-:W3:Y:S01]  /*16f60*/  LDL.LU R231, [R1+0x5d8] ;  /* 0x0005d80001e77983 */ /* 0x000ee20000300800 */
[----:B-1----:R-:W-:-:S04]  /*16f70*/  LEA R218, P2, R237, R0, 0x2 ;  /* 0x00000000edda7211 */ /* 0x002fc800078410ff */
[----:B------:R-:W-:Y:S02]  /*16f80*/  LEA.HI.X.SX32 R219, R237, R2, 0x2, P2 ;  /* 0x00000002eddb7211 */ /* 0x000fe400010f16ff */
[----:B--2---:R-:W-:-:S03]  /*16f90*/  LEA R234, P0, R233, R0, 0x2 ;  /* 0x00000000e9ea7211 */ /* 0x004fc600078010ff */
[----:B------:R1:W-:Y:S01]  /*16fa0*/  STL.64 [R1+0x860], R218 ;  /* 0x000860da01007387 */ /* 0x0003e20000100a00 */
[----:B------:R-:W-:Y:S01]  /*16fb0*/  LEA.HI.X.SX32 R235, R233, R2, 0x2, P0 ;  /* 0x00000002e9eb7211 */ /* 0x000fe200000f16ff */
[----:B------:R-:W-:Y:S02]  /*16fc0*/  IMAD R223, R232, UR62, RZ ;  /* 0x0000003ee8df7c24 */ /* 0x000fe4000f8e02ff */
[----:B------:R-:W-:Y:S02]  /*16fd0*/  IMAD.MOV.U32 R232, RZ, RZ, R16 ;  /* 0x000000ffffe87224 */ /* 0x000fe400078e0010 */
[----:B------:R2:W-:Y:S01]  /*16fe0*/  STL.64 [R1+0x1a8], R234 ;  /* 0x0001a8ea01007387 */ /* 0x0005e20000100a00 */
[-C--:B------:R-:W-:Y:S02]  /*16ff0*/  LEA R16, P0, R225, R0.reuse, 0x2 ;  /* 0x00000000e1107211 */ /* 0x080fe400078010ff */
[----:B-1----:R-:W-:-:S04]  /*17000*/  LEA R218, P2, R229, R0, 0x2 ;  /* 0x00000000e5da7211 */ /* 0x002fc800078410ff */
[----:B------:R-:W-:Y:S01]  /*17010*/  LEA.HI.X.SX32 R219, R229, R2, 0x2, P2 ;  /* 0x00000002e5db7211 */ /* 0x000fe200010f16ff */
[----:B--2---:R-:W-:Y:S02]  /*17020*/  IMAD.MOV.U32 R234, RZ, RZ, R238 ;  /* 0x000000ffffea7224 */ /* 0x004fe400078e00ee */
[----:B------:R-:W-:Y:S01]  /*17030*/  IMAD.MOV.U32 R238, RZ, RZ, R18 ;  /* 0x000000ffffee7224 */ /* 0x000fe200078e0012 */
[----:B------:R-:W-:Y:S01]  /*17040*/  LEA R18, P2, R221, R0, 0x2 ;  /* 0x00000000dd127211 */ /* 0x000fe200078410ff */
[----:B------:R-:W-:Y:S01]  /*17050*/  IMAD.MOV.U32 R235, RZ, RZ, R17 ;  /* 0x000000ffffeb7224 */ /* 0x000fe200078e0011 */
[----:B------:R-:W-:Y:S01]  /*17060*/  LEA.HI.X.SX32 R17, R225, R2, 0x2, P0 ;  /* 0x00000002e1117211 */ /* 0x000fe200000f16ff */
[----:B----4-:R-:W-:Y:S02]  /*17070*/  IMAD R222, R236, UR61, RZ ;  /* 0x0000003decde7c24 */ /* 0x010fe4000f8e02ff */
[----:B------:R-:W-:Y:S01]  /*17080*/  IMAD.MOV.U32 R236, RZ, RZ, R239 ;  /* 0x000000ffffec7224 */ /* 0x000fe200078e00ef */
[----:B------:R-:W-:-:S02]  /*17090*/  MOV R239, R19 ;  /* 0x0000001300ef7202 */ /* 0x000fc40000000f00 */
[----:B------:R-:W-:Y:S01]  /*170a0*/  LEA.HI.X.SX32 R19, R221, R2, 0x2, P2 ;  /* 0x00000002dd137211 */ /* 0x000fe200010f16ff */
[----:B------:R1:W-:Y:S01]  /*170b0*/  STL.64 [R1+0x1a0], R218 ;  /* 0x0001a0da01007387 */ /* 0x0003e20000100a00 */
[----:B------:R-:W-:-:S03]  /*170c0*/  IMAD R210, R220, UR69, RZ ;  /* 0x00000045dcd27c24 */ /* 0x000fc6000f8e02ff */
[----:B-1----:R-:W2:Y:S01]  /*170d0*/  LDL.LU R219, [R1+0x5dc] ;  /* 0x0005dc0001db7983 */ /* 0x002ea20000300800 */
[----:B------:R-:W-:-:S03]  /*170e0*/  IMAD.MOV.U32 R218, RZ, RZ, R232 ;  /* 0x000000ffffda7224 */ /* 0x000fc600078e00e8 */
[----:B------:R1:W-:Y:S01]  /*170f0*/  STL.64 [R1+0x198], R16 ;  /* 0x0001981001007387 */ /* 0x0003e20000100a00 */
[----:B------:R-:W-:-:S03]  /*17100*/  LEA R232, P2, R207, R0, 0x2 ;  /* 0x00000000cfe87211 */ /* 0x000fc600078410ff */
[----:B------:R4:W-:Y:S01]  /*17110*/  STL.64 [R1+0x190], R18 ;  /* 0x0001901201007387 */ /* 0x0009e20000100a00 */
[----:B-1----:R-:W-:-:S03]  /*17120*/  LEA R16, P0, R217, R0, 0x2 ;  /* 0x00000000d9107211 */ /* 0x002fc600078010ff */
[----:B----4-:R1:W5:Y:S01]  /*17130*/  LDL.LU.64 R18, [R1+0x1448] ;  /* 0x0014480001127983 */ /* 0x0103620000300a00 */
[----:B------:R-:W-:Y:S01]  /*17140*/  LEA.HI.X.SX32 R17, R217, R2, 0x2, P0 ;  /* 0x00000002d9117211 */ /* 0x000fe200000f16ff */
[----:B---3--:R-:W-:Y:S02]  /*17150*/  IMAD R220, R231, UR60, RZ ;  /* 0x0000003ce7dc7c24 */ /* 0x008fe4000f8e02ff */
[----:B------:R-:W-:Y:S02]  /*17160*/  IMAD.MOV.U32 R231, RZ, RZ, R235 ;  /* 0x000000ffffe77224 */ /* 0x000fe400078e00eb */
[----:B------:R-:W3:Y:S04]  /*17170*/  LDL.LU R235, [R1+0x5e0] ;  /* 0x0005e00001eb7983 */ /* 0x000ee80000300800 */
[----:B------:R-:W-:Y:S04]  /*17180*/  STL [R1+0x5d0], R232 ;  /* 0x0005d0e801007387 */ /* 0x000fe80000100800 */
[----:B------:R4:W-:Y:S04]  /*17190*/  STL.64 [R1+0x4d0], R16 ;  /* 0x0004d01001007387 */ /* 0x0009e80000100a00 */
[----:B----4-:R1:W5:Y:S04]  /*171a0*/  LDL.LU.64 R16, [R1+0x1440] ;  /* 0x0014400001107983 */ /* 0x0103680000300a00 */
[----:B------:R-:W4:Y:S01]  /*171b0*/  LDL.LU R252, [R1+0x5e4] ;  /* 0x0005e40001fc7983 */ /* 0x000f220000300800 */
[----:B------:R-:W-:Y:S01]  /*171c0*/  IMAD.MOV.U32 R216, RZ, RZ, R232 ;  /* 0x000000ffffd87224 */ /* 0x000fe200078e00e8 */
[----:B------:R-:W-:Y:S01]  /*171d0*/  LEA R232, P0, R143, R0, 0x2 ;  /* 0x000000008fe87211 */ /* 0x000fe200078010ff */
[----:B------:R-:W-:Y:S01]  /*171e0*/  IMAD.MOV.U32 R217, RZ, RZ, R233 ;  /* 0x000000ffffd97224 */ /* 0x000fe200078e00e9 */
[----:B------:R-:W-:-:S02]  /*171f0*/  LEA.HI.X.SX32 R217, R207, R2, 0x2, P2 ;  /* 0x00000002cfd97211 */ /* 0x000fc400010f16ff */
[----:B------:R-:W-:Y:S02]  /*17200*/  LEA.HI.X.SX32 R233, R143, R2, 0x2, P0 ;  /* 0x000000028fe97211 */ /* 0x000fe400000f16ff */
[----:B------:R-:W-:Y:S01]  /*17210*/  LEA R216, P2, R140, R0, 0x2 ;  /* 0x000000008cd87211 */ /* 0x000fe200078410ff */
[----:B------:R1:W-:Y:S01]  /*17220*/  STL [R1+0x5d4], R217 ;  /* 0x0005d4d901007387 */ /* 0x0003e20000100800 */
[----:B------:R-:W-:-:S03]  /*17230*/  IMAD.MOV.U32 R215, RZ, RZ, R218 ;  /* 0x000000ffffd77224 */ /* 0x000fc600078e00da */
[----:B------:R2:W-:Y:S01]  /*17240*/  STL.64 [R1+0x6d8], R232 ;  /* 0x0006d8e801007387 */ /* 0x0005e20000100a00 */
[----:B-1----:R-:W-:Y:S02]  /*17250*/  LEA.HI.X.SX32 R217, R140, R2, 0x2, P2 ;  /* 0x000000028cd97211 */ /* 0x002fe400010f16ff */
[----:B--2---:R-:W-:-:S03]  /*17260*/  LEA R232, P0, R137, R0, 0x2 ;  /* 0x0000000089e87211 */ /* 0x004fc600078010ff */
[----:B------:R1:W-:Y:S01]  /*17270*/  STL.64 [R1+0x890], R216 ;  /* 0x000890d801007387 */ /* 0x0003e20000100a00 */
[----:B------:R-:W-:Y:S01]  /*17280*/  LEA.HI.X.SX32 R233, R137, R2, 0x2, P0 ;  /* 0x0000000289e97211 */ /* 0x000fe200000f16ff */
[----:B------:R-:W-:Y:S02]  /*17290*/  IMAD.MOV.U32 R237, RZ, RZ, R15 ;  /* 0x000000ffffed7224 */ /* 0x000fe400078e000f */
[----:B------:R-:W-:Y:S01]  /*172a0*/  IMAD.MOV.U32 R229, RZ, RZ, R10 ;  /* 0x000000ffffe57224 */ /* 0x000fe200078e000a */
[----:B-1----:R-:W2:Y:S04]  /*172b0*/  LDL.LU R216, [R1+0x5e8] ;  /* 0x0005e80001d87983 */ /* 0x002ea80000300800 */
[----:B------:R1:W-:Y:S01]  /*172c0*/  STL.64 [R1+0x188], R232 ;  /* 0x000188e801007387 */ /* 0x0003e20000100a00 */
[----:B------:R-:W-:-:S02]  /*172d0*/  IMAD.MOV.U32 R240, RZ, RZ, R215 ;  /* 0x000000fffff07224 */ /* 0x000fc400078e00d7 */
[----:B------:R-:W-:Y:S02]  /*172e0*/  IMAD.MOV.U32 R137, RZ, RZ, R11 ;  /* 0x000000ffff897224 */ /* 0x000fe400078e000b */
[----:B------:R-:W-:Y:S02]  /*172f0*/  IMAD.MOV.U32 R225, RZ, RZ, R237 ;  /* 0x000000ffffe17224 */ /* 0x000fe400078e00ed */
[----:B------:R-:W-:Y:S02]  /*17300*/  IMAD.MOV.U32 R237, RZ, RZ, R9 ;  /* 0x000000ffffed7224 */ /* 0x000fe400078e0009 */
[----:B-1----:R-:W-:Y:S02]  /*17310*/  IMAD.MOV.U32 R233, RZ, RZ, R8 ;  /* 0x000000ffffe97224 */ /* 0x002fe400078e0008 */
[----:B------:R-:W-:Y:S02]  /*17320*/  IMAD.MOV.U32 R221, RZ, RZ, R225 ;  /* 0x000000ffffdd7224 */ /* 0x000fe400078e00e1 */
[----:B------:R-:W-:-:S02]  /*17330*/  IMAD.MOV.U32 R225, RZ, RZ, R233 ;  /* 0x000000ffffe17224 */ /* 0x000fc400078e00e9 */
[----:B---3--:R-:W-:Y:S02]  /*17340*/  IMAD R218, R235, UR58, RZ ;  /* 0x0000003aebda7c24 */ /* 0x008fe4000f8e02ff */
[----:B------:R-:W-:Y:S01]  /*17350*/  IMAD.MOV.U32 R235, RZ, RZ, R236 ;  /* 0x000000ffffeb7224 */ /* 0x000fe200078e00ec */
[----:B------:R-:W-:Y:S01]  /*17360*/  MOV R236, R238 ;  /* 0x000000ee00ec7202 */ /* 0x000fe20000000f00 */
[----:B------:R-:W-:Y:S02]  /*17370*/  IMAD.MOV.U32 R238, RZ, RZ, R239 ;  /* 0x000000ffffee7224 */ /* 0x000fe400078e00ef */
[----:B------:R-:W-:Y:S01]  /*17380*/  IMAD.MOV.U32 R239, RZ, RZ, R14 ;  /* 0x000000ffffef7224 */ /* 0x000fe200078e000e */
[----:B------:R-:W-:Y:S02]  /*17390*/  LEA R14, P2, R132, R0, 0x2 ;  /* 0x00000000840e7211 */ /* 0x000fe400078410ff */
[----:B------:R-:W-:Y:S01]  /*173a0*/  MOV R232, R238 ;  /* 0x000000ee00e87202 */ /* 0x000fe20000000f00 */
[----:B------:R-:W-:Y:S01]  /*173b0*/  IMAD.MOV.U32 R238, RZ, RZ, R12 ;  /* 0x000000ffffee7224 */ /* 0x000fe200078e000c */
[----:B------:R-:W-:-:S02]  /*173c0*/  LEA R12, P0, R136, R0, 0x2 ;  /* 0x00000000880c7211 */ /* 0x000fc400078010ff */
[----:B------:R-:W-:Y:S02]  /*173d0*/  LEA.HI.X.SX32 R15, R132, R2, 0x2, P2 ;  /* 0x00000002840f7211 */ /* 0x000fe400010f16ff */
[----:B------:R-:W-:-:S03]  /*173e0*/  LEA R10, P2, R138, R0, 0x2 ;  /* 0x000000008a0a7211 */ /* 0x000fc600078410ff */
[----:B------:R1:W-:Y:S01]  /*173f0*/  STL.64 [R1+0x180], R14 ;  /* 0x0001800e01007387 */ /* 0x0003e20000100a00 */
[----:B----4-:R-:W-:Y:S02]  /*17400*/  IMAD R217, R252, UR57, RZ ;  /* 0x00000039fcd97c24 */ /* 0x010fe4000f8e02ff */
[----:B------:R-:W-:Y:S02]  /*17410*/  IMAD.MOV.U32 R252, RZ, RZ, R235 ;  /* 0x000000fffffc7224 */ /* 0x000fe400078e00eb */
[----:B------:R-:W-:Y:S02]  /*17420*/  IMAD.MOV.U32 R235, RZ, RZ, R236 ;  /* 0x000000ffffeb7224 */ /* 0x000fe400078e00ec */
[----:B------:R-:W-:Y:S01]  /*17430*/  IMAD.MOV.U32 R236, RZ, RZ, R239 ;  /* 0x000000ffffec7224 */ /* 0x000fe200078e00ef */
[----:B-1----:R1:W5:Y:S01]  /*17440*/  LDL.LU.64 R14, [R1+0x1438] ;  /* 0x00143800010e7983 */ /* 0x0023620000300a00 */
[----:B------:R-:W-:Y:S01]  /*17450*/  IMAD.MOV.U32 R239, RZ, RZ, R13 ;  /* 0x000000ffffef7224 */ /* 0x000fe200078e000d */
[----:B------:R-:W-:-:S02]  /*17460*/  LEA.HI.X.SX32 R13, R136, R2, 0x2, P0 ;  /* 0x00000002880d7211 */ /* 0x000fc400000f16ff */
[C---:B------:R-:W-:Y:S01]  /*17470*/  LEA R8, P0, R139.reuse, R0, 0x2 ;  /* 0x000000008b087211 */ /* 0x040fe200078010ff */
[----:B------:R-:W3:Y:S01]  /*17480*/  LDL.LU R215, [R1+0x5ec] ;  /* 0x0005ec0001d77983 */ /* 0x000ee20000300800 */
[-C--:B------:R-:W-:Y:S02]  /*17490*/  LEA.HI.X.SX32 R137, R138, R2.reuse, 0x2, P2 ;  /* 0x000000028a897211 */ /* 0x080fe400010f16ff */
[----:B------:R-:W-:Y:S01]  /*174a0*/  LEA.HI.X.SX32 R9, R139, R2, 0x2, P0 ;  /* 0x000000028b097211 */ /* 0x000fe200000f16ff */
[----:B------:R-:W-:Y:S01]  /*174b0*/  STL [R1+0x170], R10 ;  /* 0x0001700a01007387 */ /* 0x000fe20000100800 */
[----:B------:R-:W-:-:S03]  /*174c0*/  MOV R136, R10 ;  /* 0x0000000a00887202 */ /* 0x000fc60000000f00 */
[----:B------:R4:W-:Y:S01]  /*174d0*/  STL.64 [R1+0x178], R12 ;  /* 0x0001780c01007387 */ /* 0x0009e20000100a00 */
[CC--:B------:R-:W-:Y:S02]  /*174e0*/  LEA R136, P2, R141.reuse, R0.reuse, 0x2 ;  /* 0x000000008d887211 */ /* 0x0c0fe400078410ff */
[----:B------:R-:W-:Y:S01]  /*174f0*/  LEA R138, P0, R142, R0, 0x2 ;  /* 0x000000008e8a7211 */ /* 0x000fe200078010ff */
[----:B----4-:R1:W5:Y:S04]  /*17500*/  LDL.LU.64 R12, [R1+0x1430] ;  /* 0x00143000010c7983 */ /* 0x0103680000300a00 */
[----:B------:R1:W5:Y:S04]  /*17510*/  LDL.LU.64 R10, [R1+0x1428] ;  /* 0x00142800010a7983 */ /* 0x0003680000300a00 */
[----:B------:R4:W-:Y:S04]  /*17520*/  STL [R1+0x174], R137 ;  /* 0x0001748901007387 */ /* 0x0009e80000100800 */
[----:B------:R-:W3:Y:S04]  /*17530*/  LDL.LU R207, [R1+0x5f0] ;  /* 0x0005f00001cf7983 */ /* 0x000ee80000300800 */
[----:B------:R1:W-:Y:S01]  /*17540*/  STL.64 [R1+0x4d8], R8 ;  /* 0x0004d80801007387 */ /* 0x0003e20000100a00 */
[----:B----4-:R-:W-:-:S02]  /*17550*/  LEA.HI.X.SX32 R137, R141, R2, 0x2, P2 ;  /* 0x000000028d897211 */ /* 0x010fc400010f16ff */
[----:B------:R-:W-:Y:S01]  /*17560*/  LEA.HI.X.SX32 R139, R142, R2, 0x2, P0 ;  /* 0x000000028e8b7211 */ /* 0x000fe200000f16ff */
[----:B-1----:R1:W5:Y:S04]  /*17570*/  LDL.LU.64 R8, [R1+0x1420] ;  /* 0x0014200001087983 */ /* 0x0023680000300a00 */
[----:B------:R-:W4:Y:S04]  /*17580*/  LDL.LU R233, [R1+0x5f4] ;  /* 0x0005f40001e97983 */ /* 0x000f280000300800 */
[----:B------:R1:W-:Y:S04]  /*17590*/  STL.64 [R1+0x5d8], R136 ;  /* 0x0005d88801007387 */ /* 0x0003e80000100a00 */
[----:B------:R2:W-:Y:S01]  /*175a0*/  STL.64 [R1+0x6e0], R138 ;  /* 0x0006e08a01007387 */ /* 0x0005e20000100a00 */
[----:B-1----:R-:W-:-:S02]  /*175b0*/  LEA R136, P2, R192, R0, 0x2 ;  /* 0x00000000c0887211 */ /* 0x002fc400078410ff */
[C---:B--2---:R-:W-:Y:S02]  /*175c0*/  LEA R138, P0, R193.reuse, R0, 0x2 ;  /* 0x00000000c18a7211 */ /* 0x044fe400078010ff */
[-C--:B------:R-:W-:Y:S02]  /*175d0*/  LEA.HI.X.SX32 R137, R192, R2.reuse, 0x2, P2 ;  /* 0x00000002c0897211 */ /* 0x080fe400010f16ff */
[----:B------:R-:W-:-:S03]  /*175e0*/  LEA.HI.X.SX32 R139, R193, R2, 0x2, P0 ;  /* 0x00000002c18b7211 */ /* 0x000fc600000f16ff */
[----:B------:R-:W-:Y:S04]  /*175f0*/  STL.64 [R1+0x8a0], R136 ;  /* 0x0008a08801007387 */ /* 0x000fe80000100a00 */
[----:B------:R-:W2:Y:S04]  /*17600*/  LDL.LU R143, [R1+0x5f8] ;  /* 0x0005f800018f7983 */ /* 0x000ea80000300800 */
[----:B------:R1:W-:Y:S04]  /*17610*/  STL.64 [R1+0x168], R138 ;  /* 0x0001688a01007387 */ /* 0x0003e80000100a00 */
[----:B-1----:R-:W2:Y:S01]  /*17620*/  LDL.LU R138, [R1+0x5fc] ;  /* 0x0005fc00018a7983 */ /* 0x002ea20000300800 */
[----:B------:R-:W-:Y:S01]  /*17630*/  LEA R136, P2, R194, R0, 0x2 ;  /* 0x00000000c2887211 */ /* 0x000fe200078410ff */
[----:B------:R-:W-:-:S02]  /*17640*/  IMAD.MOV.U32 R140, RZ, RZ, R221 ;  /* 0x000000ffff8c7224 */ /* 0x000fc400078e00dd */
[----:B------:R-:W-:Y:S01]  /*17650*/  IMAD.MOV.U32 R221, RZ, RZ, R225 ;  /* 0x000000ffffdd7224 */ /* 0x000fe200078e00e1 */
[----:B------:R-:W-:Y:S02]  /*17660*/  LEA.HI.X.SX32 R137, R194, R2, 0x2, P2 ;  /* 0x00000002c2897211 */ /* 0x000fe400010f16ff */
[----:B------:R-:W-:Y:S01]  /*17670*/  MOV R225, R252 ;  /* 0x000000fc00e17202 */ /* 0x000fe20000000f00 */
[----:B------:R-:W-:Y:S02]  /*17680*/  IMAD.MOV.U32 R252, RZ, RZ, R236 ;  /* 0x000000fffffc7224 */ /* 0x000fe400078e00ec */
[----:B------:R-:W-:Y:S01]  /*17690*/  IMAD.MOV.U32 R236, RZ, RZ, R238 ;  /* 0x000000ffffec7224 */ /* 0x000fe200078e00ee */
[----:B------:R1:W-:Y:S01]  /*176a0*/  STL.64 [R1+0x160], R136 ;  /* 0x0001608801007387 */ /* 0x0003e20000100a00 */
[----:B------:R-:W-:Y:S01]  /*176b0*/  IMAD.MOV.U32 R238, RZ, RZ, R242 ;  /* 0x000000ffffee7224 */ /* 0x000fe200078e00f2 */
[----:B------:R-:W-:Y:S01]  /*176c0*/  LEA R242, P0, R195, R0, 0x2 ;  /* 0x00000000c3f27211 */ /* 0x000fe200078010ff */
[----:B------:R-:W-:-:S02]  /*176d0*/  IMAD.MOV.U32 R193, RZ, RZ, R246 ;  /* 0x000000ffffc17224 */ /* 0x000fc400078e00f6 */
[----:B-1----:R-:W-:Y:S01]  /*176e0*/  IMAD.MOV.U32 R136, RZ, RZ, R140 ;  /* 0x000000ffff887224 */ /* 0x002fe200078e008c */
[----:B------:R-:W-:Y:S01]  /*176f0*/  LEA R140, P2, R196, R0, 0x2 ;  /* 0x00000000c48c7211 */ /* 0x000fe200078410ff */
[----:B------:R-:W-:-:S03]  /*17700*/  IMAD.MOV.U32 R137, RZ, RZ, R247 ;  /* 0x000000ffff897224 */ /* 0x000fc600078e00f7 */
[----:B------:R-:W-:Y:S01]  /*17710*/  MOV R194, R140 ;  /* 0x0000008c00c27202 */ /* 0x000fe20000000f00 */
[----:B------:R1:W-:Y:S01]  /*17720*/  STL [R1+0x150], R140 ;  /* 0x0001508c01007387 */ /* 0x0003e20000100800 */
[----:B------:R-:W-:Y:S01]  /*17730*/  MOV R194, R136 ;  /* 0x0000008800c27202 */ /* 0x000fe20000000f00 */
[----:B-1----:R-:W-:-:S04]  /*17740*/  IMAD.MOV.U32 R140, RZ, RZ, R245 ;  /* 0x000000ffff8c7224 */ /* 0x002fc800078e00f5 */
[----:B------:R-:W-:Y:S02]  /*17750*/  IMAD.MOV.U32 R136, RZ, RZ, R140 ;  /* 0x000000ffff887224 */ /* 0x000fe400078e008c */
[----:B------:R-:W-:Y:S02]  /*17760*/  IMAD R219, R219, UR59, RZ ;  /* 0x0000003bdbdb7c24 */ /* 0x000fe4000f8e02ff */
[----:B------:R-:W-:Y:S02]  /*17770*/  IMAD R216, R216, UR24, RZ ;  /* 0x00000018d8d87c24 */ /* 0x000fe4000f8e02ff */
[----:B----4-:R-:W-:Y:S02]  /*17780*/  IMAD R192, R233, UR25, RZ ;  /* 0x00000019e9c07c24 */ /* 0x010fe4000f8e02ff */
[----:B------:R-:W-:Y:S02]  /*17790*/  IMAD.MOV.U32 R233, RZ, RZ, R232 ;  /* 0x000000ffffe97224 */ /* 0x000fe400078e00e8 */
[----:B------:R-:W-:Y:S01]  /*177a0*/  IMAD.MOV.U32 R232, RZ, RZ, R243 ;  /* 0x000000ffffe87224 */ /* 0x000fe200078e00f3 */
[----:B------:R-:W-:Y:S01]  /*177b0*/  LEA.HI.X.SX32 R243, R195, R2, 0x2, P0 ;  /* 0x00000002c3f37211 */ /* 0x000fe200000f16ff */
[----:B------:R-:W-:-:S02]  /*177c0*/  IMAD.MOV.U32 R195, RZ, RZ, R141 ;  /* 0x000000ffffc37224 */ /* 0x000fc400078e008d */
[----:B------:R-:W-:Y:S02]  /*177d0*/  IMAD.MOV.U32 R132, RZ, RZ, R232 ;  /* 0x000000ffff847224 */ /* 0x000fe400078e00e8 */
[----:B------:R-:W-:Y:S01]  /*177e0*/  IMAD.MOV.U32 R232, RZ, RZ, R244 ;  /* 0x000000ffffe87224 */ /* 0x000fe200078e00f4 */
[C---:B------:R-:W-:Y:S02]  /*177f0*/  LEA R244, P0, R197.reuse, R0, 0x2 ;  /* 0x00000000c5f47211 */ /* 0x040fe400078010ff */
[----:B------:R-:W-:Y:S02]  /*17800*/  LEA.HI.X.SX32 R195, R196, R2, 0x2, P2 ;  /* 0x00000002c4c37211 */ /* 0x000fe400010f16ff */
[C---:B------:R-:W-:Y:S01]  /*17810*/  LEA R246, P2, R198.reuse, R0, 0x2 ;  /* 0x00000000c6f67211 */ /* 0x040fe200078410ff */
[----:B------:R1:W-:Y:S01]  /*17820*/  STL.64 [R1+0x158], R242 ;  /* 0x000158f201007387 */ /* 0x0003e20000100a00 */
[-C--:B------:R-:W-:Y:S02]  /*17830*/  LEA.HI.X.SX32 R245, R197, R2.reuse, 0x2, P0 ;  /* 0x00000002c5f57211 */ /* 0x080fe400000f16ff */
[----:B------:R-:W-:Y:S01]  /*17840*/  LEA.HI.X.SX32 R247, R198, R2, 0x2, P2 ;  /* 0x00000002c6f77211 */ /* 0x000fe200010f16ff */
[----:B------:R-:W-:Y:S01]  /*17850*/  IMAD.MOV.U32 R139, RZ, RZ, R233 ;  /* 0x000000ffff8b7224 */ /* 0x000fe200078e00e9 */
[-C--:B------:R-:W-:Y:S01]  /*17860*/  LEA R196, P2, R200, R0.reuse, 0x2 ;  /* 0x00000000c8c47211 */ /* 0x080fe200078410ff */
[----:B------:R-:W-:Y:S01]  /*17870*/  IMAD.MOV.U32 R233, RZ, RZ, R248 ;  /* 0x000000ffffe97224 */ /* 0x000fe200078e00f8 */
[----:B------:R-:W-:Y:S01]  /*17880*/  LEA R248, P0, R199, R0, 0x2 ;  /* 0x00000000c7f87211 */ /* 0x000fe200078010ff */
[----:B-1----:R1:W5:Y:S04]  /*17890*/  LDL.LU.64 R242, [R1+0x1418] ;  /* 0x0014180001f27983 */ /* 0x0023680000300a00 */
[----:B------:R-:W4:Y:S04]  /*178a0*/  LDL.LU R141, [R1+0x600] ;  /* 0x00060000018d7983 */ /* 0x000f280000300800 */
[----:B------:R-:W-:Y:S04]  /*178b0*/  STL [R1+0x154], R195 ;  /* 0x000154c301007387 */ /* 0x000fe80000100800 */
[----:B------:R1:W-:Y:S01]  /*178c0*/  STL.64 [R1+0x4e0], R244 ;  /* 0x0004e0f401007387 */ /* 0x0003e20000100a00 */
[----:B------:R-:W-:Y:S01]  /*178d0*/  MOV R198, R196 ;  /* 0x000000c400c67202 */ /* 0x000fe20000000f00 */
[----:B--2---:R-:W-:-:S02]  /*178e0*/  IMAD R142, R138, UR56, RZ ;  /* 0x000000388a8e7c24 */ /* 0x004fc4000f8e02ff */
[----:B------:R-:W-:Y:S01]  /*178f0*/  IMAD.MOV.U32 R138, RZ, RZ, R221 ;  /* 0x000000ffff8a7224 */ /* 0x000fe200078e00dd */
[----:B-1----:R1:W5:Y:S01]  /*17900*/  LDL.LU.64 R244, [R1+0x1410] ;  /* 0x0014100001f47983 */ /* 0x0023620000300a00 */
[----:B------:R-:W-:-:S03]  /*17910*/  IMAD.MOV.U32 R221, RZ, RZ, R252 ;  /* 0x000000ffffdd7224 */ /* 0x000fc600078e00fc */
[----:B------:R2:W-:Y:S01]  /*17920*/  STL.64 [R1+0x5e0], R246 ;  /* 0x0005e0f601007387 */ /* 0x0005e20000100a00 */
[----:B------:R-:W-:Y:S01]  /*17930*/  IMAD.MOV.U32 R252, RZ, RZ, R249 ;  /* 0x000000fffffc7224 */ /* 0x000fe200078e00f9 */
[-C--:B------:R-:W-:Y:S01]  /*17940*/  LEA.HI.X.SX32 R249, R199, R2.reuse, 0x2, P0 ;  /* 0x00000002c7f97211 */ /* 0x080fe200000f16ff */
[----:B------:R-:W-:Y:S01]  /*17950*/  IMAD.MOV.U32 R199, RZ, RZ, R197 ;  /* 0x000000ffffc77224 */ /* 0x000fe200078e00c5 */
[----:B------:R-:W-:Y:S01]  /*17960*/  LEA.HI.X.SX32 R199, R200, R2, 0x2, P2 ;  /* 0x00000002c8c77211 */ /* 0x000fe200010f16ff */
[----:B--2---:R1:W5:Y:S04]  /*17970*/  LDL.LU.64 R246, [R1+0x1408] ;  /* 0x0014080001f67983 */ /* 0x0043680000300a00 */
[----:B------:R-:W2:Y:S04]  /*17980*/  LDL.LU R140, [R1+0x604] ;  /* 0x00060400018c7983 */ /* 0x000ea80000300800 */
[----:B------:R1:W-:Y:S01]  /*17990*/  STL [R1+0x8b0], R196 ;  /* 0x0008b0c401007387 */ /* 0x0003e20000100800 */
[----:B------:R-:W-:Y:S01]  /*179a0*/  LEA R198, P2, R202, R0, 0x2 ;  /* 0x00000000cac67211 */ /* 0x000fe200078410ff */
[----:B------:R-:W-:-:S02]  /*179b0*/  IMAD.MOV.U32 R195, RZ, RZ, R139 ;  /* 0x000000ffffc37224 */ /* 0x000fc400078e008b */
[----:B------:R3:W-:Y:S01]  /*179c0*/  STL.64 [R1+0x6f0], R248 ;  /* 0x0006f0f801007387 */ /* 0x0007e20000100a00 */
[----:B-1----:R-:W-:-:S04]  /*179d0*/  LEA R196, P0, R201, R0, 0x2 ;  /* 0x00000000c9c47211 */ /* 0x002fc800078010ff */
[----:B------:R-:W-:Y:S01]  /*179e0*/  LEA.HI.X.SX32 R197, R201, R2, 0x2, P0 ;  /* 0x00000002c9c57211 */ /* 0x000fe200000f16ff */
[----:B---3--:R1:W5:Y:S04]  /*179f0*/  LDL.LU.64 R248, [R1+0x1400] ;  /* 0x0014000001f87983 */ /* 0x0083680000300a00 */
[----:B------:R3:W-:Y:S01]  /*17a00*/  STL [R1+0x8b4], R199 ;  /* 0x0008b4c701007387 */ /* 0x0007e20000100800 */
[----:B------:R-:W-:-:S03]  /*17a10*/  LEA R200, P0, R203, R0, 0x2 ;  /* 0x00000000cbc87211 */ /* 0x000fc600078010ff */
[----:B------:R-:W2:Y:S04]  /*17a20*/  LDL.LU R139, [R1+0x608] ;  /* 0x00060800018b7983 */ /* 0x000ea80000300800 */
[----:B------:R1:W-:Y:S01]  /*17a30*/  STL.64 [R1+0x148], R196 ;  /* 0x000148c401007387 */ /* 0x0003e20000100a00 */
[-C--:B---3--:R-:W-:Y:S02]  /*17a40*/  LEA.HI.X.SX32 R199, R202, R2.reuse, 0x2, P2 ;  /* 0x00000002cac77211 */ /* 0x088fe400010f16ff */
[----:B------:R-:W-:Y:S02]  /*17a50*/  LEA.HI.X.SX32 R201, R203, R2, 0x2, P0 ;  /* 0x00000002cbc97211 */ /* 0x000fe400000f16ff */
[----:B------:R-:W-:Y:S01]  /*17a60*/  LEA R202, P0, R205, R0, 0x2 ;  /* 0x00000000cdca7211 */ /* 0x000fe200078010ff */
[----:B-1----:R-:W-:-:S02]  /*17a70*/  IMAD.MOV.U32 R196, RZ, RZ, R194 ;  /* 0x000000ffffc47224 */ /* 0x002fc400078e00c2 */
[----:B------:R-:W-:Y:S02]  /*17a80*/  IMAD.MOV.U32 R194, RZ, RZ, R138 ;  /* 0x000000ffffc27224 */ /* 0x000fe400078e008a */
[----:B------:R-:W3:Y:S04]  /*17a90*/  LDL.LU R138, [R1+0x60c] ;  /* 0x00060c00018a7983 */ /* 0x000ee80000300800 */
[----:B------:R1:W-:Y:S01]  /*17aa0*/  STL.64 [R1+0x140], R198 ;  /* 0x000140c601007387 */ /* 0x0003e20000100a00 */
[----:B------:R-:W-:Y:S01]  /*17ab0*/  LEA.HI.X.SX32 R203, R205, R2, 0x2, P0 ;  /* 0x00000002cdcb7211 */ /* 0x000fe200000f16ff */
[----:B------:R-:W-:Y:S02]  /*17ac0*/  IMAD.MOV.U32 R197, RZ, RZ, R194 ;  /* 0x000000ffffc57224 */ /* 0x000fe400078e00c2 */
[----:B------:R1:W-:Y:S02]  /*17ad0*/  STL.64 [R1+0x138], R200 ;  /* 0x000138c801007387 */ /* 0x0003e40000100a00 */
[----:B-1----:R-:W-:-:S04]  /*17ae0*/  LEA R198, P2, R204, R0, 0x2 ;  /* 0x00000000ccc67211 */ /* 0x002fc800078410ff */
[----:B------:R-:W-:Y:S02]  /*17af0*/  LEA.HI.X.SX32 R199, R204, R2, 0x2, P2 ;  /* 0x00000002ccc77211 */ /* 0x000fe400010f16ff */
[C---:B------:R-:W-:Y:S02]  /*17b00*/  LEA R200, P2, R206.reuse, R0, 0x2 ;  /* 0x00000000cec87211 */ /* 0x040fe400078410ff */
[----:B------:R-:W-:Y:S01]  /*17b10*/  MOV R194, R137 ;  /* 0x0000008900c27202 */ /* 0x000fe20000000f00 */
[----:B------:R1:W-:Y:S01]  /*17b20*/  STL.64 [R1+0x130], R198 ;  /* 0x000130c601007387 */ /* 0x0003e20000100a00 */
[----:B------:R-:W-:-:S03]  /*17b30*/  LEA.HI.X.SX32 R201, R206, R2, 0x2, P2 ;  /* 0x00000002cec97211 */ /* 0x000fc600010f16ff */
[----:B------:R-:W3:Y:S04]  /*17b40*/  LDL.LU R137, [R1+0x610] ;  /* 0x0006100001897983 */ /* 0x000ee80000300800 */
[----:B------:R1:W-:Y:S02]  /*17b50*/  STL.64 [R1+0x4e8], R202 ;  /* 0x0004e8ca01007387 */ /* 0x0003e40000100a00 */
[----:B-1----:R-:W-:Y:S02]  /*17b60*/  IMAD.MOV.U32 R198, RZ, RZ, R196 ;  /* 0x000000ffffc67224 */ /* 0x002fe400078e00c4 */
[----:B------:R-:W-:Y:S02]  /*17b70*/  IMAD.MOV.U32 R196, RZ, RZ, R195 ;  /* 0x000000ffffc47224 */ /* 0x000fe400078e00c3 */
[----:B------:R-:W-:-:S02]  /*17b80*/  IMAD.MOV.U32 R195, RZ, RZ, R136 ;  /* 0x000000ffffc37224 */ /* 0x000fc400078e0088 */
[----:B------:R-:W3:Y:S01]  /*17b90*/  LDL.LU R136, [R1+0x614] ;  /* 0x0006140001887983 */ /* 0x000ee20000300800 */
[----:B------:R-:W-:-:S03]  /*17ba0*/  LEA R202, P0, R208, R0, 0x2 ;  /* 0x00000000d0ca7211 */ /* 0x000fc600078010ff */
[----:B------:R1:W-:Y:S01]  /*17bb0*/  STL.64 [R1+0x5e8], R200 ;  /* 0x0005e8c801007387 */ /* 0x0003e20000100a00 */
[----:B------:R-:W-:-:S05]  /*17bc0*/  LEA.HI.X.SX32 R203, R208, R2, 0x2, P0 ;  /* 0x00000002d0cb7211 */ /* 0x000fca00000f16ff */
[----:B------:R1:W-:Y:S02]  /*17bd0*/  STL.64 [R1+0x700], R202 ;  /* 0x000700ca01007387 */ /* 0x0003e40000100a00 */
[----:B-1----:R-:W-:-:S04]  /*17be0*/  LEA R200, P2, R209, R0, 0x2 ;  /* 0x00000000d1c87211 */ /* 0x002fc800078410ff */
[----:B------:R-:W-:Y:S02]  /*17bf0*/  LEA.HI.X.SX32 R201, R209, R2, 0x2, P2 ;  /* 0x00000002d1c97211 */ /* 0x000fe400010f16ff */
[----:B------:R-:W-:-:S03]  /*17c00*/  LEA R202, P0, R210, R0, 0x2 ;  /* 0x00000000d2ca7211 */ /* 0x000fc600078010ff */
[----:B------:R1:W-:Y:S01]  /*17c10*/  STL.64 [R1+0x8c0], R200 ;  /* 0x0008c0c801007387 */ /* 0x0003e20000100a00 */
[----:B------:R-:W-:Y:S01]  /*17c20*/  LEA.HI.X.SX32 R203, R210, R2, 0x2, P0 ;  /* 0x00000002d2cb7211 */ /* 0x000fe200000f16ff */
[----:B------:R-:W-:Y:S01]  /*17c30*/  IMAD.MOV.U32 R199, RZ, RZ, R196 ;  /* 0x000000ffffc77224 */ /* 0x000fe200078e00c4 */
[-C--:B------:R-:W-:Y:S01]  /*17c40*/  LEA R204, P0, R212, R0.reuse, 0x2 ;  /* 0x00000000d4cc7211 */ /* 0x080fe200078010ff */
[----:B------:R-:W-:Y:S02]  /*17c50*/  IMAD.MOV.U32 R196, RZ, RZ, R132 ;  /* 0x000000ffffc47224 */ /* 0x000fe400078e0084 */
[----:B------:R-:W3:Y:S01]  /*17c60*/  LDL.LU R132, [R1+0x618] ;  /* 0x0006180001847983 */ /* 0x000ee20000300800 */
[----:B-1----:R-:W-:-:S03]  /*17c70*/  LEA R200, P2, R211, R0, 0x2 ;  /* 0x00000000d3c87211 */ /* 0x002fc600078410ff */
[----:B------:R1:W-:Y:S01]  /*17c80*/  STL.64 [R1+0x128], R202 ;  /* 0x000128ca01007387 */ /* 0x0003e20000100a00 */
[-C--:B------:R-:W-:Y:S02]  /*17c90*/  LEA.HI.X.SX32 R201, R211, R2.reuse, 0x2, P2 ;  /* 0x00000002d3c97211 */ /* 0x080fe400010f16ff */
[----:B------:R-:W-:-:S03]  /*17ca0*/  LEA.HI.X.SX32 R205, R212, R2, 0x2, P0 ;  /* 0x00000002d4cd7211 */ /* 0x000fc600000f16ff */
[----:B------:R1:W-:Y:S02]  /*17cb0*/  STL.64 [R1+0x120], R200 ;  /* 0x000120c801007387 */ /* 0x0003e40000100a00 */
[----:B-1----:R-:W-:-:S04]  /*17cc0*/  LEA R202, P2, R213, R0, 0x2 ;  /* 0x00000000d5ca7211 */ /* 0x002fc800078410ff */
[----:B------:R-:W-:Y:S01]  /*17cd0*/  LEA.HI.X.SX32 R203, R213, R2, 0x2, P2 ;  /* 0x00000002d5cb7211 */ /* 0x000fe200010f16ff */
[----:B------:R-:W-:Y:S02]  /*17ce0*/  IMAD.MOV.U32 R200, RZ, RZ, R199 ;  /* 0x000000ffffc87224 */ /* 0x000fe400078e00c7 */
[----:B------:R-:W3:Y:S01]  /*17cf0*/  LDL.LU R199, [R1+0x61c] ;  /* 0x00061c0001c77983 */ /* 0x000ee20000300800 */
[----:B------:R-:W-:-:S03]  /*17d00*/  IMAD.MOV.U32 R201, RZ, RZ, R198 ;  /* 0x000000ffffc97224 */ /* 0x000fc600078e00c6 */
[----:B------:R1:W-:Y:S04]  /*17d10*/  STL.64 [R1+0x118], R204 ;  /* 0x000118cc01007387 */ /* 0x0003e80000100a00 */
[----:B------:R-:W3:Y:S04]  /*17d20*/  LDL.LU R198, [R1+0x620] ;  /* 0x0006200001c67983 */ /* 0x000ee80000300800 */
[----:B------:R1:W-:Y:S02]  /*17d30*/  STL.64 [R1+0x110], R202 ;  /* 0x000110ca01007387 */ /* 0x0003e40000100a00 */
[----:B-1----:R-:W-:-:S04]  /*17d40*/  LEA R204, P0, R214, R0, 0x2 ;  /* 0x00000000d6cc7211 */ /* 0x002fc800078010ff */
[----:B------:R-:W-:Y:S02]  /*17d50*/  LEA.HI.X.SX32 R205, R214, R2, 0x2, P0 ;  /* 0x00000002d6cd7211 */ /* 0x000fe400000f16ff */
[-C--:B------:R-:W-:Y:S02]  /*17d60*/  LEA R202, P2, R226, R0.reuse, 0x2 ;  /* 0x00000000e2ca7211 */ /* 0x080fe400078410ff */
[----:B------:R-:W-:Y:S02]  /*17d70*/  LEA R208, P0, R224, R0, 0x2 ;  /* 0x00000000e0d07211 */ /* 0x000fe400078010ff */
[-C--:B------:R-:W-:Y:S01]  /*17d80*/  LEA.HI.X.SX32 R203, R226, R2.reuse, 0x2, P2 ;  /* 0x00000002e2cb7211 */ /* 0x080fe200010f16ff */
[----:B------:R1:W-:Y:S01]  /*17d90*/  STL.64 [R1+0x4f0], R204 ;  /* 0x0004f0cc01007387 */ /* 0x0003e20000100a00 */
[----:B------:R-:W-:-:S03]  /*17da0*/  LEA.HI.X.SX32 R209, R224, R2, 0x2, P0 ;  /* 0x00000002e0d17211 */ /* 0x000fc600000f16ff */
[----:B------:R1:W-:Y:S02]  /*17db0*/  STL.64 [R1+0x5f0], R202 ;  /* 0x0005f0ca01007387 */ /* 0x0003e40000100a00 */
[C---:B-1----:R-:W-:Y:S01]  /*17dc0*/  LEA R204, P2, R223.reuse, R0, 0x2 ;  /* 0x00000000dfcc7211 */ /* 0x042fe200078410ff */
[----:B------:R-:W-:Y:S02]  /*17dd0*/  IMAD.MOV.U32 R202, RZ, RZ, R197 ;  /* 0x000000ffffca7224 */ /* 0x000fe400078e00c5 */
[----:B------:R-:W3:Y:S01]  /*17de0*/  LDL.LU R197, [R1+0x624] ;  /* 0x0006240001c57983 */ /* 0x000ee20000300800 */
[----:B------:R-:W-:-:S03]  /*17df0*/  LEA.HI.X.SX32 R205, R223, R2, 0x2, P2 ;  /* 0x00000002dfcd7211 */ /* 0x000fc600010f16ff */
[----:B------:R1:W-:Y:S01]  /*17e00*/  STL.64 [R1+0x710], R208 ;  /* 0x000710d001007387 */ /* 0x0003e20000100a00 */
[C---:B------:R-:W-:Y:S02]  /*17e10*/  LEA R210, P2, R220.reuse, R0, 0x2 ;  /* 0x00000000dcd27211 */ /* 0x040fe400078410ff */
[----:B------:R-:W-:Y:S01]  /*17e20*/  MOV R203, R201 ;  /* 0x000000c900cb7202 */ /* 0x000fe20000000f00 */
[----:B------:R-:W-:Y:S01]  /*17e30*/  IMAD.MOV.U32 R201, RZ, RZ, R200 ;  /* 0x000000ffffc97224 */ /* 0x000fe200078e00c8 */
[----:B------:R-:W-:Y:S01]  /*17e40*/  LEA.HI.X.SX32 R211, R220, R2, 0x2, P2 ;  /* 0x00000002dcd37211 */ /* 0x000fe200010f16ff */
[----:B------:R-:W-:Y:S02]  /*17e50*/  IMAD.MOV.U32 R200, RZ, RZ, R196 ;  /* 0x000000ffffc87224 */ /* 0x000fe400078e00c4 */
[----:B------:R-:W3:Y:S01]  /*17e60*/  LDL.LU R196, [R1+0x628] ;  /* 0x0006280001c47983 */ /* 0x000ee20000300800 */
[----:B-1----:R-:W-:-:S04]  /*17e70*/  LEA R208, P0, R222, R0, 0x2 ;  /* 0x00000000ded07211 */ /* 0x002fc800078010ff */
[----:B------:R-:W-:Y:S01]  /*17e80*/  LEA.HI.X.SX32 R209, R222, R2, 0x2, P0 ;  /* 0x00000002ded17211 */ /* 0x000fe200000f16ff */
[----:B------:R-:W-:Y:S04]  /*17e90*/  STL.64 [R1+0x8d0], R204 ;  /* 0x0008d0cc01007387 */ /* 0x000fe80000100a00 */
[----:B------:R1:W-:Y:S04]  /*17ea0*/  STL.64 [R1+0x108], R208 ;  /* 0x000108d001007387 */ /* 0x0003e80000100a00 */
[----:B------:R1:W-:Y:S02]  /*17eb0*/  STL.64 [R1+0x100], R210 ;  /* 0x000100d201007387 */ /* 0x0003e40000100a00 */
[-C--:B-1----:R-:W-:Y:S01]  /*17ec0*/  LEA R208, P0, R219, R0.reuse, 0x2 ;  /* 0x00000000dbd07211 */ /* 0x082fe200078010ff */
[----:B------:R-:W-:Y:S01]  /*17ed0*/  IMAD.MOV.U32 R204, RZ, RZ, R202 ;  /* 0x000000ffffcc7224 */ /* 0x000fe200078e00ca */
[----:B------:R-:W-:-:S02]  /*17ee0*/  LEA R210, P2, R218, R0, 0x2 ;  /* 0x00000000dad27211 */ /* 0x000fc400078410ff */
[-C--:B------:R-:W-:Y:S01]  /*17ef0*/  LEA.HI.X.SX32 R209, R219, R2.reuse, 0x2, P0 ;  /* 0x00000002dbd17211 */ /* 0x080fe200000f16ff */
[----:B------:R-:W-:Y:S01]  /*17f00*/  IMAD.MOV.U32 R202, RZ, RZ, R201 ;  /* 0x000000ffffca7224 */ /* 0x000fe200078e00c9 */
[----:B------:R-:W-:Y:S01]  /*17f10*/  LEA.HI.X.SX32 R211, R218, R2, 0x2, P2 ;  /* 0x00000002dad37211 */ /* 0x000fe200010f16ff */
[----:B------:R-:W-:Y:S02]  /*17f20*/  IMAD.MOV.U32 R201, RZ, RZ, R195 ;  /* 0x000000ffffc97224 */ /* 0x000fe400078e00c3 */
[----:B------:R-:W3:Y:S04]  /*17f30*/  LDL.LU R195, [R1+0x62c] ;  /* 0x00062c0001c37983 */ /* 0x000ee80000300800 */
[----:B------:R1:W-:Y:S04]  /*17f40*/  STL.64 [R1+0xf8], R208 ;  /* 0x0000f8d001007387 */ /* 0x0003e80000100a00 */
[----:B------:R4:W-:Y:S01]  /*17f50*/  STL.64 [R1+0xf0], R210 ;  /* 0x0000f0d201007387 */ /* 0x0009e20000100a00 */
[----:B------:R-:W-:Y:S01]  /*17f60*/  IMAD R215, R215, UR27, RZ ;  /* 0x0000001bd7d77c24 */ /* 0x000fe2000f8e02ff */
[----:B-1----:R-:W-:-:S02]  /*17f70*/  LEA R208, P0, R217, R0, 0x2 ;  /* 0x00000000d9d07211 */ /* 0x002fc400078010ff */
[C---:B----4-:R-:W-:Y:S02]  /*17f80*/  LEA R210, P2, R216.reuse, R0, 0x2 ;  /* 0x00000000d8d27211 */ /* 0x050fe400078410ff */
[-C--:B------:R-:W-:Y:S01]  /*17f90*/  LEA.HI.X.SX32 R209, R217, R2.reuse, 0x2, P0 ;  /* 0x00000002d9d17211 */ /* 0x080fe200000f16ff */
[----:B------:R-:W-:Y:S01]  /*17fa0*/  IMAD R207, R207, UR26, RZ ;  /* 0x0000001acfcf7c24 */ /* 0x000fe2000f8e02ff */
[----:B------:R-:W-:Y:S01]  /*17fb0*/  LEA.HI.X.SX32 R211, R216, R2, 0x2, P2 ;  /* 0x00000002d8d37211 */ /* 0x000fe200010f16ff */
[----:B------:R-:W-:Y:S01]  /*17fc0*/  IMAD.MOV.U32 R206, RZ, RZ, R204 ;  /* 0x000000ffffce7224 */ /* 0x000fe200078e00cc */
[----:B------:R-:W-:Y:S01]  /*17fd0*/  MOV R205, R194 ;  /* 0x000000c200cd7202 */ /* 0x000fe20000000f00 */
[----:B------:R-:W-:Y:S01]  /*17fe0*/  IMAD.MOV.U32 R204, RZ, RZ, R193 ;  /* 0x000000ffffcc7224 */ /* 0x000fe200078e00c1 */
[----:B------:R-:W4:Y:S04]  /*17ff0*/  LDL.LU R194, [R1+0x66c] ;  /* 0x00066c0001c27983 */ /* 0x000f280000300800 */
[----:B------:R1:W-:Y:S04]  /*18000*/  STL.64 [R1+0x4f8], R208 ;  /* 0x0004f8d001007387 */ /* 0x0003e80000100a00 */
[----:B------:R-:W4:Y:S04]  /*18010*/  LDL.LU R193, [R1+0x6e8] ;  /* 0x0006e80001c17983 */ /* 0x000f280000300800 */
[----:B------:R1:W-:Y:S02]  /*18020*/  STL.64 [R1+0x5f8], R210 ;  /* 0x0005f8d201007387 */ /* 0x0003e40000100a00 */
[----:B-1----:R-:W-:-:S04]  /*18030*/  LEA R208, P0, R215, R0, 0x2 ;  /* 0x00000000d7d07211 */ /* 0x002fc800078010ff */
[----:B------:R-:W-:Y:S02]  /*18040*/  LEA.HI.X.SX32 R209, R215, R2, 0x2, P0 ;  /* 0x00000002d7d17211 */ /* 0x000fe400000f16ff */
[----:B------:R-:W-:-:S04]  /*18050*/  LEA R210, P2, R207, R0, 0x2 ;  /* 0x00000000cfd27211 */ /* 0x000fc800078410ff */
[----:B------:R-:W-:Y:S01]  /*18060*/  LEA.HI.X.SX32 R211, R207, R2, 0x2, P2 ;  /* 0x00000002cfd37211 */ /* 0x000fe200010f16ff */
[----:B------:R1:W-:Y:S04]  /*18070*/  STL.64 [R1+0x720], R208 ;  /* 0x000720d001007387 */ /* 0x0003e80000100a00 */
[----:B------:R2:W-:Y:S04]  /*18080*/  STL.64 [R1+0x8d8], R210 ;  /* 0x0008d8d201007387 */ /* 0x0005e80000100a00 */
[----:B------:R-:W4:Y:S01]  /*18090*/  LDL.LU R213, [R1+0x6ec] ;  /* 0x0006ec0001d57983 */ /* 0x000f220000300800 */
[----:B-1----:R-:W-:-:S04]  /*180a0*/  LEA R208, P0, R192, R0, 0x2 ;  /* 0x00000000c0d07211 */ /* 0x002fc800078010ff */
[----:B------:R-:W-:-:S05]  /*180b0*/  LEA.HI.X.SX32 R209, R192, R2, 0x2, P0 ;  /* 0x00000002c0d17211 */ /* 0x000fca00000f16ff */
[----:B------:R1:W-:Y:S04]  /*180c0*/  STL.64 [R1+0xe8], R208 ;  /* 0x0000e8d001007387 */ /* 0x0003e80000100a00 */
[----:B------:R-:W4:Y:S01]  /*180d0*/  LDL.LU R212, [R1+0x6f8] ;  /* 0x0006f80001d47983 */ /* 0x000f220000300800 */
[----:B------:R-:W-:-:S05]  /*180e0*/  IMAD R143, R143, UR76, RZ ;  /* 0x0000004c8f8f7c24 */ /* 0x000fca000f8e02ff */
[-C--:B--2---:R-:W-:Y:S02]  /*180f0*/  LEA R210, P2, R143, R0.reuse, 0x2 ;  /* 0x000000008fd27211 */ /* 0x084fe400078410ff */
[C---:B-1----:R-:W-:Y:S01]  /*18100*/  LEA R208, P0, R142.reuse, R0, 0x2 ;  /* 0x000000008ed07211 */ /* 0x042fe200078010ff */
[----:B------:R-:W-:Y:S01]  /*18110*/  IMAD R141, R141, UR55, RZ ;  /* 0x000000378d8d7c24 */ /* 0x000fe2000f8e02ff */
[-C--:B------:R-:W-:Y:S02]  /*18120*/  LEA.HI.X.SX32 R211, R143, R2.reuse, 0x2, P2 ;  /* 0x000000028fd37211 */ /* 0x080fe400010f16ff */
[----:B------:R-:W-:Y:S01]  /*18130*/  LEA.HI.X.SX32 R209, R142, R2, 0x2, P0 ;  /* 0x000000028ed17211 */ /* 0x000fe200000f16ff */
[----:B------:R-:W-:Y:S02]  /*18140*/  IMAD R140, R140, UR54, RZ ;  /* 0x000000368c8c7c24 */ /* 0x000fe4000f8e02ff */
[----:B------:R1:W-:Y:S01]  /*18150*/  STL.64 [R1+0xe0], R210 ;  /* 0x0000e0d201007387 */ /* 0x0003e20000100a00 */
[----:B------:R-:W-:-:S03]  /*18160*/  IMAD R139, R139, UR53, RZ ;  /* 0x000000358b8b7c24 */ /* 0x000fc6000f8e02ff */
[----:B------:R2:W-:Y:S01]  /*18170*/  STL.64 [R1+0xd8], R208 ;  /* 0x0000d8d001007387 */ /* 0x0005e20000100a00 */
[CC--:B-1----:R-:W-:Y:S01]  /*18180*/  LEA R210, P2, R141.reuse, R0.reuse, 0x2 ;  /* 0x000000008dd27211 */ /* 0x0c2fe200078410ff */
[----:B--2---:R-:W-:Y:S01]  /*18190*/  IMAD.MOV.U32 R209, RZ, RZ, R204 ;  /* 0x000000ffffd17224 */ /* 0x004fe200078e00cc */
[C---:B------:R-:W-:Y:S02]  /*181a0*/  LEA R204, P0, R140.reuse, R0, 0x2 ;  /* 0x000000008ccc7211 */ /* 0x040fe400078010ff */
[-C--:B------:R-:W-:Y:S01]  /*181b0*/  LEA.HI.X.SX32 R211, R141, R2.reuse, 0x2, P2 ;  /* 0x000000028dd37211 */ /* 0x080fe200010f16ff */
[----:B------:R-:W-:Y:S01]  /*181c0*/  IMAD.MOV.U32 R208, RZ, RZ, R205 ;  /* 0x000000ffffd07224 */ /* 0x000fe200078e00cd */
[----:B------:R-:W-:Y:S01]  /*181d0*/  LEA.HI.X.SX32 R205, R140, R2, 0x2, P0 ;  /* 0x000000028ccd7211 */ /* 0x000fe200000f16ff */
[----:B---3--:R-:W-:Y:S02]  /*181e0*/  IMAD R138, R138, UR52, RZ ;  /* 0x000000348a8a7c24 */ /* 0x008fe4000f8e02ff */
[----:B------:R1:W-:Y:S04]  /*181f0*/  STL.64 [R1+0xd0], R210 ;  /* 0x0000d0d201007387 */ /* 0x0003e80000100a00 */
[----:B------:R2:W-:Y:S01]  /*18200*/  STL.64 [R1+0x500], R204 ;  /* 0x000500cc01007387 */ /* 0x0005e20000100a00 */
[-C--:B-1----:R-:W-:Y:S01]  /*18210*/  LEA R210, P2, R139, R0.reuse, 0x2 ;  /* 0x000000008bd27211 */ /* 0x082fe200078410ff */
[----:B------:R-:W-:Y:S01]  /*18220*/  IMAD R137, R137, UR51, RZ ;  /* 0x0000003389897c24 */ /* 0x000fe2000f8e02ff */
[----:B--2---:R-:W-:-:S02]  /*18230*/  LEA R204, P0, R138, R0, 0x2 ;  /* 0x000000008acc7211 */ /* 0x004fc400078010ff */
[-C--:B------:R-:W-:Y:S02]  /*18240*/  LEA.HI.X.SX32 R211, R139, R2.reuse, 0x2, P2 ;  /* 0x000000028bd37211 */ /* 0x080fe400010f16ff */
[----:B------:R-:W-:-:S03]  /*18250*/  LEA.HI.X.SX32 R205, R138, R2, 0x2, P0 ;  /* 0x000000028acd7211 */ /* 0x000fc600000f16ff */
[----:B------:R1:W-:Y:S01]  /*18260*/  STL.64 [R1+0x600], R210 ;  /* 0x000600d201007387 */ /* 0x0003e20000100a00 */
[----:B------:R-:W-:Y:S02]  /*18270*/  IMAD R136, R136, UR50, RZ ;  /* 0x0000003288887c24 */ /* 0x000fe4000f8e02ff */
[----:B------:R-:W-:Y:S01]  /*18280*/  IMAD R139, R209, UR39, RZ ;  /* 0x00000027d18b7c24 */ /* 0x000fe2000f8e02ff */
[----:B------:R2:W-:Y:S01]  /*18290*/  STL.64 [R1+0x730], R204 ;  /* 0x000730cc01007387 */ /* 0x0005e20000100a00 */
[----:B------:R-:W-:Y:S02]  /*182a0*/  IMAD.MOV.U32 R209, RZ, RZ, R208 ;  /* 0x000000ffffd17224 */ /* 0x000fe400078e00d0 */
[----:B------:R-:W-:Y:S01]  /*182b0*/  IMAD.MOV.U32 R208, RZ, RZ, R206 ;  /* 0x000000ffffd07224 */ /* 0x000fe200078e00ce */
[-C--:B-1----:R-:W-:Y:S02]  /*182c0*/  LEA R210, P2, R137, R0.reuse, 0x2 ;  /* 0x0000000089d27211 */ /* 0x082fe400078410ff */
[----:B--2---:R-:W-:-:S02]  /*182d0*/  LEA R204, P0, R136, R0, 0x2 ;  /* 0x0000000088cc7211 */ /* 0x004fc400078010ff */
[-C--:B------:R-:W-:Y:S02]  /*182e0*/  LEA.HI.X.SX32 R211, R137, R2.reuse, 0x2, P2 ;  /* 0x0000000289d37211 */ /* 0x080fe400010f16ff */
[----:B------:R-:W-:Y:S01]  /*182f0*/  LEA.HI.X.SX32 R205, R136, R2, 0x2, P0 ;  /* 0x0000000288cd7211 */ /* 0x000fe200000f16ff */
[----:B------:R-:W-:-:S05]  /*18300*/  IMAD R132, R132, UR49, RZ ;  /* 0x0000003184847c24 */ /* 0x000fca000f8e02ff */
[C---:B------:R-:W-:Y:S01]  /*18310*/  LEA R206, P2, R132.reuse, R0, 0x2 ;  /* 0x0000000084ce7211 */ /* 0x040fe200078410ff */
[----:B------:R-:W-:Y:S03]  /*18320*/  STL.64 [R1+0x8e0], R210 ;  /* 0x0008e0d201007387 */ /* 0x000fe60000100a00 */
[----:B------:R-:W-:Y:S01]  /*18330*/  LEA.HI.X.SX32 R207, R132, R2, 0x2, P2 ;  /* 0x0000000284cf7211 */ /* 0x000fe200010f16ff */
[----:B------:R-:W-:Y:S04]  /*18340*/  STL.64 [R1+0xc8], R204 ;  /* 0x0000c8cc01007387 */ /* 0x000fe80000100a00 */
[----:B------:R1:W-:Y:S01]  /*18350*/  STL.64 [R1+0xc0], R206 ;  /* 0x0000c0ce01007387 */ /* 0x0003e20000100a00 */
[----:B------:R-:W-:-:S02]  /*18360*/  IMAD R137, R203, UR38, RZ ;  /* 0x00000026cb897c24 */ /* 0x000fc4000f8e02ff */
[----:B------:R-:W-:Y:S01]  /*18370*/  IMAD R199, R199, UR48, RZ ;  /* 0x00000030c7c77c24 */ /* 0x000fe2000f8e02ff */
[----:B-1----:R-:W-:Y:S01]  /*18380*/  MOV R206, R202 ;  /* 0x000000ca00ce7202 */ /* 0x002fe20000000f00 */
[----:B------:R-:W-:-:S03]  /*18390*/  IMAD R198, R198, UR47, RZ ;  /* 0x0000002fc6c67c24 */ /* 0x000fc6000f8e02ff */
[CC--:B------:R-:W-:Y:S02]  /*183a0*/  LEA R204, P0, R199.reuse, R0.reuse, 0x2 ;  /* 0x00000000c7cc7211 */ /* 0x0c0fe400078010ff */
[C---:B------:R-:W-:Y:S02]  /*183b0*/  LEA R202, P2, R198.reuse, R0, 0x2 ;  /* 0x00000000c6ca7211 */ /* 0x040fe400078410ff */
[-C--:B------:R-:W-:Y:S02]  /*183c0*/  LEA.HI.X.SX32 R205, R199, R2.reuse, 0x2, P0 ;  /* 0x00000002c7cd7211 */ /* 0x080fe400000f16ff */
[----:B------:R-:W-:-:S03]  /*183d0*/  LEA.HI.X.SX32 R203, R198, R2, 0x2, P2 ;  /* 0x00000002c6cb7211 */ /* 0x000fc600010f16ff */
[----:B------:R1:W-:Y:S04]  /*183e0*/  STL.64 [R1+0xb8], R204 ;  /* 0x0000b8cc01007387 */ /* 0x0003e80000100a00 */
[----:B------:R2:W-:Y:S01]  /*183f0*/  STL.64 [R1+0xb0], R202 ;  /* 0x0000b0ca01007387 */ /* 0x0005e20000100a00 */
[----:B------:R-:W-:-:S05]  /*18400*/  IMAD R197, R197, UR46, RZ ;  /* 0x0000002ec5c57c24 */ /* 0x000fca000f8e02ff */
[----:B-1----:R-:W-:Y:S01]  /*18410*/  LEA R204, P0, R197, R0, 0x2 ;  /* 0x00000000c5cc7211 */ /* 0x002fe200078010ff */
[----:B------:R-:W-:-:S03]  /*18420*/  IMAD R196, R196, UR45, RZ ;  /* 0x0000002dc4c47c24 */ /* 0x000fc6000f8e02ff */
[----:B------:R-:W-:Y:S02]  /*18430*/  LEA.HI.X.SX32 R205, R197, R2, 0x2, P0 ;  /* 0x00000002c5cd7211 */ /* 0x000fe400000f16ff */
[----:B--2---:R-:W-:-:S04]  /*18440*/  LEA R202, P2, R196, R0, 0x2 ;  /* 0x00000000c4ca7211 */ /* 0x004fc800078410ff */
[----:B------:R-:W-:Y:S01]  /*18450*/  LEA.HI.X.SX32 R203, R196, R2, 0x2, P2 ;  /* 0x00000002c4cb7211 */ /* 0x000fe200010f16ff */
[----:B------:R1:W-:Y:S04]  /*18460*/  STL.64 [R1+0x508], R204 ;  /* 0x000508cc01007387 */ /* 0x0003e80000100a00 */
[----:B------:R2:W-:Y:S01]  /*18470*/  STL.64 [R1+0x608], R202 ;  /* 0x000608ca01007387 */ /* 0x0005e20000100a00 */
[----:B------:R-:W-:Y:S02]  /*18480*/  IMAD R132, R209, UR37, RZ ;  /* 0x00000025d1847c24 */ /* 0x000fe4000f8e02ff */
[----:B------:R-:W-:-:S05]  /*18490*/  IMAD R195, R195, UR44, RZ ;  /* 0x0000002cc3c37c24 */ /* 0x000fca000f8e02ff */
[----:B-1----:R-:W-:-:S04]  /*184a0*/  LEA R204, P0, R195, R0, 0x2 ;  /* 0x00000000c3cc7211 */ /* 0x002fc800078010ff */
[----:B------:R-:W-:Y:S01]  /*184b0*/  LEA.HI.X.SX32 R205, R195, R2, 0x2, P0 ;  /* 0x00000002c3cd7211 */ /* 0x000fe200000f16ff */
[----:B----4-:R-:W-:-:S05]  /*184c0*/  IMAD R194, R194, UR43, RZ ;  /* 0x0000002bc2c27c24 */ /* 0x010fca000f8e02ff */
[----:B--2---:R-:W-:Y:S01]  /*184d0*/  LEA R202, P2, R194, R0, 0x2 ;  /* 0x00000000c2ca7211 */ /* 0x004fe200078410ff */
[----:B------:R-:W-:-:S03]  /*184e0*/  IMAD R193, R193, UR42, RZ ;  /* 0x0000002ac1c17c24 */ /* 0x000fc6000f8e02ff */
[----:B------:R-:W-:Y:S02]  /*184f0*/  LEA.HI.X.SX32 R203, R194, R2, 0x2, P2 ;  /* 0x00000002c2cb7211 */ /* 0x000fe400010f16ff */
[C---:B------:R-:W-:Y:S01]  /*18500*/  LEA R196, P0, R193.reuse, R0, 0x2 ;  /* 0x00000000c1c47211 */ /* 0x040fe200078010ff */
[----:B------:R-:W-:Y:S03]  /*18510*/  STL.64 [R1+0x740], R204 ;  /* 0x000740cc01007387 */ /* 0x000fe60000100a00 */
[----:B------:R-:W-:Y:S01]  /*18520*/  LEA.HI.X.SX32 R197, R193, R2, 0x2, P0 ;  /* 0x00000002c1c57211 */ /* 0x000fe200000f16ff */
[----:B------:R-:W-:Y:S04]  /*18530*/  STL.64 [R1+0x8e8], R202 ;  /* 0x0008e8ca01007387 */ /* 0x000fe80000100a00 */
[----:B------:R-:W-:Y:S01]  /*18540*/  STL.64 [R1+0xa8], R196 ;  /* 0x0000a8c401007387 */ /* 0x000fe20000100a00 */
[----:B------:R-:W-:-:S05]  /*18550*/  IMAD R143, R213, UR41, RZ ;  /* 0x00000029d58f7c24 */ /* 0x000fca000f8e02ff */
[----:B------:R-:W-:-:S04]  /*18560*/  LEA R194, P2, R143, R0, 0x2 ;  /* 0x000000008fc27211 */ /* 0x000fc800078410ff */
[----:B------:R-:W-:Y:S01]  /*18570*/  LEA.HI.X.SX32 R195, R143, R2, 0x2, P2 ;  /* 0x000000028fc37211 */ /* 0x000fe200010f16ff */
[----:B------:R-:W-:-:S04]  /*18580*/  IMAD R141, R212, UR40, RZ ;  /* 0x00000028d48d7c24 */ /* 0x000fc8000f8e02ff */
[----:B------:R1:W-:Y:S01]  /*18590*/  STL.64 [R1+0xa0], R194 ;  /* 0x0000a0c201007387 */ /* 0x0003e20000100a00 */
[----:B------:R-:W-:Y:S01]  /*185a0*/  LEA R192, P0, R141, R0, 0x2 ;  /* 0x000000008dc07211 */ /* 0x000fe200078010ff */
[----:B------:R-:W-:-:S03]  /*185b0*/  IMAD R138, R200, UR33, RZ ;  /* 0x00000021c88a7c24 */ /* 0x000fc6000f8e02ff */
[----:B------:R-:W-:Y:S02]  /*185c0*/  LEA.HI.X.SX32 R193, R141, R2, 0x2, P0 ;  /* 0x000000028dc17211 */ /* 0x000fe400000f16ff */
[-C--:B-1----:R-:W-:Y:S02]  /*185d0*/  LEA R194, P2, R139, R0.reuse, 0x2 ;  /* 0x000000008bc27211 */ /* 0x082fe400078410ff */
[----:B------:R-:W-:Y:S02]  /*185e0*/  LEA R196, P0, R137, R0, 0x2 ;  /* 0x0000000089c47211 */ /* 0x000fe400078010ff */
[----:B------:R-:W-:Y:S02]  /*185f0*/  LEA.HI.X.SX32 R195, R139, R2, 0x2, P2 ;  /* 0x000000028bc37211 */ /* 0x000fe400010f16ff */
[----:B------:R-:W-:Y:S01]  /*18600*/  LEA R200, P2, R132, R0, 0x2 ;  /* 0x0000000084c87211 */ /* 0x000fe200078410ff */
[----:B------:R-:W-:Y:S01]  /*18610*/  IMAD R140, R201, UR34, RZ ;  /* 0x00000022c98c7c24 */ /* 0x000fe2000f8e02ff */
[-C--:B------:R-:W-:Y:S01]  /*18620*/  LEA.HI.X.SX32 R197, R137, R2.reuse, 0x2, P0 ;  /* 0x0000000289c57211 */ /* 0x080fe200000f16ff */
[----:B------:R-:W-:Y:S01]  /*18630*/  IMAD R198, R208, UR36, RZ ;  /* 0x00000024d0c67c24 */ /* 0x000fe2000f8e02ff */
[----:B------:R-:W-:Y:S01]  /*18640*/  LEA.HI.X.SX32 R201, R132, R2, 0x2, P2 ;  /* 0x0000000284c97211 */ /* 0x000fe200010f16ff */
[----:B------:R-:W-:-:S02]  /*18650*/  IMAD R142, R206, UR35, RZ ;  /* 0x00000023ce8e7c24 */ /* 0x000fc4000f8e02ff */
[----:B------:R1:W-:Y:S04]  /*18660*/  STL.64 [R1+0x510], R196 ;  /* 0x000510c401007387 */ /* 0x0003e80000100a00 */
[----:B------:R2:W-:Y:S01]  /*18670*/  STL.64 [R1+0x610], R200 ;  /* 0x000610c801007387 */ /* 0x0005e20000100a00 */
[----:B------:R-:W-:Y:S01]  /*18680*/  IMAD R132, R225, UR31, RZ ;  /* 0x0000001fe1847c24 */ /* 0x000fe2000f8e02ff */
[-C--:B-1----:R-:W-:Y:S02]  /*18690*/  LEA R196, P0, R198, R0.reuse, 0x2 ;  /* 0x00000000c6c47211 */ /* 0x082fe400078010ff */
[----:B--2---:R-:W-:Y:S02]  /*186a0*/  LEA R200, P2, R142, R0, 0x2 ;  /* 0x000000008ec87211 */ /* 0x004fe400078410ff */
[----:B------:R-:W-:-:S02]  /*186b0*/  LEA.HI.X.SX32 R197, R198, R2, 0x2, P0 ;  /* 0x00000002c6c57211 */ /* 0x000fc400000f16ff */
[----:B------:R-:W-:Y:S02]  /*186c0*/  LEA.HI.X.SX32 R201, R142, R2, 0x2, P2 ;  /* 0x000000028ec97211 */ /* 0x000fe400010f16ff */
[C---:B------:R-:W-:Y:S01]  /*186d0*/  LEA R198, P2, R138.reuse, R0, 0x2 ;  /* 0x000000008ac67211 */ /* 0x040fe200078410ff */
[----:B------:R1:W-:Y:S01]  /*186e0*/  STL.64 [R1+0x748], R196 ;  /* 0x000748c401007387 */ /* 0x0003e20000100a00 */
[----:B------:R-:W-:Y:S02]  /*186f0*/  IMAD R136, R221, UR32, RZ ;  /* 0x00000020dd887c24 */ /* 0x000fe4000f8e02ff */
[----:B------:R-:W-:Y:S01]  /*18700*/  LEA.HI.X.SX32 R199, R138, R2, 0x2, P2 ;  /* 0x000000028ac77211 */ /* 0x000fe200010f16ff */
[----:B------:R-:W-:Y:S01]  /*18710*/  IMAD R227, R6, 0x1c4, RZ ;  /* 0x000001c406e37824 */ /* 0x000fe200078e02ff */
[-C--:B------:R-:W-:Y:S01]  /*18720*/  LEA R202, P2, R132, R0.reuse, 0x2 ;  /* 0x0000000084ca7211 */ /* 0x080fe200078410ff */
[----:B------:R2:W-:Y:S01]  /*18730*/  STL.64 [R1+0x8f8], R200 ;  /* 0x0008f8c801007387 */ /* 0x0005e20000100a00 */
[----:B------:R-:W-:Y:S01]  /*18740*/  IMAD R230, R6, 0x71, RZ ;  /* 0x0000007106e67824 */ /* 0x000fe200078e02ff */
[----:B-1----:R-:W-:Y:S01]  /*18750*/  LEA R196, P0, R140, R0, 0x2 ;  /* 0x000000008cc47211 */ /* 0x002fe200078010ff */
[----:B------:R-:W-:Y:S01]  /*18760*/  IMAD R137, R229, UR30, RZ ;  /* 0x0000001ee5897c24 */ /* 0x000fe2000f8e02ff */
[----:B------:R-:W-:-:S02]  /*18770*/  LEA.HI.X.SX32 R203, R132, R2, 0x2, P2 ;  /* 0x0000000284cb7211 */ /* 0x000fc400010f16ff */
[----:B------:R-:W-:Y:S01]  /*18780*/  LEA.HI.X.SX32 R197, R140, R2, 0x2, P0 ;  /* 0x000000028cc57211 */ /* 0x000fe200000f16ff */
[----:B------:R-:W-:Y:S01]  /*18790*/  IMAD R132, R233, UR29, RZ ;  /* 0x0000001de9847c24 */ /* 0x000fe2000f8e02ff */
[C---:B--2---:R-:W-:Y:S02]  /*187a0*/  LEA R200, P0, R136.reuse, R0, 0x2 ;  /* 0x0000000088c87211 */ /* 0x044fe400078010ff */
[----:B------:R-:W-:Y:S02]  /*187b0*/  IADD3 R204, P2, PT, R227, R4, RZ ;  /* 0x00000004e3cc7210 */ /* 0x000fe40007f5e0ff */
[----:B------:R-:W-:Y:S02]  /*187c0*/  LEA.HI.X.SX32 R201, R136, R2, 0x2, P0 ;  /* 0x0000000288c97211 */ /* 0x000fe400000f16ff */
[----:B------:R-:W-:Y:S02]  /*187d0*/  LEA R142, P0, R137, R0, 0x2 ;  /* 0x00000000898e7211 */ /* 0x000fe400078010ff */
[----:B------:R-:W-:-:S02]  /*187e0*/  LEA.HI.X.SX32 R205, R230, R5, 0x2, P2 ;  /* 0x00000005e6cd7211 */ /* 0x000fc400010f16ff */
[C---:B------:R-:W-:Y:S02]  /*187f0*/  LEA R140, P2, R132.reuse, R0, 0x2 ;  /* 0x00000000848c7211 */ /* 0x040fe400078410ff */
[-C--:B------:R-:W-:Y:S01]  /*18800*/  LEA.HI.X.SX32 R143, R137, R2.reuse, 0x2, P0 ;  /* 0x00000002898f7211 */ /* 0x080fe200000f16ff */
[----:B------:R-:W-:Y:S01]  /*18810*/  IMAD R136, R237, UR7, RZ ;  /* 0x00000007ed887c24 */ /* 0x000fe2000f8e02ff */
[----:B------:R-:W-:-:S03]  /*18820*/  LEA.HI.X.SX32 R141, R132, R2, 0x2, P2 ;  /* 0x00000002848d7211 */ /* 0x000fc600010f16ff */
[----:B------:R-:W-:Y:S04]  /*18830*/  STL.64 [R1+0x518], R142 ;  /* 0x0005188e01007387 */ /* 0x000fe80000100a00 */
[----:B------:R1:W-:Y:S01]  /*18840*/  STL.64 [R1+0x618], R140 ;  /* 0x0006188c01007387 */ /* 0x0003e20000100a00 */
[----:B------:R-:W-:Y:S01]  /*18850*/  IMAD R137, R240, UR28, RZ ;  /* 0x0000001cf0897c24 */ /* 0x000fe2000f8e02ff */
[----:B-1----:R-:W-:-:S04]  /*18860*/  LEA R140, P2, R136, R0, 0x2 ;  /* 0x00000000888c7211 */ /* 0x002fc800078410ff */
[----:B------:R-:W-:Y:S01]  /*18870*/  LEA.HI.X.SX32 R141, R136, R2, 0x2, P2 ;  /* 0x00000002888d7211 */ /* 0x000fe200010f16ff */
[----:B------:R-:W-:-:S04]  /*18880*/  IMAD R132, R231, UR23, RZ ;  /* 0x00000017e7847c24 */ /* 0x000fc8000f8e02ff */
[----:B------:R1:W-:Y:S01]  /*18890*/  STL.64 [R1+0x750], R140 ;  /* 0x0007508c01007387 */ /* 0x0003e20000100a00 */
[----:B------:R-:W-:Y:S01]  /*188a0*/  IMAD R136, R252, UR22, RZ ;  /* 0x00000016fc887c24 */ /* 0x000fe2000f8e02ff */
[----:B-1----:R-:W-:-:S04]  /*188b0*/  LEA R140, P2, R137, R0, 0x2 ;  /* 0x00000000898c7211 */ /* 0x002fc800078410ff */
[----:B------:R-:W-:Y:S02]  /*188c0*/  LEA.HI.X.SX32 R141, R137, R2, 0x2, P2 ;  /* 0x00000002898d7211 */ /* 0x000fe400010f16ff */
[----:B------:R-:W-:Y:S01]  /*188d0*/  LEA R214, P2, R132, R0, 0x2 ;  /* 0x0000000084d67211 */ /* 0x000fe200078410ff */
[----:B------:R-:W-:-:S03]  /*188e0*/  IMAD R137, R232, UR21, RZ ;  /* 0x00000015e8897c24 */ /* 0x000fc6000f8e02ff */
[----:B------:R-:W-:Y:S02]  /*188f0*/  LEA.HI.X.SX32 R215, R132, R2, 0x2, P2 ;  /* 0x0000000284d77211 */ /* 0x000fe400010f16ff */
[----:B------:R-:W-:Y:S01]  /*18900*/  LEA R218, P2, R136, R0, 0x2 ;  /* 0x0000000088da7211 */ /* 0x000fe200078410ff */
[----:B------:R-:W-:-:S03]  /*18910*/  IMAD R132, R234, UR20, RZ ;  /* 0x00000014ea847c24 */ /* 0x000fc6000f8e02ff */
[----:B------:R-:W-:Y:S02]  /*18920*/  LEA.HI.X.SX32 R219, R136, R2, 0x2, P2 ;  /* 0x0000000288db7211 */ /* 0x000fe400010f16ff */
[----:B------:R-:W-:Y:S01]  /*18930*/  LEA R222, P2, R137, R0, 0x2 ;  /* 0x0000000089de7211 */ /* 0x000fe200078410ff */
[----:B------:R-:W-:-:S03]  /*18940*/  IMAD R136, R238, UR19, RZ ;  /* 0x00000013ee887c24 */ /* 0x000fc6000f8e02ff */
[----:B------:R-:W-:Y:S02]  /*18950*/  LEA.HI.X.SX32 R223, R137, R2, 0x2, P2 ;  /* 0x0000000289df7211 */ /* 0x000fe400010f16ff */
[C---:B------:R-:W-:Y:S01]  /*18960*/  LEA R226, P2, R132.reuse, R0, 0x2 ;  /* 0x0000000084e27211 */ /* 0x040fe200078410ff */
[----:B------:R1:W-:Y:S03]  /*18970*/  STL.64 [R1+0x908], R140 ;  /* 0x0009088c01007387 */ /* 0x0003e60000100a00 */
[----:B------:R-:W-:Y:S01]  /*18980*/  LEA.HI.X.SX32 R227, R132, R2, 0x2, P2 ;  /* 0x0000000284e37211 */ /* 0x000fe200010f16ff */
[----:B------:R-:W-:Y:S01]  /*18990*/  IMAD R132, R241, UR17, RZ ;  /* 0x00000011f1847c24 */ /* 0x000fe2000f8e02ff */
[----:B-1----:R-:W-:-:S04]  /*189a0*/  LEA R140, P2, R136, R0, 0x2 ;  /* 0x00000000888c7211 */ /* 0x002fc800078410ff */
[----:B------:R-:W-:Y:S01]  /*189b0*/  LEA.HI.X.SX32 R141, R136, R2, 0x2, P2 ;  /* 0x00000002888d7211 */ /* 0x000fe200010f16ff */
[----:B------:R-:W-:-:S04]  /*189c0*/  IMAD.MOV.U32 R241, RZ, RZ, R250 ;  /* 0x000000fffff17224 */ /* 0x000fc800078e00fa */
[----:B------:R1:W-:Y:S01]  /*189d0*/  STL.64 [R1+0x520], R140 ;  /* 0x0005208c01007387 */ /* 0x0003e20000100a00 */
[----:B------:R-:W-:-:S03]  /*189e0*/  IMAD R136, R251, UR16, RZ ;  /* 0x00000010fb887c24 */ /* 0x000fc6000f8e02ff */
[----:B------:R-:W2:Y:S04]  /*189f0*/  LDL.LU R250, [R1+0x7b8] ;  /* 0x0007b80001fa7983 */ /* 0x000ea80000300800 */
[----:B------:R-:W3:Y:S01]  /*18a00*/  LDL.LU R251, [R1+0x7ac] ;  /* 0x0007ac0001fb7983 */ /* 0x000ee20000300800 */
[C---:B------:R-:W-:Y:S02]  /*18a10*/  IMAD R228, R6.reuse, 0x1c8, RZ ;  /* 0x000001c806e47824 */ /* 0x040fe400078e02ff */
[C---:B------:R-:W-:Y:S02]  /*18a20*/  IMAD R138, R6.reuse, 0x72, RZ ;  /* 0x00000072068a7824 */ /* 0x040fe400078e02ff */
[----:B------:R-:W-:Y:S01]  /*18a30*/  IMAD R208, R6, 0x1cc, RZ ;  /* 0x000001cc06d07824 */ /* 0x000fe200078e02ff */
[----:B------:R-:W-:Y:S01]  /*18a40*/  IADD3 R206, P0, PT, R228, R4, RZ ;  /* 0x00000004e4ce7210 */ /* 0x000fe20007f1e0ff */
[----:B------:R-:W-:-:S03]  /*18a50*/  IMAD R210, R6, 0x1d0, RZ ;  /* 0x000001d006d27824 */ /* 0x000fc600078e02ff */
[-C--:B------:R-:W-:Y:S01]  /*18a60*/  LEA.HI.X.SX32 R207, R138, R5.reuse, 0x2, P0 ;  /* 0x000000058acf7211 */ /* 0x080fe200000f16ff */
[----:B------:R-:W-:Y:S01]  /*18a70*/  IMAD R138, R6, 0x73, RZ ;  /* 0x00000073068a7824 */ /* 0x000fe200078e02ff */
[-C--:B------:R-:W-:Y:S01]  /*18a80*/  IADD3 R208, P0, PT, R208, R4.reuse, RZ ;  /* 0x00000004d0d07210 */ /* 0x080fe20007f1e0ff */
[C---:B------:R-:W-:Y:S02]  /*18a90*/  IMAD R231, R6.reuse, 0x74, RZ ;  /* 0x0000007406e77824 */ /* 0x040fe400078e02ff */
[----:B------:R-:W-:Y:S01]  /*18aa0*/  IMAD R212, R6, 0x1d4, RZ ;  /* 0x000001d406d47824 */ /* 0x000fe200078e02ff */
[----:B------:R-:W-:Y:S02]  /*18ab0*/  LEA.HI.X.SX32 R209, R138, R5, 0x2, P0 ;  /* 0x000000058ad17211 */ /* 0x000fe400000f16ff */
[----:B------:R-:W-:Y:S01]  /*18ac0*/  IADD3 R210, P0, PT, R210, R4, RZ ;  /* 0x00000004d2d27210 */ /* 0x000fe20007f1e0ff */
[----:B------:R-:W-:-:S03]  /*18ad0*/  IMAD R138, R6, 0x75, RZ ;  /* 0x00000075068a7824 */ /* 0x000fc600078e02ff */
[----:B------:R-:W-:Y:S01]  /*18ae0*/  LEA.HI.X.SX32 R211, R231, R5, 0x2, P0 ;  /* 0x00000005e7d37211 */ /* 0x000fe200000f16ff */
[----:B------:R-:W-:Y:S01]  /*18af0*/  IMAD R216, R6, 0x1d8, RZ ;  /* 0x000001d806d87824 */ /* 0x000fe200078e02ff */
[----:B------:R-:W-:Y:S01]  /*18b00*/  IADD3 R212, P0, PT, R212, R4, RZ ;  /* 0x00000004d4d47210 */ /* 0x000fe20007f1e0ff */
[----:B------:R-:W-:-:S03]  /*18b10*/  IMAD R220, R6, 0x1dc, RZ ;  /* 0x000001dc06dc7824 */ /* 0x000fc600078e02ff */
[----:B------:R-:W-:Y:S01]  /*18b20*/  LEA.HI.X.SX32 R213, R138, R5, 0x2, P0 ;  /* 0x000000058ad57211 */ /* 0x000fe200000f16ff */
[----:B------:R-:W-:Y:S01]  /*18b30*/  IMAD R138, R6, 0x76, RZ ;  /* 0x00000076068a7824 */ /* 0x000fe200078e02ff */
[----:B------:R-:W-:Y:S01]  /*18b40*/  IADD3 R216, P0, PT, R216, R4, RZ ;  /* 0x00000004d8d87210 */ /* 0x000fe20007f1e0ff */
[----:B------:R-:W-:-:S03]  /*18b50*/  IMAD R224, R6, 0x1e0, RZ ;  /* 0x000001e006e07824 */ /* 0x000fc600078e02ff */
[-C--:B------:R-:W-:Y:S01]  /*18b60*/  LEA.HI.X.SX32 R217, R138, R5.reuse, 0x2, P0 ;  /* 0x000000058ad97211 */ /* 0x080fe200000f16ff */
[----:B------:R-:W-:Y:S01]  /*18b70*/  IMAD R138, R6, 0x77, RZ ;  /* 0x00000077068a7824 */ /* 0x000fe200078e02ff */
[-C--:B------:R-:W-:Y:S01]  /*18b80*/  IADD3 R220, P0, PT, R220, R4.reuse, RZ ;  /* 0x00000004dcdc7210 */ /* 0x080fe20007f1e0ff */
[----:B------:R-:W-:Y:S02]  /*18b90*/  IMAD R137, R235, UR18, RZ ;  /* 0x00000012eb897c24 */ /* 0x000fe4000f8e02ff */
[----:B------:R-:W-:Y:S01]  /*18ba0*/  IMAD R238, R6, 0x78, RZ ;  /* 0x0000007806ee7824 */ /* 0x000fe200078e02ff */
[-C--:B------:R-:W-:Y:S01]  /*18bb0*/  LEA.HI.X.SX32 R221, R138, R5.reuse, 0x2, P0 ;  /* 0x000000058add7211 */ /* 0x080fe200000f16ff */
[----:B------:R-:W-:Y:S01]  /*18bc0*/  IMAD R228, R6, 0x1e4, RZ ;  /* 0x000001e406e47824 */ /* 0x000fe200078e02ff */
[----:B------:R-:W-:Y:S02]  /*18bd0*/  IADD3 R224, P0, PT, R224, R4, RZ ;  /* 0x00000004e0e07210 */ /* 0x000fe40007f1e0ff */
[----:B-1----:R-:W-:Y:S01]  /*18be0*/  LEA R140, P2, R137, R0, 0x2 ;  /* 0x00000000898c7211 */ /* 0x002fe200078410ff */
[----:B------:R-:W-:Y:S01]  /*18bf0*/  IMAD R138, R6, 0x79, RZ ;  /* 0x00000079068a7824 */ /* 0x000fe200078e02ff */
[----:B------:R-:W-:Y:S01]  /*18c00*/  LEA.HI.X.SX32 R225, R238, R5, 0x2, P0 ;  /* 0x00000005eee17211 */ /* 0x000fe200000f16ff */
[----:B------:R-:W-:Y:S01]  /*18c10*/  IMAD R230, R6, 0x1e8, RZ ;  /* 0x000001e806e67824 */ /* 0x000fe200078e02ff */
[----:B------:R-:W-:-:S02]  /*18c20*/  IADD3 R228, P0, PT, R228, R4, RZ ;  /* 0x00000004e4e47210 */ /* 0x000fc40007f1e0ff */
[----:B------:R-:W-:Y:S02]  /*18c30*/  LEA.HI.X.SX32 R141, R137, R2, 0x2, P2 ;  /* 0x00000002898d7211 */ /* 0x000fe400010f16ff */
[-C--:B------:R-:W-:Y:S01]  /*18c40*/  LEA.HI.X.SX32 R229, R138, R5.reuse, 0x2, P0 ;  /* 0x000000058ae57211 */ /* 0x080fe200000f16ff */
[----:B------:R-:W-:Y:S01]  /*18c50*/  IMAD R138, R6, 0x7a, RZ ;  /* 0x0000007a068a7824 */ /* 0x000fe200078e02ff */
[-C--:B------:R-:W-:Y:S01]  /*18c60*/  IADD3 R230, P0, PT, R230, R4.reuse, RZ ;  /* 0x00000004e6e67210 */ /* 0x080fe20007f1e0ff */
[----:B------:R1:W-:Y:S01]  /*18c70*/  STL.64 [R1+0x620], R140 ;  /* 0x0006208c01007387 */ /* 0x0003e20000100a00 */
[----:B------:R-:W-:Y:S02]  /*18c80*/  IMAD R232, R6, 0x1ec, RZ ;  /* 0x000001ec06e87824 */ /* 0x000fe400078e02ff */
[----:B------:R-:W-:Y:S01]  /*18c90*/  LEA.HI.X.SX32 R231, R138, R5, 0x2, P0 ;  /* 0x000000058ae77211 */ /* 0x000fe200000f16ff */
[----:B------:R-:W-:Y:S02]  /*18ca0*/  IMAD R138, R6, 0x7b, RZ ;  /* 0x0000007b068a7824 */ /* 0x000fe400078e02ff */
[----:B------:R-:W-:Y:S01]  /*18cb0*/  IADD3 R232, P0, PT, R232, R4, RZ ;  /* 0x00000004e8e87210 */ /* 0x000fe20007f1e0ff */
[----:B------:R-:W-:Y:S01]  /*18cc0*/  IMAD R137, R6, 0x1f0, RZ ;  /* 0x000001f006897824 */ /* 0x000fe200078e02ff */
[----:B-1----:R-:W-:-:S04]  /*18cd0*/  LEA R140, P2, R132, R0, 0x2 ;  /* 0x00000000848c7211 */ /* 0x002fc800078410ff */
[----:B------:R-:W-:Y:S01]  /*18ce0*/  LEA.HI.X.SX32 R141, R132, R2, 0x2, P2 ;  /* 0x00000002848d7211 */ /* 0x000fe200010f16ff */
[----:B------:R-:W-:Y:S01]  /*18cf0*/  IMAD R238, R6, 0x7c, RZ ;  /* 0x0000007c06ee7824 */ /* 0x000fe200078e02ff */
[----:B------:R-:W-:-:S03]  /*18d00*/  LEA.HI.X.SX32 R233, R138, R5, 0x2, P0 ;  /* 0x000000058ae97211 */ /* 0x000fc600000f16ff */
[----:B------:R1:W-:Y:S01]  /*18d10*/  STL.64 [R1+0x760], R140 ;  /* 0x0007608c01007387 */ /* 0x0003e20000100a00 */
[----:B------:R-:W-:Y:S01]  /*18d20*/  LEA R142, P2, R136, R0, 0x2 ;  /* 0x00000000888e7211 */ /* 0x000fe200078410ff */
[C---:B------:R-:W-:Y:S01]  /*18d30*/  IMAD R138, R6.reuse, 0x7d, RZ ;  /* 0x0000007d068a7824 */ /* 0x040fe200078e02ff */
[----:B-1----:R-:W-:Y:S01]  /*18d40*/  IADD3 R140, P0, PT, R137, R4, RZ ;  /* 0x00000004898c7210 */ /* 0x002fe20007f1e0ff */
[----:B------:R-:W-:-:S03]  /*18d50*/  IMAD R137, R6, 0x1f4, RZ ;  /* 0x000001f406897824 */ /* 0x000fc600078e02ff */
[----:B------:R-:W-:Y:S02]  /*18d60*/  LEA.HI.X.SX32 R141, R238, R5, 0x2, P0 ;  /* 0x00000005ee8d7211 */ /* 0x000fe400000f16ff */
[----:B------:R-:W-:-:S03]  /*18d70*/  LEA.HI.X.SX32 R143, R136, R2, 0x2, P2 ;  /* 0x00000002888f7211 */ /* 0x000fc600010f16ff */
[----:B------:R1:W-:Y:S01]  /*18d80*/  STL.64 [R1+0x928], R140 ;  /* 0x0009288c01007387 */ /* 0x0003e20000100a00 */
[----:B------:R-:W-:-:S03]  /*18d90*/  IMAD R132, R236, UR15, RZ ;  /* 0x0000000fec847c24 */ /* 0x000fc6000f8e02ff */
[----:B------:R4:W-:Y:S01]  /*18da0*/  STL.64 [R1+0x918], R142 ;  /* 0x0009188e01007387 */ /* 0x0009e20000100a00 */
[----:B------:R-:W-:Y:S01]  /*18db0*/  IMAD R136, R239, UR77, RZ ;  /* 0x0000004def887c24 */ /* 0x000fe2000f8e02ff */
[----:B-1----:R-:W-:Y:S01]  /*18dc0*/  IADD3 R140, P0, PT, R137, R4, RZ ;  /* 0x00000004898c7210 */ /* 0x002fe20007f1e0ff */
[----:B------:R-:W-:-:S03]  /*18dd0*/  IMAD R137, R6, 0x1f8, RZ ;  /* 0x000001f806897824 */ /* 0x000fc600078e02ff */
[-C--:B------:R-:W-:Y:S01]  /*18de0*/  LEA.HI.X.SX32 R141, R138, R5.reuse, 0x2, P0 ;  /* 0x000000058a8d7211 */ /* 0x080fe200000f16ff */
[C---:B------:R-:W-:Y:S01]  /*18df0*/  IMAD R138, R6.reuse, 0x7e, RZ ;  /* 0x0000007e068a7824 */ /* 0x040fe200078e02ff */
[----:B----4-:R-:W-:Y:S01]  /*18e00*/  IADD3 R142, P0, PT, R137, R4, RZ ;  /* 0x00000004898e7210 */ /* 0x010fe20007f1e0ff */
[----:B------:R-:W-:Y:S01]  /*18e10*/  IMAD R137, R6, 0x1fc, RZ ;  /* 0x000001fc06897824 */ /* 0x000fe200078e02ff */
[----:B------:R-:W-:Y:S01]  /*18e20*/  LEA R234, P2, R132, R0, 0x2 ;  /* 0x0000000084ea7211 */ /* 0x000fe200078410ff */
[----:B------:R1:W-:Y:S01]  /*18e30*/  STL.64 [R1+0x938], R140 ;  /* 0x0009388c01007387 */ /* 0x0003e20000100a00 */
[----:B------:R-:W-:Y:S01]  /*18e40*/  LEA.HI.X.SX32 R143, R138, R5, 0x2, P0 ;  /* 0x000000058a8f7211 */ /* 0x000fe200000f16ff */
[----:B------:R-:W-:Y:S01]  /*18e50*/  IMAD R138, R6, 0x7f, RZ ;  /* 0x0000007f068a7824 */ /* 0x000fe200078e02ff */
[----:B------:R-:W-:Y:S01]  /*18e60*/  LEA.HI.X.SX32 R235, R132, R2, 0x2, P2 ;  /* 0x0000000284eb7211 */ /* 0x000fe200010f16ff */
[----:B------:R-:W-:Y:S01]  /*18e70*/  IMAD R132, R241, UR14, RZ ;  /* 0x0000000ef1847c24 */ /* 0x000fe2000f8e02ff */
[----:B------:R-:W-:-:S02]  /*18e80*/  LEA R236, P2, R136, R0, 0x2 ;  /* 0x0000000088ec7211 */ /* 0x000fc400078410ff */
[----:B-1----:R-:W-:Y:S02]  /*18e90*/  IADD3 R140, P0, PT, R137, R4, RZ ;  /* 0x00000004898c7210 */ /* 0x002fe40007f1e0ff */
[----:B------:R-:W-:Y:S02]  /*18ea0*/  LEA.HI.X.SX32 R237, R136, R2, 0x2, P2 ;  /* 0x0000000288ed7211 */ /* 0x000fe400010f16ff */
[----:B------:R-:W-:Y:S01]  /*18eb0*/  LEA.HI.X.SX32 R141, R138, R5, 0x2, P0 ;  /* 0x000000058a8d7211 */ /* 0x000fe200000f16ff */
[----:B------:R-:W-:Y:S01]  /*18ec0*/  IMAD.SHL.U32 R138, R6, 0x4, RZ ;  /* 0x00000004068a7824 */ /* 0x000fe200078e00ff */
[C---:B------:R-:W-:Y:S01]  /*18ed0*/  LEA R238, P2, R132.reuse, R0, 0x2 ;  /* 0x0000000084ee7211 */ /* 0x040fe200078410ff */
[----:B------:R-:W-:Y:S03]  /*18ee0*/  STL.64 [R1+0x948], R142 ;  /* 0x0009488e01007387 */ /* 0x000fe60000100a00 */
[----:B------:R-:W-:Y:S01]  /*18ef0*/  LEA.HI.X.SX32 R239, R132, R2, 0x2, P2 ;  /* 0x0000000284ef7211 */ /* 0x000fe200010f16ff */
[----:B------:R-:W-:Y:S01]  /*18f00*/  STL.64 [R1+0x958], R140 ;  /* 0x0009588c01007387 */ /* 0x000fe20000100a00 */
[----:B------:R-:W-:-:S03]  /*18f10*/  IMAD R132, R7, UR11, RZ ;  /* 0x0000000b07847c24 */ /* 0x000fc6000f8e02ff */
[----:B------:R1:W5:Y:S01]  /*18f20*/  LDL.LU R7, [R1+0x13fc] ;  /* 0x0013fc0001077983 */ /* 0x0003620000300800 */
[----:B------:R-:W4:Y:S01]  /*18f30*/  S2R R133, SR_TID.X ;  /* 0x0000000000857919 */ /* 0x000f220000002100 */
[----:B------:R-:W-:-:S04]  /*18f40*/  USHF.L.U32 UR24, UR5, 0x15, URZ ;  /* 0x0000001505187899 */ /* 0x000fc800080006ff */
[----:B------:R-:W-:Y:S02]  /*18f50*/  ULOP3.LUT UR11, UR24, 0x600000, URZ, 0xc0, !UPT ;  /* 0x00600000180b7892 */ /* 0x000fe4000f8ec0ff */
[----:B------:R-:W-:Y:S02]  /*18f60*/  UIADD3 UR4, UPT, UPT, UR9, 0x80000, URZ ;  /* 0x0008000009047890 */ /* 0x000fe4000fffe0ff */
[----:B------:R-:W-:Y:S01]  /*18f70*/  UIADD3 UR11, UPT, UPT, UR10, UR11, URZ ;  /* 0x0000000b0a0b7290 */ /* 0x000fe2000fffe0ff */
[----:B----4-:R-:W-:Y:S01]  /*18f80*/  LOP3.LUT R133, R133, 0x7f, RZ, 0xc0, !PT ;  /* 0x0000007f85857812 */ /* 0x010fe200078ec0ff */
[----:B--2---:R-:W-:Y:S01]  /*18f90*/  IMAD R136, R250, UR13, RZ ;  /* 0x0000000dfa887c24 */ /* 0x004fe2000f8e02ff */
[----:B------:R-:W-:Y:S01]  /*18fa0*/  LEA R250, P0, R6, R4, 0x4 ;  /* 0x0000000406fa7211 */ /* 0x000fe200078020ff */
[----:B---3--:R-:W-:-:S03]  /*18fb0*/  IMAD R137, R251, UR12, RZ ;  /* 0x0000000cfb897c24 */ /* 0x008fc6000f8e02ff */
[----:B------:R-:W-:Y:S02]  /*18fc0*/  LEA.HI.X.SX32 R251, R138, R5, 0x2, P0 ;  /* 0x000000058afb7211 */ /* 0x000fe400000f16ff */
[----:B------:R-:W-:-:S03]  /*18fd0*/  LEA R240, P2, R136, R0, 0x2 ;  /* 0x0000000088f07211 */ /* 0x000fc600078410ff */
[----:B------:R2:W-:Y:S01]  /*18fe0*/  STL.64 [R1+0x80], R250 ;  /* 0x000080fa01007387 */ /* 0x0005e20000100a00 */
[----:B------:R-:W-:Y:S02]  /*18ff0*/  LEA.HI.X.SX32 R241, R136, R2, 0x2, P2 ;  /* 0x0000000288f17211 */ /* 0x000fe400010f16ff */
[----:B------:R-:W-:Y:S01]  /*19000*/  IADD3 R138, P0, PT, R138, R4, RZ ;  /* 0x000000048a8a7210 */ /* 0x000fe20007f1e0ff */
[----:B------:R-:W-:Y:S02]  /*19010*/  IMAD R136, R3, UR8, RZ ;  /* 0x0000000803887c24 */ /* 0x000fe4000f8e02ff */
[----:B------:R1:W5:Y:S01]  /*19020*/  LDL.LU R3, [R1+0x13f8] ;  /* 0x0013f80001037983 */ /* 0x0003620000300800 */
[C---:B--2---:R-:W-:Y:S02]  /*19030*/  LEA R250, P2, R137.reuse, R0, 0x2 ;  /* 0x0000000089fa7211 */ /* 0x044fe400078410ff */
[----:B------:R-:W-:Y:S02]  /*19040*/  LEA.HI.X.SX32 R139, R6, R5, 0x2, P0 ;  /* 0x00000005068b7211 */ /* 0x000fe400000f16ff */
[----:B------:R-:W-:-:S05]  /*19050*/  LEA.HI.X.SX32 R251, R137, R2, 0x2, P2 ;  /* 0x0000000289fb7211 */ /* 0x000fca00010f16ff */
[----:B------:R2:W-:Y:S04]  /*19060*/  STL.64 [R1+0x528], R250 ;  /* 0x000528fa01007387 */ /* 0x0005e80000100a00 */
[----:B--2---:R1:W5:Y:S04]  /*19070*/  LDL.LU.64 R250, [R1+0x13f0] ;  /* 0x0013f00001fa7983 */ /* 0x0043680000300a00 */
[----:B------:R2:W-:Y:S02]  /*19080*/  STL.64 [R1+0x98], R138 ;  /* 0x0000988a01007387 */ /* 0x0005e40000100a00 */
[----:B--2---:R-:W-:-:S04]  /*19090*/  LEA R138, P2, R132, R0, 0x2 ;  /* 0x00000000848a7211 */ /* 0x004fc800078410ff */
[----:B------:R-:W-:-:S05]  /*190a0*/  LEA.HI.X.SX32 R139, R132, R2, 0x2, P2 ;  /* 0x00000002848b7211 */ /* 0x000fca00010f16ff */
[----:B------:R2:W-:Y:S02]  /*190b0*/  STL.64 [R1+0x628], R138 ;  /* 0x0006288a01007387 */ /* 0x0005e40000100a00 */
[----:B--2---:R-:W-:-:S04]  /*190c0*/  LEA R138, P2, R136, R0, 0x2 ;  /* 0x00000000888a7211 */ /* 0x004fc800078410ff */
[----:B------:R-:W-:-:S05]  /*190d0*/  LEA.HI.X.SX32 R139, R136, R2, 0x2, P2 ;  /* 0x00000002888b7211 */ /* 0x000fca00010f16ff */
[----:B------:R1:W-:Y:S01]  /*190e0*/  STL.64 [R1+0x758], R138 ;  /* 0x0007588a01007387 */ /* 0x0003e20000100a00 */
[----:B------:R-:W-:Y:S01]  /*190f0*/  ISETP.NE.U32.AND P0, PT, R133, RZ, PT ;  /* 0x000000ff8500720c */ /* 0x000fe20003f05070 */
[----:B------:R-:W-:-:S12]  /*19100*/  BRA.U UP0, `(.L_x_5) ;  /* 0x0000000100187547 */ /* 0x000fd8000b800000 */
[----:B------:R-:W-:Y:S01]  /*19110*/  ELECT P2, URZ, PT ;  /* 0x0000000000ff782f */ /* 0x000fe20003840000 */
[----:B------:R-:W-:Y:S01]  /*19120*/  IMAD.MOV.U32 R0, RZ, RZ, 0x1 ;  /* 0x00000001ff007424 */ /* 0x000fe200078e00ff */
[----:B------:R-:W-:Y:S01]  /*19130*/  UMOV UR7, 0x40 ;  /* 0x0000004000077882 */ /* 0x000fe20000000000 */
[----:B------:R-:W-:Y:S01]  /*19140*/  UVIRTCOUNT.DEALLOC.SMPOOL 0x80 ;  /* 0x000000800000784c */ /* 0x000fe20000000000 */
[----:B------:R-:W-:-:S09]  /*19150*/  ULEA UR7, UR6, UR7, 0x18 ;  /* 0x0000000706077291 */ /* 0x000fd2000f8ec0ff */
[----:B------:R2:W-:Y:S03]  /*19160*/  @P2 STS.U8 [UR7], R0 ;  /* 0x00000000ff002988 */ /* 0x0005e60008000007 */
.L_x_5:
[----:B------:R-:W3:Y:S01]  /*19170*/  LDL.64 R136, [R1+0x98] ;  /* 0x0000980001887983 */ /* 0x000ee20000100a00 */
[----:B------:R-:W4:Y:S03]  /*19180*/  LDC R2, c[0x0][0x3a0] ;  /* 0x0000e800ff027b82 */ /* 0x000f260000000800 */
[----:B-12---:R-:W2:Y:S04]  /*19190*/  LDL.64 R138, [R1+0x60] ;  /* 0x00006000018a7983 */ /* 0x006ea80000100a00 */
[----:B------:R1:W-:Y:S01]  /*191a0*/  STL.64 [R1+0x15f8], R200 ;  /* 0x0015f8c801007387 */ /* 0x0003e20000100a00 */
[----:B------:R-:W-:Y:S01]  /*191b0*/  STTM.x64 tmem[UR11], RZ ;  /* 0x000000ff000079ed */ /* 0x000fe2000834000b */
[----:B------:R-:W-:Y:S01]  /*191c0*/  VOTEU.ALL UP1, P0 ;  /* 0x0000000000ff7886 */ /* 0x000fe20000020000 */
[----:B------:R-:W-:Y:S01]  /*191d0*/  UMOV UR6, 0x1 ;  /* 0x0000000100067882 */ /* 0x000fe20000000000 */
[----:B------:R-:W4:Y:S01]  /*191e0*/  LDCU.64 UR22, c[0x0][0x358] ;  /* 0x00006b00ff1677ac */ /* 0x000f220008000a00 */
[----:B------:R-:W-:Y:S01]  /*191f0*/  LEA R252, R133, UR9, 0x9 ;  /* 0x0000000985fc7c11 */ /* 0x000fe2000f8e48ff */
[----:B------:R-:W2:Y:S01]  /*19200*/  LDC R132, c[0x0][0x3a0] ;  /* 0x0000e800ff847b82 */ /* 0x000ea20000000800 */
[----:B-1----:R-:W2:Y:S04]  /*19210*/  LDL.64 R200, [R1+0x88] ;  /* 0x0000880001c87983 */ /* 0x002ea80000100a00 */
[----:B------:R1:W-:Y:S04]  /*19220*/  STL.64 [R1+0x15f0], R222 ;  /* 0x0015f0de01007387 */ /* 0x0003e80000100a00 */
[----:B-1----:R-:W2:Y:S04]  /*19230*/  LDL.64 R222, [R1+0x68] ;  /* 0x0000680001de7983 */ /* 0x002ea80000100a00 */
[----:B------:R1:W-:Y:S04]  /*19240*/  STL.64 [R1+0x15e8], R238 ;  /* 0x0015e8ee01007387 */ /* 0x0003e80000100a00 */
[----:B-1----:R-:W2:Y:S04]  /*19250*/  LDL.64 R238, [R1+0x70] ;  /* 0x0000700001ee7983 */ /* 0x002ea80000100a00 */
[----:B------:R1:W-:Y:S01]  /*19260*/  STL.64 [R1+0x15e0], R194 ;  /* 0x0015e0c201007387 */ /* 0x0003e20000100a00 */
[----:B------:R-:W-:Y:S03]  /*19270*/  STTM.x64 tmem[UR11+0x40], RZ ;  /* 0x000040ff000079ed */ /* 0x000fe6000834000b */
[----:B-1----:R-:W2:Y:S04]  /*19280*/  LDL.64 R194, [R1+0x78] ;  /* 0x0000780001c27983 */ /* 0x002ea80000100a00 */
[----:B------:R1:W-:Y:S01]  /*19290*/  STL.64 [R1+0x15d8], R202 ;  /* 0x0015d8ca01007387 */ /* 0x0003e20000100a00 */
[----:B------:R-:W-:Y:S03]  /*192a0*/  STTM.x64 tmem[UR11+0x80], RZ ;  /* 0x000080ff000079ed */ /* 0x000fe6000834000b */
[----:B-1----:R-:W2:Y:S04]  /*192b0*/  LDL.64 R202, [R1+0x80] ;  /* 0x0000800001ca7983 */ /* 0x002ea80000100a00 */
[----:B------:R1:W-:Y:S01]  /*192c0*/  STL.64 [R1+0x15d0], R226 ;  /* 0x0015d0e201007387 */ /* 0x0003e20000100a00 */
[----:B------:R-:W-:Y:S01]  /*192d0*/  STTM.x64 tmem[UR11+0xc0], RZ ;  /* 0x0000c0ff000079ed */ /* 0x000fe2000834000b */
[----:B------:R-:W4:Y:S02]  /*192e0*/  FENCE.VIEW.ASYNC.T ;  /* 0x00000000000073c6 */ /* 0x000f240000000200 */
[----:B-1----:R-:W2:Y:S01]  /*192f0*/  LDL.64 R226, [R1+0x90] ;  /* 0x0000900001e27983 */ /* 0x002ea20000100a00 */
[----:B------:R-:W-:-:S04]  /*19300*/  @!UP1 UIADD3 UR12, UPT, UPT, -UR6, 0x100000, URZ ;  /* 0x00100000060c9890 */ /* 0x000fc8000fffe1ff */
[----:B------:R-:W-:Y:S02]  /*19310*/  @!UP1 USHF.L.U32 UR13, UR12, 0xb, URZ ;  /* 0x0000000b0c0d9899 */ /* 0x000fe400080006ff */
[----:B------:R-:W-:Y:S01]  /*19320*/  @!UP1 USHF.L.U32 UR12, UR12, 0x1, URZ ;  /* 0x000000010c0c9899 */ /* 0x000fe200080006ff */
[----:B----4-:R-:W-:Y:S01]  /*19330*/  VOTEU.ALL UP2, P0 ;  /* 0x0000000000ff7886 */ /* 0x010fe20000040000 */
[----:B------:R-:W-:-:S04]  /*19340*/  @!UP1 UIADD3 UR6, UPT, UPT, -UR6, 0x100000, URZ ;  /* 0x0010000006069890 */ /* 0x000fc8000fffe1ff */
[----:B------:R-:W-:Y:S02]  /*19350*/  @!UP1 USHF.L.U32 UR7, UR6, 0xb, URZ ;  /* 0x0000000b06079899 */ /* 0x000fe400080006ff */
[----:B------:R-:W-:Y:S01]  /*19360*/  @!UP1 USHF.L.U32 UR6, UR6, 0x1, URZ ;  /* 0x0000000106069899 */ /* 0x000fe200080006ff */
[----:B------:R-:W-:Y:S01]  /*19370*/  BAR.SYNC.DEFER_BLOCKING 0x0 ;  /* 0x0000000000007b1d */ /* 0x000fe20000010000 */
[----:B------:R-:W-:-:S05]  /*19380*/  VIADD R0, R2, 0xfffffffc ;  /* 0xfffffffc02007836 */ /* 0x000fca0000000000 */
[----:B------:R-:W-:Y:S01]  /*19390*/  VOTEU.ALL UP1, P0 ;  /* 0x0000000000ff7886 */ /* 0x000fe20000020000 */
[----:B------:R-:W-:Y:S01]  /*193a0*/  ISETP.GE.U32.AND P2, PT, R0, 0x7fffff7d, PT ;  /* 0x7fffff7d0000780c */ /* 0x000fe20003f46070 */
[----:B------:R1:W-:Y:S01]  /*193b0*/  STL.64 [R1+0x15c8], R240 ;  /* 0x0015c8f001007387 */ /* 0x0003e20000100a00 */
[----:B------:R-:W-:-:S03]  /*193c0*/  VIADD R0, R2, 0xfffffffb ;  /* 0xfffffffb02007836 */ /* 0x000fc60000000000 */
[----:B-----5:R4:W-:Y:S04]  /*193d0*/  STL.64 [R1+0x1530], R6 ;  /* 0x0015300601007387 */ /* 0x0209e80000100a00 */
[----:B------:R4:W-:Y:S04]  /*193e0*/  STL.64 [R1+0x1538], R4 ;  /* 0x0015380401007387 */ /* 0x0009e80000100a00 */
[----:B-1----:R-:W2:Y:S04]  /*193f0*/  LDL.64 R240, [R1+0x38] ;  /* 0x0000380001f07983 */ /* 0x002ea80000100a00 */
[----:B------:R-:W1:Y:S02]  /*19400*/  FENCE.VIEW.ASYNC.S ;  /* 0x00000000000073c6 */ /* 0x000e640000000000 */
[----:B-1----:R1:W1:Y:S02]  /*19410*/  @!UP1 SYNCS.EXCH.64 URZ, [UR4], UR12 ;  /* 0x0000000c04ff95b2 */ /* 0x0022640008000100 */
[----:B-1----:R-:W-:Y:S06]  /*19420*/  BAR.SYNC.DEFER_BLOCKING 0x0 ;  /* 0x0000000000007b1d */ /* 0x002fec0000010000 */
[----:B----4-:R-:W4:Y:S01]  /*19430*/  LDL.64 R6, [R1+0x40] ;  /* 0x0000400001067983 */ /* 0x010f220000100a00 */
[----:B------:R1:W1:Y:S03]  /*19440*/  @!UP2 SYNCS.EXCH.64 URZ, [UR9+0x80008], UR6 ;  /* 0x0800080609ffa5b2 */ /* 0x0002660008000100 */
[----:B------:R-:W-:Y:S01]  /*19450*/  @!PT LDS RZ, [RZ] ;  /* 0x00000000fffff984 */ /* 0x000fe20000000800 */
[----:B------:R-:W-:Y:S01]  /*19460*/  @!PT LDS RZ, [RZ] ;  /* 0x00000000fffff984 */ /* 0x000fe20000000800 */
[----:B------:R-:W-:Y:S01]  /*19470*/  @!PT LDS RZ, [RZ] ;  /* 0x00000000fffff984 */ /* 0x000fe20000000800 */
[----:B-1----:R-:W-:Y:S01]  /*19480*/  LDGSTS.E [R252+0x60000], desc[UR22][R4.64], !P4 ;  /* 0x6000000004fc7fae */ /* 0x002fe2000e1a1016 */
[----:B------:R-:W-:Y:S01]  /*19490*/  ISETP.GE.U32.AND P4, PT, R0, 0x7fffff7c, PT ;  /* 0x7fffff7c0000780c */ /* 0x000fe20003f86070 */
[----:B------:R-:W-:-:S02]  /*194a0*/  VIADD R0, R2, 0xfffffffa ;  /* 0xfffffffa02007836 */ /* 0x000fc40000000000 */
[----:B------:R-:W4:Y:S04]  /*194b0*/  LDL.64 R4, [R1+0x48] ;  /* 0x0000480001047983 */ /* 0x000f280000100a00 */
[----:B---3--:R-:W-:Y:S04]  /*194c0*/  LDGSTS.E [R252+0x60004], desc[UR22][R136.64], !P6 ;  /* 0x6000400088fc7fae */ /* 0x008fe8000f1a1016 */
[----:B------:R-:W3:Y:S01]  /*194d0*/  LDL.64 R136, [R1+0x58] ;  /* 0x0000580001887983 */ /* 0x000ee20000100a00 */
[----:B------:R-:W-:Y:S02]  /*194e0*/  ISETP.GE.U32.AND P6, PT, R0, 0x7fffff7b, PT ;  /* 0x7fffff7b0000780c */ /* 0x000fe40003fc6070 */
[----:B------:R-:W-:Y:S01]  /*194f0*/  IADD3 R0, PT, PT, R2, -0x7, RZ ;  /* 0xfffffff902007810 */ /* 0x000fe20007ffe0ff */
[----:B--2---:R-:W-:Y:S03]  /*19500*/  LDGSTS.E [R252+0x60008], desc[UR22][R226.64], !P5 ;  /* 0x60008000e2fc7fae */ /* 0x004fe6000e9a1016 */
[----:B------:R-:W-:Y:S01]  /*19510*/  ISETP.GE.U32.AND P5, PT, R0, 0x7fffff7a, PT ;  /* 0x7fffff7a0000780c */ /* 0x000fe20003fa6070 */
[----:B------:R-:W-:Y:S01]  /*19520*/  VIADD R0, R2, 0xfffffff8 ;  /* 0xfffffff802007836 */ /* 0x000fe20000000000 */
[----:B------:R-:W-:Y:S04]  /*19530*/  LDGSTS.E [R252+0x6000c], desc[UR22][R200.64], !P2 ;  /* 0x6000c000c8fc7fae */ /* 0x000fe8000d1a1016 */
[----:B------:R-:W-:Y:S04]  /*19540*/  LDGSTS.E [R252+0x60010], desc[UR22][R202.64], !P4 ;  /* 0x60010000cafc7fae */ /* 0x000fe8000e1a1016 */
[----:B------:R-:W2:Y:S04]  /*19550*/  LDL.64 R226, [R1+0x30] ;  /* 0x0000300001e27983 */ /* 0x000ea80000100a00 */
[----:B------:R-:W2:Y:S01]  /*19560*/  LDL.64 R200, [R1+0x50] ;  /* 0x0000500001c87983 */ /* 0x000ea20000100a00 */
[----:B------:R-:W-:-:S03]  /*19570*/  ISETP.GE.U32.AND P2, PT, R0, 0x7fffff79, PT ;  /* 0x7fffff790000780c */ /* 0x000fc60003f46070 */
[----:B------:R-:W4:Y:S01]  /*19580*/  LDL.64 R202, [R1+0x28] ;  /* 0x0000280001ca7983 */ /* 0x000f220000100a00 */
[----:B------:R-:W-:-:S03]  /*19590*/  VIADD R0, R2, 0xfffffff7 ;  /* 0xfffffff702007836 */ /* 0x000fc60000000000 */
[----:B------:R-:W-:Y:S02]  /*195a0*/  LDGSTS.E [R252+0x60014], desc[UR22][R194.64], !P6 ;  /* 0x60014000c2fc7fae */ /* 0x000fe4000f1a1016 */
[----:B------:R-:W-:Y:S01]  /*195b0*/  ISETP.GE.U32.AND P4, PT, R0, 0x7fffff78, PT ;  /* 0x7fffff780000780c */ /* 0x000fe20003f86070 */
[----:B------:R-:W-:Y:S01]  /*195c0*/  VIADD R0, R2, 0xfffffff6 ;  /* 0xfffffff602007836 */ /* 0x000fe20000000000 */
[----:B------:R-:W-:Y:S04]  /*195d0*/  LDGSTS.E [R252+0x60018], desc[UR22][R238.64], !P5 ;  /* 0x60018000eefc7fae */ /* 0x000fe8000e9a1016 */
[----:B------:R-:W4:Y:S04]  /*195e0*/  LDL.64 R194, [R1+0x20] ;  /* 0x0000200001c27983 */ /* 0x000f280000100a00 */
[----:B------:R-:W4:Y:S01]  /*195f0*/  LDL.64 R238, [R1+0x18] ;  /* 0x0000180001ee7983 */ /* 0x000f220000100a00 */
[----:B------:R-:W-:-:S03]  /*19600*/  ISETP.GE.U32.AND P6, PT, R0, 0x7fffff77, PT ;  /* 0x7fffff770000780c */ /* 0x000fc60003fc6070 */
[----:B------:R-:W-:Y:S04]  /*19610*/  LDGSTS.E [R252+0x6001c], desc[UR22][R222.64], !P2 ;  /* 0x6001c000defc7fae */ /* 0x000fe8000d1a1016 */
[----:B------:R-:W-:Y:S04]  /*19620*/  LDGSTS.E [R252+0x60020], desc[UR22][R138.64], !P4 ;  /* 0x600200008afc7fae */ /* 0x000fe8000e1a1016 */
[----:B------:R-:W4:Y:S04]  /*19630*/  LDL.64 R222, [R1+0x10] ;  /* 0x0000100001de7983 */ /* 0x000f280000100a00 */
[----:B------:R-:W4:Y:S04]  /*19640*/  LDL.64 R138, [R1+0x8] ;  /* 0x00000800018a7983 */ /* 0x000f280000100a00 */
[----:B---3--:R-:W-:Y:S04]  /*19650*/  LDGSTS.E [R252+0x60024], desc[UR22][R136.64], !P6 ;  /* 0x6002400088fc7fae */ /* 0x008fe8000f1a1016 */
[----:B------:R-:W3:Y:S01]  /*19660*/  LDL.64 R136, [R1] ;  /* 0x0000000001887983 */ /* 0x000ee20000100a00 */
[----:B------:R-:W-:-:S05]  /*19670*/  VIADD R0, R2, 0xfffffff5 ;  /* 0xfffffff502007836 */ /* 0x000fca0000000000 */
[----:B------:R-:W-:Y:S01]  /*19680*/  ISETP.GE.U32.AND P5, PT, R0, 0x7fffff76, PT ;  /* 0x7fffff760000780c */ /* 0x000fe20003fa6070 */
[----:B------:R-:W-:-:S05]  /*19690*/  VIADD R0, R2, 0xfffffff4 ;  /* 0xfffffff402007836 */ /* 0x000fca0000000000 */
[----:B------:R-:W-:Y:S01]  /*196a0*/  ISETP.GE.U32.AND P2, PT, R0, 0x7fffff75, PT ;  /* 0x7fffff750000780c */ /* 0x000fe20003f46070 */
[----:B------:R-:W-:-:S05]  /*196b0*/  VIADD R0, R2, 0xfffffff3 ;  /* 0xfffffff302007836 */ /* 0x000fca0000000000 */
[----:B------:R-:W-:Y:S02]  /*196c0*/  ISETP.GE.U32.AND P4, PT, R0, 0x7fffff74, PT ;  /* 0x7fffff740000780c */ /* 0x000fe40003f86070 */
[----:B------:R-:W-:-:S04]  /*196d0*/  IADD3 R0, PT, PT, R2, -0xe, RZ ;  /* 0xfffffff202007810 */ /* 0x000fc80007ffe0ff */
[----:B------:R-:W-:Y:S01]  /*196e0*/  ISETP.GE.U32.AND P6, PT, R0, 0x7fffff73, PT ;  /* 0x7fffff730000780c */ /* 0x000fe20003fc6070 */
[----:B------:R-:W-:Y:S01]  /*196f0*/  VIADD R0, R2, 0xfffffff1 ;  /* 0xfffffff102007836 */ /* 0x000fe20000000000 */
[----:B--2---:R-:W-:Y:S04]  /*19700*/  LDGSTS.E [R252+0x60028], desc[UR22][R200.64], !P5 ;  /* 0x60028000c8fc7fae */ /* 0x004fe8000e9a1016 */
[----:B------:R-:W-:Y:S01]  /*19710*/  ISETP.GE.U32.AND P5, PT, R0, 0x7fffff72, PT ;  /* 0x7fffff720000780c */ /* 0x000fe20003fa6070 */
[----:B------:R-:W-:Y:S01]  /*19720*/  VIADD R0, R2, 0xfffffff0 ;  /* 0xfffffff002007836 */ /* 0x000fe20000000000 */
[----:B----4-:R1:W-:Y:S04]  /*19730*/  LDGSTS.E [R252+0x6002c], desc[UR22][R4.64], !P2 ;  /* 0x6002c00004fc7fae */ /* 0x0103e8000d1a1016 */
[----:B------:R-:W-:Y:S01]  /*19740*/  ISETP.GE.U32.AND P2, PT, R0, 0x7fffff71, PT ;  /* 0x7fffff710000780c */ /* 0x000fe20003f46070 */
[----:B------:R-:W-:Y:S01]  /*19750*/  VIADD R0, R2, 0xffffffef ;  /* 0xffffffef02007836 */ /* 0x000fe20000000000 */
[----:B------:R-:W-:Y:S04]  /*19760*/  LDGSTS.E [R252+0x60030], desc[UR22][R6.64], !P4 ;  /* 0x6003000006fc7fae */ /* 0x000fe8000e1a1016 */
        /* <DEDUP_REMOVED lines=10> */
[----:B------:R-:W-:Y:S01]  /*19810*/  LDGSTS.E [R252+0x60040], desc[UR22][R194.64], !P4 ;  /* 0x60040000c2fc7fae */ /* 0x000fe2000e1a1016 */
[----:B------:R-:W-:-:S03]  /*19820*/  IADD3 R0, PT, PT, R2, -0x15, RZ ;  /* 0xffffffeb02007810 */ /* 0x000fc60007ffe0ff */
[----:B------:R-:W-:Y:S01]  /*19830*/  LDGSTS.E [R252+0x60044], desc[UR22][R238.64], !P6 ;  /* 0x60044000eefc7fae */ /* 0x000fe2000f1a1016 */
[----:B------:R-:W-:Y:S01]  /*19840*/  ISETP.GE.U32.AND P4, PT, R0, 0x7fffff6c, PT ;  /* 0x7fffff6c0000780c */ /* 0x000fe20003f86070 */
[----:B------:R-:W-:Y:S02]  /*19850*/  VIADD R0, R2, 0xffffffea ;  /* 0xffffffea02007836 */ /* 0x000fe40000000000 */
[----:B------:R-:W-:Y:S03]  /*19860*/  LDGSTS.E [R252+0x60048], desc[UR22][R222.64], !P5 ;  /* 0x60048000defc7fae */ /* 0x000fe6000e9a1016 */
[----:B------:R-:W-:Y:S01]  /*19870*/  ISETP.GE.U32.AND P6, PT, R0, 0x7fffff6b, PT ;  /* 0x7fffff6b0000780c */ /* 0x000fe20003fc6070 */
[----:B------:R-:W-:Y:S01]  /*19880*/  VIADD R0, R2, 0xffffffe9 ;  /* 0xffffffe902007836 */ /* 0x000fe20000000000 */
[----:B------:R-:W-:Y:S04]  /*19890*/  LDGSTS.E [R252+0x6004c], desc[UR22][R138.64], !P2 ;  /* 0x6004c0008afc7fae */ /* 0x000fe8000d1a1016 */
[----:B------:R-:W-:Y:S01]  /*198a0*/  ISETP.GE.U32.AND P5, PT, R0, 0x7fffff6a, PT ;  /* 0x7fffff6a0000780c */ /* 0x000fe20003fa6070 */
[----:B------:R-:W-:Y:S01]  /*198b0*/  VIADD R0, R2, 0xffffffe8 ;  /* 0xffffffe802007836 */ /* 0x000fe20000000000 */
[----:B------:R-:W2:Y:S04]  /*198c0*/  LDL.LU.64 R200, [R1+0x15f8] ;  /* 0x0015f80001c87983 */ /* 0x000ea80000300a00 */
[----:B------:R-:W-:Y:S01]  /*198d0*/  ISETP.GE.U32.AND P2, PT, R0, 0x7fffff69, PT ;  /* 0x7fffff690000780c */ /* 0x000fe20003f46070 */
[----:B------:R-:W-:Y:S01]  /*198e0*/  VIADD R0, R2, 0xffffffe7 ;  /* 0xffffffe702007836 */ /* 0x000fe20000000000 */
[----:B------:R-:W4:Y:S04]  /*198f0*/  LDL.64 R138, [R1+0x928] ;  /* 0x00092800018a7983 */ /* 0x000f280000100a00 */
[----:B------:R-:W2:Y:S04]  /*19900*/  LDL.64 R222, [R1+0x938] ;  /* 0x0009380001de7983 */ /* 0x000ea80000100a00 */
[----:B---3--:R3:W-:Y:S01]  /*19910*/  LDGSTS.E [R252+0x60050], desc[UR22][R136.64], !P4 ;  /* 0x6005000088fc7fae */ /* 0x0087e2000e1a1016 */
[----:B------:R-:W-:Y:S01]  /*19920*/  ISETP.GE.U32.AND P4, PT, R0, 0x7fffff68, PT ;  /* 0x7fffff680000780c */ /* 0x000fe20003f86070 */
[----:B------:R-:W-:-:S02]  /*19930*/  VIADD R0, R2, 0xffffffe6 ;  /* 0xffffffe602007836 */ /* 0x000fc40000000000 */
[----:B------:R-:W-:Y:S03]  /*19940*/  LDGSTS.E [R252+0x60054], desc[UR22][R250.64], !P6 ;  /* 0x60054000fafc7fae */ /* 0x000fe6000f1a1016 */
[----:B------:R-:W-:Y:S01]  /*19950*/  ISETP.GE.U32.AND P6, PT, R0, 0x7fffff67, PT ;  /* 0x7fffff670000780c */ /* 0x000fe20003fc6070 */
[C---:B------:R-:W-:Y:S01]  /*19960*/  VIADD R0, R2.reuse, 0xffffffe5 ;  /* 0xffffffe502007836 */ /* 0x040fe20000000000 */
[----:B------:R-:W-:Y:S01]  /*19970*/  LDGSTS.E [R252+0x60058], desc[UR22][R248.64], !P5 ;  /* 0x60058000f8fc7fae */ /* 0x000fe2000e9a1016 */
[----:B-1----:R-:W-:Y:S01]  /*19980*/  VIADD R4, R2, 0x7f ;  /* 0x0000007f02047836 */ /* 0x002fe20000000000 */
[----:B---3--:R-:W1:Y:S02]  /*19990*/  LDC R136, c[0x0][0x3a0] ;  /* 0x0000e800ff887b82 */ /* 0x008e640000000800 */
[----:B------:R-:W-:Y:S01]  /*199a0*/  ISETP.GE.U32.AND P5, PT, R0, 0x7fffff66, PT ;  /* 0x7fffff660000780c */ /* 0x000fe20003fa6070 */
[----:B------:R-:W-:Y:S01]  /*199b0*/  LDGSTS.E [R252+0x6005c], desc[UR22][R246.64], !P2 ;  /* 0x6005c000f6fc7fae */ /* 0x000fe2000d1a1016 */
[----:B------:R-:W-:-:S03]  /*199c0*/  IADD3 R0, PT, PT, R2, -0x1c, RZ ;  /* 0xffffffe402007810 */ /* 0x000fc60007ffe0ff */
[----:B------:R-:W-:Y:S01]  /*199d0*/  LDGSTS.E [R252+0x60060], desc[UR22][R244.64], !P4 ;  /* 0x60060000f4fc7fae */ /* 0x000fe2000e1a1016 */
[----:B------:R-:W-:Y:S01]  /*199e0*/  ISETP.GE.U32.AND P2, PT, R0, 0x7fffff65, PT ;  /* 0x7fffff650000780c */ /* 0x000fe20003f46070 */
[----:B------:R-:W-:Y:S01]  /*199f0*/  VIADD R0, R2, 0xffffffe3 ;  /* 0xffffffe302007836 */ /* 0x000fe20000000000 */
[----:B------:R-:W3:Y:S01]  /*19a00*/  LDC R137, c[0x0][0x3a0] ;  /* 0x0000e800ff897b82 */ /* 0x000ee20000000800 */
[----:B------:R-:W-:Y:S03]  /*19a10*/  LDGSTS.E [R252+0x60064], desc[UR22][R242.64], !P6 ;  /* 0x60064000f2fc7fae */ /* 0x000fe6000f1a1016 */
        /* <DEDUP_REMOVED lines=17> */
[----:B------:R-:W-:-:S04]  /*19b30*/  IADD3 R0, PT, PT, R2, -0x23, RZ ;  /* 0xffffffdd02007810 */ /* 0x000fc80007ffe0ff */
        /* <DEDUP_REMOVED lines=257> */
[----:B------:R-:W-:Y:S04]  /*1ab50*/  STL.64 [R1+0x1510], R250 ;  /* 0x001510fa01007387 */ /* 0x000fe80000100a00 */
[----:B------:R-:W-:Y:S01]  /*1ab60*/  ISETP.GE.U32.AND P4, PT, R0, 0x7fffff08, PT ;  /* 0x7fffff080000780c */ /* 0x000fe20003f86070 */
[----:B------:R-:W-:Y:S01]  /*1ab70*/  VIADD R0, R2, 0xffffff86 ;  /* 0xffffff8602007836 */ /* 0x000fe20000000000 */
[----:B------:R-:W-:Y:S04]  /*1ab80*/  LDGSTS.E [R252+0x601d4], desc[UR22][R212.64], !P6 ;  /* 0x601d4000d4fc7fae */ /* 0x000fe8000f1a1016 */
[----:B------:R-:W-:Y:S01]  /*1ab90*/  STL.64 [R1+0x1518], R248 ;  /* 0x001518f801007387 */ /* 0x000fe20000100a00 */
[----:B------:R-:W-:Y:S01]  /*1aba0*/  ISETP.GE.U32.AND P6, PT, R0, 0x7fffff07, PT ;  /* 0x7fffff070000780c */ /* 0x000fe20003fc6070 */
[----:B------:R-:W-:-:S02]  /*1abb0*/  VIADD R0, R2, 0xffffff85 ;  /* 0xffffff8502007836 */ /* 0x000fc40000000000 */
[----:B------:R-:W-:Y:S04]  /*1abc0*/  STL.64 [R1+0x1520], R246 ;  /* 0x001520f601007387 */ /* 0x000fe80000100a00 */
[----:B------:R-:W-:Y:S04]  /*1abd0*/  STL.64 [R1+0x1528], R244 ;  /* 0x001528f401007387 */ /* 0x000fe80000100a00 */
[----:B------:R-:W-:Y:S04]  /*1abe0*/  STL.64 [R1+0x1540], R242 ;  /* 0x001540f201007387 */ /* 0x000fe80000100a00 */
[----:B------:R-:W-:Y:S04]  /*1abf0*/  STL.64 [R1+0x1548], R8 ;  /* 0x0015480801007387 */ /* 0x000fe80000100a00 */
[----:B------:R-:W-:Y:S04]  /*1ac00*/  STL.64 [R1+0x1550], R10 ;  /* 0x0015500a01007387 */ /* 0x000fe80000100a00 */
[----:B------:R-:W-:Y:S01]  /*1ac10*/  LDGSTS.E [R252+0x601d8], desc[UR22][R216.64], !P5 ;  /* 0x601d8000d8fc7fae */ /* 0x000fe2000e9a1016 */
[----:B------:R-:W-:Y:S01]  /*1ac20*/  ISETP.GE.U32.AND P5, PT, R0, 0x7fffff06, PT ;  /* 0x7fffff060000780c */ /* 0x000fe20003fa6070 */
[----:B------:R-:W-:-:S02]  /*1ac30*/  VIADD R0, R2, 0xffffff84 ;  /* 0xffffff8402007836 */ /* 0x000fc40000000000 */
[----:B------:R-:W-:Y:S04]  /*1ac40*/  STL.64 [R1+0x1558], R12 ;  /* 0x0015580c01007387 */ /* 0x000fe80000100a00 */
        /* <DEDUP_REMOVED lines=15> */
[----:B------:R-:W-:-:S02]  /*1ad40*/  ISETP.GE.U32.AND P4, PT, R0, 0x7fffff04, PT ;  /* 0x7fffff040000780c */ /* 0x000fc40003f86070 */
[----:B------:R-:W-:Y:S01]  /*1ad50*/  IADD3 R0, PT, PT, R2, -0x7e, RZ ;  /* 0xffffff8202007810 */ /* 0x000fe20007ffe0ff */
[----:B------:R1:W-:Y:S04]  /*1ad60*/  STL.64 [R1+0x15b8], R36 ;  /* 0x0015b82401007387 */ /* 0x0003e80000100a00 */
[----:B------:R2:W-:Y:S04]  /*1ad70*/  STL.64 [R1+0x15c0], R38 ;  /* 0x0015c02601007387 */ /* 0x0005e80000100a00 */
[----:B------:R-:W-:Y:S01]  /*1ad80*/  LDGSTS.E [R252+0x601e4], desc[UR22][R228.64], !P6 ;  /* 0x601e4000e4fc7fae */ /* 0x000fe2000f1a1016 */
[----:B------:R-:W-:-:S03]  /*1ad90*/  ISETP.GE.U32.AND P6, PT, R0, 0x7fffff03, PT ;  /* 0x7fffff030000780c */ /* 0x000fc60003fc6070 */
[----:B-1----:R-:W3:Y:S04]  /*1ada0*/  LDL.64 R36, [R1+0x430] ;  /* 0x0004300001247983 */ /* 0x002ee80000100a00 */
[----:B--2---:R-:W2:Y:S01]  /*1adb0*/  LDL.64 R38, [R1+0x458] ;  /* 0x0004580001267983 */ /* 0x004ea20000100a00 */
[----:B------:R-:W-:-:S03]  /*1adc0*/  VIADD R0, R2, 0xffffff81 ;  /* 0xffffff8102007836 */ /* 0x000fc60000000000 */
[----:B------:R-:W2:Y:S04]  /*1add0*/  LDL.64 R34, [R1+0x408] ;  /* 0x0004080001227983 */ /* 0x000ea80000100a00 */
[----:B------:R-:W2:Y:S04]  /*1ade0*/  LDL.64 R32, [R1+0x3e0] ;  /* 0x0003e00001207983 */ /* 0x000ea80000100a00 */
[----:B------:R-:W2:Y:S04]  /*1adf0*/  LDL.64 R30, [R1+0x3b8] ;  /* 0x0003b800011e7983 */ /* 0x000ea80000100a00 */
[----:B------:R-:W2:Y:S04]  /*1ae00*/  LDL.64 R28, [R1+0x390] ;  /* 0x00039000011c7983 */ /* 0x000ea80000100a00 */
[----:B------:R-:W2:Y:S04]  /*1ae10*/  LDL.64 R26, [R1+0x368] ;  /* 0x00036800011a7983 */ /* 0x000ea80000100a00 */
[----:B------:R-:W2:Y:S04]  /*1ae20*/  LDL.64 R24, [R1+0x348] ;  /* 0x0003480001187983 */ /* 0x000ea80000100a00 */
[----:B------:R-:W-:Y:S01]  /*1ae30*/  LDGSTS.E [R252+0x601e8], desc[UR22][R230.64], !P5 ;  /* 0x601e8000e6fc7fae */ /* 0x000fe2000e9a1016 */
[----:B------:R-:W-:-:S03]  /*1ae40*/  ISETP.GE.U32.AND P5, PT, R0, 0x7fffff02, PT ;  /* 0x7fffff020000780c */ /* 0x000fc60003fa6070 */
[----:B------:R-:W2:Y:S01]  /*1ae50*/  LDL.64 R22, [R1+0x328] ;  /* 0x0003280001167983 */ /* 0x000ea20000100a00 */
[----:B------:R-:W-:-:S03]  /*1ae60*/  SEL R0, RZ, 0x4, P1 ;  /* 0x00000004ff007807 */ /* 0x000fc60000800000 */
[----:B------:R-:W2:Y:S01]  /*1ae70*/  LDL.64 R20, [R1+0x308] ;  /* 0x0003080001147983 */ /* 0x000ea20000100a00 */
[----:B------:R-:W-:-:S03]  /*1ae80*/  ISETP.GT.AND P1, PT, R4, 0x7f, PT ;  /* 0x0000007f0400780c */ /* 0x000fc60003f24270 */
[----:B------:R-:W2:Y:S04]  /*1ae90*/  LDL.64 R18, [R1+0x2e8] ;  /* 0x0002e80001127983 */ /* 0x000ea80000100a00 */
[----:B------:R-:W2:Y:S04]  /*1aea0*/  LDL.64 R16, [R1+0x2c8] ;  /* 0x0002c80001107983 */ /* 0x000ea80000100a00 */
[----:B------:R-:W2:Y:S04]  /*1aeb0*/  LDL.64 R14, [R1+0x2a8] ;  /* 0x0002a800010e7983 */ /* 0x000ea80000100a00 */
[----:B------:R-:W-:Y:S01]  /*1aec0*/  LDGSTS.E [R252+0x601ec], desc[UR22][R232.64], !P2 ;  /* 0x601ec000e8fc7fae */ /* 0x000fe2000d1a1016 */
[----:B------:R-:W-:-:S03]  /*1aed0*/  ISETP.GE.AND P2, PT, R133, R2, PT ;  /* 0x000000028500720c */ /* 0x000fc60003f46270 */
[----:B------:R-:W2:Y:S01]  /*1aee0*/  LDL.64 R12, [R1+0x288] ;  /* 0x00028800010c7983 */ /* 0x000ea20000100a00 */
[----:B------:R-:W-:-:S03]  /*1aef0*/  SEL R2, RZ, 0x4, !P1 ;  /* 0x00000004ff027807 */ /* 0x000fc60004800000 */
[----:B------:R-:W2:Y:S04]  /*1af00*/  LDL.64 R10, [R1+0x268] ;  /* 0x00026800010a7983 */ /* 0x000ea80000100a00 */
[----:B------:R-:W2:Y:S01]  /*1af10*/  LDL.64 R8, [R1+0x248] ;  /* 0x0002480001087983 */ /* 0x000ea20000100a00 */
[----:B------:R-:W-:-:S03]  /*1af20*/  SEL R2, R2, RZ, !P2 ;  /* 0x000000ff02027207 */ /* 0x000fc60005000000 */
[----:B------:R-:W2:Y:S01]  /*1af30*/  LDL.64 R242, [R1+0x228] ;  /* 0x0002280001f27983 */ /* 0x000ea20000100a00 */
[----:B------:R-:W-:-:S03]  /*1af40*/  ISETP.GT.AND P2, PT, R4, 0xff, PT ;  /* 0x000000ff0400780c */ /* 0x000fc60003f44270 */
[----:B------:R-:W2:Y:S04]  /*1af50*/  LDL.64 R244, [R1+0x208] ;  /* 0x0002080001f47983 */ /* 0x000ea80000100a00 */
        /* <DEDUP_REMOVED lines=8> */
[----:B----4-:R1:W-:Y:S04]  /*1afe0*/  LDGSTS.E [R252+0x601f0], desc[UR22][R138.64], !P4 ;  /* 0x601f00008afc7fae */ /* 0x0103e8000e1a1016 */
[----:B------:R-:W4:Y:S04]  /*1aff0*/  LDL.64 R194, [R1+0xe8] ;  /* 0x0000e80001c27983 */ /* 0x000f280000100a00 */
[----:B------:R-:W-:Y:S04]  /*1b000*/  LDGSTS.E [R252+0x601f4], desc[UR22][R222.64], !P6 ;  /* 0x601f4000defc7fae */ /* 0x000fe8000f1a1016 */
[----:B------:R-:W4:Y:S01]  /*1b010*/  LDL.64 R238, [R1+0xc8] ;  /* 0x0000c80001ee7983 */ /* 0x000f220000100a00 */
[----:B-1----:R-:W1:Y:S03]  /*1b020*/  S2R R138, SR_TID.X ;  /* 0x00000000008a7919 */ /* 0x002e660000002100 */
[----:B------:R-:W4:Y:S01]  /*1b030*/  LDL.64 R222, [R1+0xa8] ;  /* 0x0000a80001de7983 */ /* 0x000f220000100a00 */
[----:B------:R-:W-:-:S02]  /*1b040*/  SEL R0, R0, RZ, P2 ;  /* 0x000000ff00007207 */ /* 0x000fc40001000000 */
[----:B------:R-:W-:Y:S01]  /*1b050*/  ISETP.NE.U32.AND P4, PT, R2, RZ, PT ;  /* 0x000000ff0200720c */ /* 0x000fe20003f85070 */
[----:B------:R1:W-:Y:S01]  /*1b060*/  LDGSTS.E [R252+0x601f8], desc[UR22][R142.64], !P5 ;  /* 0x601f80008efc7fae */ /* 0x0003e2000e9a1016 */
[----:B------:R-:W-:Y:S01]  /*1b070*/  ISETP.NE.U32.AND P2, PT, R0, RZ, PT ;  /* 0x000000ff0000720c */ /* 0x000fe20003f45070 */
[----:B------:R-:W-:Y:S01]  /*1b080*/  VIADD R0, R132, 0xffffff7f ;  /* 0xffffff7f84007836 */ /* 0x000fe20000000000 */
[----:B------:R-:W2:Y:S01]  /*1b090*/  LDC R2, c[0x0][0x3a0] ;  /* 0x0000e800ff027b82 */ /* 0x000ea20000000800 */
[----:B------:R1:W-:Y:S04]  /*1b0a0*/  LDGSTS.E [R252+0x601fc], desc[UR22][R140.64], !P3 ;  /* 0x601fc0008cfc7fae */ /* 0x0003e8000d9a1016 */
[----:B------:R-:W0:Y:S01]  /*1b0b0*/  LDGDEPBAR ;  /* 0x00000000000079af */ /* 0x000e220000000000 */
[----:B-1----:R-:W-:-:S04]  /*1b0c0*/  IMAD R132, R138, 0x100, R138 ;  /* 0x000001008a847824 */ /* 0x002fc800078e028a */
[----:B------:R-:W-:-:S05]  /*1b0d0*/  IMAD.SHL.U32 R132, R132, 0x4, RZ ;  /* 0x0000000484847824 */ /* 0x000fca00078e00ff */
[----:B------:R-:W-:-:S05]  /*1b0e0*/  LOP3.LUT R132, R132, 0x1807c, RZ, 0xc0, !PT ;  /* 0x0001807c84847812 */ /* 0x000fca00078ec0ff */
[----:B------:R-:W-:Y:S01]  /*1b0f0*/  VIADD R143, R132, UR9 ;  /* 0x00000009848f7c36 */ /* 0x000fe20008000000 */
[----:B------:R-:W-:Y:S01]  /*1b100*/  ISETP.GE.U32.AND P6, PT, R0, 0x7fffff00, PT ;  /* 0x7fffff000000780c */ /* 0x000fe20003fc6070 */
[----:B------:R-:W-:Y:S01]  /*1b110*/  VIADD R0, R136, 0xffffff7e ;  /* 0xffffff7e88007836 */ /* 0x000fe20000000000 */
[C---:B------:R-:W-:Y:S01]  /*1b120*/  LOP3.LUT R136, R132.reuse, 0x10, RZ, 0x3c, !PT ;  /* 0x0000001084887812 */ /* 0x040fe200078e3cff */
[----:B------:R1:W-:Y:S01]  /*1b130*/  STL.64 [R1+0x13f0], R132 ;  /* 0x0013f08401007387 */ /* 0x0003e20000100a00 */
[----:B------:R-:W-:Y:S02]  /*1b140*/  LOP3.LUT R138, R132, 0x30, RZ, 0x3c, !PT ;  /* 0x00000030848a7812 */ /* 0x000fe400078e3cff */
[----:B------:R-:W-:Y:S02]  /*1b150*/  ISETP.GE.U32.AND P5, PT, R0, 0x7ffffeff, PT ;  /* 0x7ffffeff0000780c */ /* 0x000fe40003fa6070 */
[----:B---3--:R-:W-:Y:S02]  /*1b160*/  IADD3 R0, PT, PT, R137, -0x83, RZ ;  /* 0xffffff7d89007810 */ /* 0x008fe40007ffe0ff */
[----:B------:R-:W-:-:S02]  /*1b170*/  LOP3.LUT R137, R132, 0x20, RZ, 0x3c, !PT ;  /* 0x0000002084897812 */ /* 0x000fc400078e3cff */
[C---:B------:R-:W-:Y:S02]  /*1b180*/  LOP3.LUT R139, R132.reuse, 0x40, RZ, 0x3c, !PT ;  /* 0x00000040848b7812 */ /* 0x040fe400078e3cff */
[C---:B------:R-:W-:Y:S02]  /*1b190*/  LOP3.LUT R140, R132.reuse, 0x50, RZ, 0x3c, !PT ;  /* 0x00000050848c7812 */ /* 0x040fe400078e3cff */
[C---:B------:R-:W-:Y:S02]  /*1b1a0*/  LOP3.LUT R141, R132.reuse, 0x60, RZ, 0x3c, !PT ;  /* 0x00000060848d7812 */ /* 0x040fe400078e3cff */
[----:B------:R-:W-:Y:S02]  /*1b1b0*/  LOP3.LUT R142, R132, 0x70, RZ, 0x3c, !PT ;  /* 0x00000070848e7812 */ /* 0x000fe400078e3cff */
[----:B-1----:R-:W3:Y:S04]  /*1b1c0*/  LDL.LU.64 R132, [R1+0x4a0] ;  /* 0x0004a00001847983 */ /* 0x002ee80000300a00 */
[----:B--2---:R-:W-:Y:S04]  /*1b1d0*/  LDGSTS.E [R143], desc[UR22][R38.64], P4 ;  /* 0x00000000268f7fae */ /* 0x004fe8000a1a1016 */
[----:B------:R-:W-:Y:S04]  /*1b1e0*/  LDGSTS.E [R143+0x400], desc[UR22][R36.64], P4 ;  /* 0x00400000248f7fae */ /* 0x000fe8000a1a1016 */
        /* <DEDUP_REMOVED lines=11> */
[----:B------:R-:W2:Y:S04]  /*1b2a0*/  LDL.64 R38, [R1+0x428] ;  /* 0x0004280001267983 */ /* 0x000ea80000100a00 */
        /* <DEDUP_REMOVED lines=14> */
[----:B----4-:R-:W-:Y:S04]  /*1b390*/  LDGSTS.E [R143+0x6800], desc[UR22][R194.64], P4 ;  /* 0x06800000c28f7fae */ /* 0x010fe8000a1a1016 */
[----:B------:R-:W4:Y:S04]  /*1b3a0*/  LDL.64 R34, [R1+0x3d8] ;  /* 0x0003d80001227983 */ /* 0x000f280000100a00 */
[----:B------:R-:W-:Y:S04]  /*1b3b0*/  LDGSTS.E [R143+0x6c00], desc[UR22][R238.64], P4 ;  /* 0x06c00000ee8f7fae */ /* 0x000fe8000a1a1016 */
[----:B------:R-:W2:Y:S04]  /*1b3c0*/  LDL.64 R32, [R1+0x3b0] ;  /* 0x0003b00001207983 */ /* 0x000ea80000100a00 */
[----:B------:R-:W-:Y:S04]  /*1b3d0*/  LDGSTS.E [R143+0x7000], desc[UR22][R222.64], P4 ;  /* 0x07000000de8f7fae */ /* 0x000fe8000a1a1016 */
[----:B------:R-:W2:Y:S04]  /*1b3e0*/  LDL.64 R30, [R1+0x388] ;  /* 0x00038800011e7983 */ /* 0x000ea80000100a00 */
[----:B------:R-:W2:Y:S04]  /*1b3f0*/  LDL.64 R28, [R1+0x360] ;  /* 0x00036000011c7983 */ /* 0x000ea80000100a00 */
[----:B------:R-:W2:Y:S04]  /*1b400*/  LDL.64 R222, [R1+0x450] ;  /* 0x0004500001de7983 */ /* 0x000ea80000100a00 */
[----:B------:R-:W3:Y:S04]  /*1b410*/  LDL.64 R26, [R1+0x340] ;  /* 0x00034000011a7983 */ /* 0x000ee80000100a00 */
        /* <DEDUP_REMOVED lines=20> */
[----:B------:R-:W3:Y:S01]  /*1b560*/  LDL.64 R238, [R1+0xa0] ;  /* 0x0000a00001ee7983 */ /* 0x000ee20000100a00 */
[----:B------:R-:W-:-:S03]  /*1b570*/  VIADD R136, R136, UR9 ;  /* 0x0000000988887c36 */ /* 0x000fc60008000000 */
[----:B------:R-:W-:Y:S04]  /*1b580*/  LDGSTS.E [R143+0x7400], desc[UR22][R196.64], P4 ;  /* 0x07400000c48f7fae */ /* 0x000fe8000a1a1016 */
[----:B------:R-:W-:Y:S04]  /*1b590*/  LDGSTS.E [R143+0x7800], desc[UR22][R214.64], P4 ;  /* 0x07800000d68f7fae */ /* 0x000fe8000a1a1016 */
[----:B------:R-:W-:Y:S04]  /*1b5a0*/  LDGSTS.E [R143+0x7c00], desc[UR22][R234.64], P4 ;  /* 0x07c00000ea8f7fae */ /* 0x000fe8000a1a1016 */
[----:B--2---:R-:W-:Y:S04]  /*1b5b0*/  LDGSTS.E [R136+0x80], desc[UR22][R222.64], P4 ;  /* 0x00080000de887fae */ /* 0x004fe8000a1a1016 */
[----:B------:R-:W-:Y:S04]  /*1b5c0*/  LDGSTS.E [R136+0x480], desc[UR22][R38.64], P4 ;  /* 0x0048000026887fae */ /* 0x000fe8000a1a1016 */
[----:B------:R-:W-:Y:S04]  /*1b5d0*/  LDGSTS.E [R136+0x880], desc[UR22][R36.64], P4 ;  /* 0x0088000024887fae */ /* 0x000fe8000a1a1016 */
[----:B----4-:R-:W-:Y:S04]  /*1b5e0*/  LDGSTS.E [R136+0xc80], desc[UR22][R34.64], P4 ;  /* 0x00c8000022887fae */ /* 0x010fe8000a1a1016 */
[----:B------:R-:W-:Y:S04]  /*1b5f0*/  LDGSTS.E [R136+0x1080], desc[UR22][R32.64], P4 ;  /* 0x0108000020887fae */ /* 0x000fe8000a1a1016 */
[----:B------:R-:W-:Y:S04]  /*1b600*/  LDGSTS.E [R136+0x1480], desc[UR22][R30.64], P4 ;  /* 0x014800001e887fae */ /* 0x000fe8000a1a1016 */
[----:B------:R-:W-:Y:S04]  /*1b610*/  LDGSTS.E [R136+0x1880], desc[UR22][R28.64], P4 ;  /* 0x018800001c887fae */ /* 0x000fe8000a1a1016 */
[----:B---3--:R-:W-:Y:S04]  /*1b620*/  LDGSTS.E [R136+0x1c80], desc[UR22][R26.64], P4 ;  /* 0x01c800001a887fae */ /* 0x008fe8000a1a1016 */
        /* <DEDUP_REMOVED lines=20> */
[----:B------:R-:W2:Y:S04]  /*1b770*/  LDL.LU.64 R222, [R1+0x15f0] ;  /* 0x0015f00001de7983 */ /* 0x000ea80000300a00 */
[----:B------:R-:W-:Y:S04]  /*1b780*/  LDGSTS.E [R136+0x7080], desc[UR22][R238.64], P4 ;  /* 0x07080000ee887fae */ /* 0x000fe8000a1a1016 */
[----:B------:R-:W3:Y:S04]  /*1b790*/  LDL.64 R194, [R1+0x420] ;  /* 0x0004200001c27983 */ /* 0x000ee80000100a00 */
[----:B------:R-:W4:Y:S04]  /*1b7a0*/  LDL.64 R202, [R1+0x3f8] ;  /* 0x0003f80001ca7983 */ /* 0x000f280000100a00 */
[----:B------:R-:W2:Y:S04]  /*1b7b0*/  LDL.64 R238, [R1+0x448] ;  /* 0x0004480001ee7983 */ /* 0x000ea80000100a00 */
[----:B------:R-:W3:Y:S04]  /*1b7c0*/  LDL.64 R226, [R1+0x3d0] ;  /* 0x0003d00001e27983 */ /* 0x000ee80000100a00 */
[----:B------:R-:W4:Y:S04]  /*1b7d0*/  LDL.64 R38, [R1+0x3a8] ;  /* 0x0003a80001267983 */ /* 0x000f280000100a00 */
        /* <DEDUP_REMOVED lines=16> */
[----:B------:R-:W4:Y:S01]  /*1b8e0*/  LDL.64 R242, [R1+0x178] ;  /* 0x0001780001f27983 */ /* 0x000f220000100a00 */
[----:B------:R-:W-:-:S03]  /*1b8f0*/  VIADD R137, R137, UR9 ;  /* 0x0000000989897c36 */ /* 0x000fc60008000000 */
[----:B------:R-:W4:Y:S04]  /*1b900*/  LDL.64 R244, [R1+0x158] ;  /* 0x0001580001f47983 */ /* 0x000f280000100a00 */
[----:B------:R-:W4:Y:S04]  /*1b910*/  LDL.64 R246, [R1+0x138] ;  /* 0x0001380001f67983 */ /* 0x000f280000100a00 */
[----:B------:R-:W4:Y:S04]  /*1b920*/  LDL.64 R248, [R1+0x118] ;  /* 0x0001180001f87983 */ /* 0x000f280000100a00 */
[----:B------:R-:W4:Y:S04]  /*1b930*/  LDL.64 R250, [R1+0xf8] ;  /* 0x0000f80001fa7983 */ /* 0x000f280000100a00 */
[----:B------:R-:W4:Y:S04]  /*1b940*/  LDL.64 R4, [R1+0xd8] ;  /* 0x0000d80001047983 */ /* 0x000f280000100a00 */
[----:B------:R-:W4:Y:S04]  /*1b950*/  LDL.64 R240, [R1+0xb8] ;  /* 0x0000b80001f07983 */ /* 0x000f280000100a00 */
[----:B------:R-:W-:Y:S04]  /*1b960*/  LDGSTS.E [R136+0x7480], desc[UR22][R198.64], P4 ;  /* 0x07480000c6887fae */ /* 0x000fe8000a1a1016 */
[----:B------:R-:W-:Y:S04]  /*1b970*/  LDGSTS.E [R136+0x7880], desc[UR22][R218.64], P4 ;  /* 0x07880000da887fae */ /* 0x000fe8000a1a1016 */
[----:B------:R-:W-:Y:S04]  /*1b980*/  LDGSTS.E [R136+0x7c80], desc[UR22][R236.64], P4 ;  /* 0x07c80000ec887fae */ /* 0x000fe8000a1a1016 */
[----:B--2---:R-:W-:Y:S04]  /*1b990*/  LDGSTS.E [R137+0x100], desc[UR22][R238.64], P4 ;  /* 0x00100000ee897fae */ /* 0x004fe8000a1a1016 */
[----:B---3--:R-:W-:Y:S04]  /*1b9a0*/  LDGSTS.E [R137+0x500], desc[UR22][R194.64], P4 ;  /* 0x00500000c2897fae */ /* 0x008fe8000a1a1016 */
[----:B----4-:R-:W-:Y:S04]  /*1b9b0*/  LDGSTS.E [R137+0x900], desc[UR22][R202.64], P4 ;  /* 0x00900000ca897fae */ /* 0x010fe8000a1a1016 */
[----:B------:R-:W2:Y:S04]  /*1b9c0*/  LDL.LU.64 R238, [R1+0x15e8] ;  /* 0x0015e80001ee7983 */ /* 0x000ea80000300a00 */
        /* <DEDUP_REMOVED lines=11> */
[----:B------:R-:W3:Y:S04]  /*1ba80*/  LDL.LU.64 R194, [R1+0x15e0] ;  /* 0x0015e00001c27983 */ /* 0x000ee80000300a00 */
[----:B------:R-:W-:Y:S04]  /*1ba90*/  LDGSTS.E [R137+0x3900], desc[UR22][R18.64], P4 ;  /* 0x0390000012897fae */ /* 0x000fe8000a1a1016 */
[----:B------:R-:W4:Y:S04]  /*1baa0*/  LDL.LU.64 R202, [R1+0x15d8] ;  /* 0x0015d80001ca7983 */ /* 0x000f280000300a00 */
[----:B------:R-:W-:Y:S04]  /*1bab0*/  LDGSTS.E [R137+0x3d00], desc[UR22][R16.64], P4 ;  /* 0x03d0000010897fae */ /* 0x000fe8000a1a1016 */
[----:B------:R-:W3:Y:S04]  /*1bac0*/  LDL.LU.64 R226, [R1+0x15d0] ;  /* 0x0015d00001e27983 */ /* 0x000ee80000300a00 */
[----:B------:R-:W-:Y:S04]  /*1bad0*/  LDGSTS.E [R137+0x4100], desc[UR22][R6.64], P4 ;  /* 0x0410000006897fae */ /* 0x000fe8000a1a1016 */
[----:B------:R-:W-:Y:S04]  /*1bae0*/  LDGSTS.E [R137+0x4500], desc[UR22][R14.64], P4 ;  /* 0x045000000e897fae */ /* 0x000fe8000a1a1016 */
[----:B------:R-:W-:Y:S04]  /*1baf0*/  LDGSTS.E [R137+0x4900], desc[UR22][R12.64], P4 ;  /* 0x049000000c897fae */ /* 0x000fe8000a1a1016 */
[----:B------:R-:W3:Y:S04]  /*1bb00*/  LDL.64 R6, [R1+0x440] ;  /* 0x0004400001067983 */ /* 0x000ee80000100a00 */
        /* <DEDUP_REMOVED lines=10> */
[----:B------:R-:W4:Y:S04]  /*1bbb0*/  LDL.64 R246, [R1+0x418] ;  /* 0x0004180001f67983 */ /* 0x000f280000100a00 */
[----:B------:R-:W-:Y:S04]  /*1bbc0*/  LDGSTS.E [R137+0x7500], desc[UR22][R200.64], P4 ;  /* 0x07500000c8897fae */ /* 0x000fe8000a1a1016 */
        /* <DEDUP_REMOVED lines=12> */
[----:B------:R-:W-:Y:S04]  /*1bc90*/  LDGSTS.E [R137+0x7900], desc[UR22][R222.64], P4 ;  /* 0x07900000de897fae */ /* 0x000fe8000a1a1016 */
[----:B------:R1:W-:Y:S01]  /*1bca0*/  STL.64 [R1+0x1508], R136 ;  /* 0x0015088801007387 */ /* 0x0003e20000100a00 */
[----:B------:R-:W-:-:S03]  /*1bcb0*/  VIADD R138, R138, UR9 ;  /* 0x000000098a8a7c36 */ /* 0x000fc60008000000 */
        /* <DEDUP_REMOVED lines=10> */
[----:B--2---:R-:W-:Y:S04]  /*1bd60*/  LDGSTS.E [R137+0x7d00], desc[UR22][R238.64], P4 ;  /* 0x07d00000ee897fae */ /* 0x004fe8000a1a1016 */
[----:B-1----:R-:W2:Y:S04]  /*1bd70*/  LDL.64 R136, [R1+0x3a0] ;  /* 0x0003a00001887983 */ /* 0x002ea80000100a00 */
[----:B---3--:R-:W-:Y:S04]  /*1bd80*/  LDGSTS.E [R138+0x180], desc[UR22][R6.64], P4 ;  /* 0x00180000068a7fae */ /* 0x008fe8000a1a1016 */
[----:B------:R-:W3:Y:S04]  /*1bd90*/  LDL.64 R6, [R1+0x130] ;  /* 0x0001300001067983 */ /* 0x000ee80000100a00 */
[----:B----4-:R-:W-:Y:S04]  /*1bda0*/  LDGSTS.E [R138+0x580], desc[UR22][R246.64], P4 ;  /* 0x00580000f68a7fae */ /* 0x010fe8000a1a1016 */
[----:B------:R-:W-:Y:S04]  /*1bdb0*/  LDGSTS.E [R138+0x980], desc[UR22][R248.64], P4 ;  /* 0x00980000f88a7fae */ /* 0x000fe8000a1a1016 */
[----:B------:R-:W-:Y:S04]  /*1bdc0*/  LDGSTS.E [R138+0xd80], desc[UR22][R240.64], P4 ;  /* 0x00d80000f08a7fae */ /* 0x000fe8000a1a1016 */
[----:B------:R-:W4:Y:S04]  /*1bdd0*/  LDL.64 R246, [R1+0xd0] ;  /* 0x0000d00001f67983 */ /* 0x000f280000100a00 */
[----:B------:R-:W4:Y:S04]  /*1bde0*/  LDL.64 R248, [R1+0xb0] ;  /* 0x0000b00001f87983 */ /* 0x000f280000100a00 */
[----:B------:R-:W4:Y:S04]  /*1bdf0*/  LDL.LU.64 R240, [R1+0x15c8] ;  /* 0x0015c80001f07983 */ /* 0x000f280000300a00 */
[----:B--2---:R-:W-:Y:S04]  /*1be00*/  LDGSTS.E [R138+0x1180], desc[UR22][R136.64], P4 ;  /* 0x01180000888a7fae */ /* 0x004fe8000a1a1016 */
        /* <DEDUP_REMOVED lines=19> */
[----:B------:R-:W2:Y:S04]  /*1bf40*/  LDL.64 R4, [R1+0x3c0] ;  /* 0x0003c00001047983 */ /* 0x000ea80000100a00 */
[----:B------:R-:W-:Y:S04]  /*1bf50*/  LDGSTS.E [R138+0x5580], desc[UR22][R14.64], P4 ;  /* 0x055800000e8a7fae */ /* 0x000fe8000a1a1016 */
[----:B------:R-:W-:Y:S04]  /*1bf60*/  LDGSTS.E [R138+0x5980], desc[UR22][R12.64], P4 ;  /* 0x059800000c8a7fae */ /* 0x000fe8000a1a1016 */
[----:B---3--:R-:W-:Y:S01]  /*1bf70*/  LDGSTS.E [R138+0x5d80], desc[UR22][R6.64], P4 ;  /* 0x05d80000068a7fae */ /* 0x008fe2000a1a1016 */
[----:B------:R-:W-:-:S03]  /*1bf80*/  VIADD R139, R139, UR9 ;  /* 0x000000098b8b7c36 */ /* 0x000fc60008000000 */
[----:B------:R-:W-:Y:S04]  /*1bf90*/  LDGSTS.E [R138+0x6180], desc[UR22][R244.64], P4 ;  /* 0x06180000f48a7fae */ /* 0x000fe8000a1a1016 */
[----:B------:R-:W-:Y:S04]  /*1bfa0*/  LDGSTS.E [R138+0x6580], desc[UR22][R8.64], P4 ;  /* 0x06580000088a7fae */ /* 0x000fe8000a1a1016 */
[----:B------:R-:W3:Y:S04]  /*1bfb0*/  LDL.64 R6, [R1+0x398] ;  /* 0x0003980001067983 */ /* 0x000ee80000100a00 */
[----:B------:R-:W3:Y:S04]  /*1bfc0*/  LDL.64 R244, [R1+0x370] ;  /* 0x0003700001f47983 */ /* 0x000ee80000100a00 */
[----:B------:R-:W3:Y:S04]  /*1bfd0*/  LDL.64 R136, [R1+0x468] ;  /* 0x0004680001887983 */ /* 0x000ee80000100a00 */
[----:B------:R-:W3:Y:S04]  /*1bfe0*/  LDL.64 R8, [R1+0x470] ;  /* 0x0004700001087983 */ /* 0x000ee80000100a00 */
[----:B------:R-:W3:Y:S04]  /*1bff0*/  LDL.64 R38, [R1+0x488] ;  /* 0x0004880001267983 */ /* 0x000ee80000100a00 */
[----:B------:R-:W3:Y:S04]  /*1c000*/  LDL.64 R36, [R1+0x490] ;  /* 0x0004900001247983 */ /* 0x000ee80000100a00 */
[----:B----4-:R-:W-:Y:S04]  /*1c010*/  LDGSTS.E [R138+0x6980], desc[UR22][R246.64], P4 ;  /* 0x06980000f68a7fae */ /* 0x010fe8000a1a1016 */
[----:B------:R-:W-:Y:S04]  /*1c020*/  LDGSTS.E [R138+0x6d80], desc[UR22][R248.64], P4 ;  /* 0x06d80000f88a7fae */ /* 0x000fe8000a1a1016 */
[----:B------:R-:W-:Y:S04]  /*1c030*/  LDGSTS.E [R138+0x7180], desc[UR22][R194.64], P4 ;  /* 0x07180000c28a7fae */ /* 0x000fe8000a1a1016 */
[----:B------:R-:W-:Y:S04]  /*1c040*/  LDGSTS.E [R138+0x7580], desc[UR22][R202.64], P4 ;  /* 0x07580000ca8a7fae */ /* 0x000fe8000a1a1016 */
[----:B------:R-:W4:Y:S04]  /*1c050*/  LDL.64 R248, [R1+0x460] ;  /* 0x0004600001f87983 */ /* 0x000f280000100a00 */
[----:B------:R-:W-:Y:S04]  /*1c060*/  LDGSTS.E [R138+0x7980], desc[UR22][R226.64], P4 ;  /* 0x07980000e28a7fae */ /* 0x000fe8000a1a1016 */
        /* <DEDUP_REMOVED lines=15> */
[----:B------:R-:W-:Y:S04]  /*1c160*/  LDGSTS.E [R139+0x600], desc[UR22][R250.64], P4 ;  /* 0x00600000fa8b7fae */ /* 0x000fe8000a1a1016 */
[----:B------:R-:W2:Y:S04]  /*1c170*/  LDL.64 R10, [R1+0x518] ;  /* 0x00051800010a7983 */ /* 0x000ea80000100a00 */
[----:B------:R-:W2:Y:S04]  /*1c180*/  LDL.64 R250, [R1+0x480] ;  /* 0x0004800001fa7983 */ /* 0x000ea80000100a00 */
[----:B------:R-:W-:Y:S04]  /*1c190*/  LDGSTS.E [R139+0xa00], desc[UR22][R242.64], P4 ;  /* 0x00a00000f28b7fae */ /* 0x000fe8000a1a1016 */
[----:B------:R-:W-:Y:S04]  /*1c1a0*/  LDGSTS.E [R139+0xe00], desc[UR22][R4.64], P4 ;  /* 0x00e00000048b7fae */ /* 0x000fe8000a1a1016 */
[----:B------:R-:W2:Y:S04]  /*1c1b0*/  LDL.64 R242, [R1+0x508] ;  /* 0x0005080001f27983 */ /* 0x000ea80000100a00 */
[----:B------:R-:W2:Y:S04]  /*1c1c0*/  LDL.64 R4, [R1+0x4e8] ;  /* 0x0004e80001047983 */ /* 0x000ea80000100a00 */
[----:B---3--:R-:W-:Y:S04]  /*1c1d0*/  LDGSTS.E [R139+0x1200], desc[UR22][R6.64], P4 ;  /* 0x01200000068b7fae */ /* 0x008fe8000a1a1016 */
[----:B------:R-:W-:Y:S04]  /*1c1e0*/  LDGSTS.E [R139+0x1600], desc[UR22][R244.64], P4 ;  /* 0x01600000f48b7fae */ /* 0x000fe8000a1a1016 */
[----:B------:R-:W3:Y:S04]  /*1c1f0*/  LDL.64 R6, [R1+0x4f0] ;  /* 0x0004f00001067983 */ /* 0x000ee80000100a00 */
[----:B------:R-:W3:Y:S04]  /*1c200*/  LDL.64 R244, [R1+0x520] ;  /* 0x0005200001f47983 */ /* 0x000ee80000100a00 */
[----:B----4-:R-:W-:Y:S04]  /*1c210*/  LDGSTS.E [R139+0x1a00], desc[UR22][R248.64], P4 ;  /* 0x01a00000f88b7fae */ /* 0x010fe8000a1a1016 */
[----:B------:R-:W-:Y:S04]  /*1c220*/  LDGSTS.E [R139+0x1e00], desc[UR22][R136.64], P4 ;  /* 0x01e00000888b7fae */ /* 0x000fe8000a1a1016 */
[----:B------:R-:W-:Y:S04]  /*1c230*/  LDGSTS.E [R139+0x2200], desc[UR22][R8.64], P4 ;  /* 0x02200000088b7fae */ /* 0x000fe8000a1a1016 */
[----:B------:R-:W4:Y:S04]  /*1c240*/  LDL.64 R248, [R1+0x528] ;  /* 0x0005280001f87983 */ /* 0x000f280000100a00 */
[----:B------:R-:W-:Y:S04]  /*1c250*/  LDGSTS.E [R139+0x2600], desc[UR22][R246.64], P4 ;  /* 0x02600000f68b7fae */ /* 0x000fe8000a1a1016 */
[----:B------:R-:W4:Y:S04]  /*1c260*/  LDL.64 R8, [R1+0x530] ;  /* 0x0005300001087983 */ /* 0x000f280000100a00 */
[----:B------:R-:W4:Y:S04]  /*1c270*/  LDL.64 R246, [R1+0x538] ;  /* 0x0005380001f67983 */ /* 0x000f280000100a00 */
        /* <DEDUP_REMOVED lines=16> */
[----:B---3--:R-:W-:Y:S04]  /*1c380*/  LDGSTS.E [R139+0x6200], desc[UR22][R6.64], P4 ;  /* 0x06200000068b7fae */ /* 0x008fe8000a1a1016 */
[----:B------:R-:W-:Y:S01]  /*1c390*/  LDGSTS.E [R139+0x6600], desc[UR22][R16.64], P4 ;  /* 0x06600000108b7fae */ /* 0x000fe2000a1a1016 */
[----:B------:R-:W-:-:S03]  /*1c3a0*/  VIADD R140, R140, UR9 ;  /* 0x000000098c8c7c36 */ /* 0x000fc60008000000 */
[----:B------:R-:W-:Y:S04]  /*1c3b0*/  LDGSTS.E [R139+0x6a00], desc[UR22][R14.64], P4 ;  /* 0x06a000000e8b7fae */ /* 0x000fe8000a1a1016 */
[----:B------:R-:W3:Y:S04]  /*1c3c0*/  LDL.64 R6, [R1+0x550] ;  /* 0x0005500001067983 */ /* 0x000ee80000100a00 */
[----:B------:R-:W-:Y:S04]  /*1c3d0*/  LDGSTS.E [R139+0x6e00], desc[UR22][R242.64], P4 ;  /* 0x06e00000f28b7fae */ /* 0x000fe8000a1a1016 */
[----:B------:R-:W-:Y:S04]  /*1c3e0*/  LDGSTS.E [R139+0x7200], desc[UR22][R12.64], P4 ;  /* 0x072000000c8b7fae */ /* 0x000fe8000a1a1016 */
[----:B------:R-:W-:Y:S04]  /*1c3f0*/  LDGSTS.E [R139+0x7600], desc[UR22][R10.64], P4 ;  /* 0x076000000a8b7fae */ /* 0x000fe8000a1a1016 */
[----:B------:R-:W3:Y:S04]  /*1c400*/  LDL.64 R242, [R1+0x558] ;  /* 0x0005580001f27983 */ /* 0x000ee80000100a00 */
[----:B------:R-:W-:Y:S04]  /*1c410*/  LDGSTS.E [R139+0x7a00], desc[UR22][R244.64], P4 ;  /* 0x07a00000f48b7fae */ /* 0x000fe8000a1a1016 */
[----:B----4-:R-:W-:Y:S04]  /*1c420*/  LDGSTS.E [R139+0x7e00], desc[UR22][R248.64], P4 ;  /* 0x07e00000f88b7fae */ /* 0x010fe8000a1a1016 */
[----:B------:R-:W4:Y:S04]  /*1c430*/  LDL.64 R244, [R1+0x560] ;  /* 0x0005600001f47983 */ /* 0x000f280000100a00 */
[----:B------:R-:W4:Y:S04]  /*1c440*/  LDL.64 R248, [R1+0x568] ;  /* 0x0005680001f87983 */ /* 0x000f280000100a00 */
[----:B------:R-:W-:Y:S04]  /*1c450*/  LDGSTS.E [R140+0x280], desc[UR22][R8.64], P4 ;  /* 0x00280000088c7fae */ /* 0x000fe8000a1a1016 */
[----:B------:R1:W-:Y:S04]  /*1c460*/  STL.64 [R1+0x1500], R138 ;  /* 0x0015008a01007387 */ /* 0x0003e80000100a00 */
[----:B------:R-:W-:Y:S04]  /*1c470*/  LDGSTS.E [R140+0x680], desc[UR22][R246.64], P4 ;  /* 0x00680000f68c7fae */ /* 0x000fe8000a1a1016 */
[----:B------:R-:W4:Y:S04]  /*1c480*/  LDL.64 R136, [R1+0x580] ;  /* 0x0005800001887983 */ /* 0x000f280000100a00 */
[----:B-1----:R-:W4:Y:S04]  /*1c490*/  LDL.64 R138, [R1+0x578] ;  /* 0x00057800018a7983 */ /* 0x002f280000100a00 */
        /* <DEDUP_REMOVED lines=18> */
[----:B------:R-:W2:Y:S04]  /*1c5c0*/  LDL.64 R250, [R1+0x5d8] ;  /* 0x0005d80001fa7983 */ /* 0x000ea80000100a00 */
[----:B------:R-:W-:Y:S04]  /*1c5d0*/  LDGSTS.E [R140+0xe80], desc[UR22][R4.64], P4 ;  /* 0x00e80000048c7fae */ /* 0x000fe8000a1a1016 */
[----:B------:R-:W2:Y:S04]  /*1c5e0*/  LDL.64 R4, [R1+0x5e0] ;  /* 0x0005e00001047983 */ /* 0x000ea80000100a00 */
[----:B---3--:R-:W-:Y:S04]  /*1c5f0*/  LDGSTS.E [R140+0x1280], desc[UR22][R6.64], P4 ;  /* 0x01280000068c7fae */ /* 0x008fe8000a1a1016 */
[----:B------:R-:W3:Y:S04]  /*1c600*/  LDL.64 R6, [R1+0x5f8] ;  /* 0x0005f80001067983 */ /* 0x000ee80000100a00 */
[----:B------:R-:W-:Y:S04]  /*1c610*/  LDGSTS.E [R140+0x1680], desc[UR22][R242.64], P4 ;  /* 0x01680000f28c7fae */ /* 0x000fe8000a1a1016 */
[----:B------:R-:W3:Y:S04]  /*1c620*/  LDL.64 R242, [R1+0x618] ;  /* 0x0006180001f27983 */ /* 0x000ee80000100a00 */
[----:B----4-:R-:W-:Y:S04]  /*1c630*/  LDGSTS.E [R140+0x1a80], desc[UR22][R244.64], P4 ;  /* 0x01a80000f48c7fae */ /* 0x010fe8000a1a1016 */
[----:B------:R-:W-:Y:S04]  /*1c640*/  LDGSTS.E [R140+0x1e80], desc[UR22][R248.64], P4 ;  /* 0x01e80000f88c7fae */ /* 0x000fe8000a1a1016 */
[----:B------:R-:W4:Y:S04]  /*1c650*/  LDL.64 R244, [R1+0x628] ;  /* 0x0006280001f47983 */ /* 0x000f280000100a00 */
[----:B------:R-:W4:Y:S04]  /*1c660*/  LDL.64 R248, [R1+0x630] ;  /* 0x0006300001f87983 */ /* 0x000f280000100a00 */
        /* <DEDUP_REMOVED lines=13> */
[----:B------:R-:W-:Y:S01]  /*1c740*/  LDGSTS.E [R140+0x5280], desc[UR22][R20.64], P4 ;  /* 0x05280000148c7fae */ /* 0x000fe2000a1a1016 */
[----:B------:R-:W-:-:S03]  /*1c750*/  IADD3 R141, PT, PT, R141, UR9, RZ ;  /* 0x000000098d8d7c10 */ /* 0x000fc6000fffe0ff */
        /* <DEDUP_REMOVED lines=15> */
[----:B------:R-:W-:Y:S04]  /*1c850*/  LDGSTS.E [R140+0x5e80], desc[UR22][R18.64], P4 ;  /* 0x05e80000128c7fae */ /* 0x000fe8000a1a1016 */
[----:B------:R-:W-:Y:S04]  /*1c860*/  LDGSTS.E [R140+0x6280], desc[UR22][R16.64], P4 ;  /* 0x06280000108c7fae */ /* 0x000fe8000a1a1016 */
[----:B------:R-:W2:Y:S04]  /*1c870*/  LDL.64 R4, [R1+0x648] ;  /* 0x0006480001047983 */ /* 0x000ea80000100a00 */
[----:B---3--:R-:W-:Y:S04]  /*1c880*/  LDGSTS.E [R140+0x6680], desc[UR22][R6.64], P4 ;  /* 0x06680000068c7fae */ /* 0x008fe8000a1a1016 */
[----:B------:R-:W-:Y:S04]  /*1c890*/  LDGSTS.E [R140+0x6a80], desc[UR22][R14.64], P4 ;  /* 0x06a800000e8c7fae */ /* 0x000fe8000a1a1016 */
[----:B------:R-:W-:Y:S04]  /*1c8a0*/  LDGSTS.E [R140+0x6e80], desc[UR22][R12.64], P4 ;  /* 0x06e800000c8c7fae */ /* 0x000fe8000a1a1016 */
[----:B------:R-:W3:Y:S04]  /*1c8b0*/  LDL.64 R6, [R1+0x650] ;  /* 0x0006500001067983 */ /* 0x000ee80000100a00 */
[----:B------:R-:W-:Y:S04]  /*1c8c0*/  LDGSTS.E [R140+0x7280], desc[UR22][R8.64], P4 ;  /* 0x07280000088c7fae */ /* 0x000fe8000a1a1016 */
[----:B------:R-:W-:Y:S04]  /*1c8d0*/  LDGSTS.E [R140+0x7680], desc[UR22][R242.64], P4 ;  /* 0x07680000f28c7fae */ /* 0x000fe8000a1a1016 */
[----:B------:R-:W-:Y:S04]  /*1c8e0*/  LDGSTS.E [R140+0x7a80], desc[UR22][R10.64], P4 ;  /* 0x07a800000a8c7fae */ /* 0x000fe8000a1a1016 */
[----:B------:R-:W3:Y:S04]  /*1c8f0*/  LDL.64 R8, [R1+0x658] ;  /* 0x0006580001087983 */ /* 0x000ee80000100a00 */
[----:B----4-:R-:W-:Y:S04]  /*1c900*/  LDGSTS.E [R140+0x7e80], desc[UR22][R244.64], P4 ;  /* 0x07e80000f48c7fae */ /* 0x010fe8000a1a1016 */
        /* <DEDUP_REMOVED lines=18> */
[----:B----4-:R-:W-:Y:S04]  /*1ca30*/  LDGSTS.E [R141+0x1b00], desc[UR22][R242.64], P4 ;  /* 0x01b00000f28d7fae */ /* 0x010fe8000a1a1016 */
        /* <DEDUP_REMOVED lines=15> */
[----:B------:R-:W-:Y:S04]  /*1cb30*/  LDGSTS.E [R141+0x4f00], desc[UR22][R20.64], P4 ;  /* 0x04f00000148d7fae */ /* 0x000fe8000a1a1016 */
[----:B------:R-:W-:Y:S04]  /*1cb40*/  LDGSTS.E [R141+0x5300], desc[UR22][R244.64], P4 ;  /* 0x05300000f48d7fae */ /* 0x000fe8000a1a1016 */
[----:B------:R-:W-:Y:S04]  /*1cb50*/  LDGSTS.E [R141+0x5700], desc[UR22][R246.64], P4 ;  /* 0x05700000f68d7fae */ /* 0x000fe8000a1a1016 */
[----:B------:R-:W-:Y:S04]  /*1cb60*/  LDGSTS.E [R141+0x5b00], desc[UR22][R18.64], P4 ;  /* 0x05b00000128d7fae */ /* 0x000fe8000a1a1016 */
[----:B------:R-:W-:Y:S04]  /*1cb70*/  LDGSTS.E [R141+0x5f00], desc[UR22][R16.64], P4 ;  /* 0x05f00000108d7fae */ /* 0x000fe8000a1a1016 */
[----:B------:R-:W4:Y:S04]  /*1cb80*/  LDL.64 R244, [R1+0x780] ;  /* 0x0007800001f47983 */ /* 0x000f280000100a00 */
[----:B------:R-:W4:Y:S04]  /*1cb90*/  LDL.64 R246, [R1+0x790] ;  /* 0x0007900001f67983 */ /* 0x000f280000100a00 */
[----:B--2---:R-:W-:Y:S04]  /*1cba0*/  LDGSTS.E [R141+0x6300], desc[UR22][R250.64], P4 ;  /* 0x06300000fa8d7fae */ /* 0x004fe8000a1a1016 */
[----:B------:R-:W-:Y:S04]  /*1cbb0*/  LDGSTS.E [R141+0x6700], desc[UR22][R14.64], P4 ;  /* 0x067000000e8d7fae */ /* 0x000fe8000a1a1016 */
[----:B------:R-:W-:Y:S04]  /*1cbc0*/  LDGSTS.E [R141+0x6b00], desc[UR22][R12.64], P4 ;  /* 0x06b000000c8d7fae */ /* 0x000fe8000a1a1016 */
[----:B------:R-:W2:Y:S04]  /*1cbd0*/  LDL.64 R250, [R1+0x7a0] ;  /* 0x0007a00001fa7983 */ /* 0x000ea80000100a00 */
[----:B------:R-:W-:Y:S04]  /*1cbe0*/  LDGSTS.E [R141+0x6f00], desc[UR22][R4.64], P4 ;  /* 0x06f00000048d7fae */ /* 0x000fe8000a1a1016 */
[----:B------:R-:W2:Y:S04]  /*1cbf0*/  LDL.64 R4, [R1+0x7b0] ;  /* 0x0007b00001047983 */ /* 0x000ea80000100a00 */
[----:B---3--:R-:W-:Y:S01]  /*1cc00*/  LDGSTS.E [R141+0x7300], desc[UR22][R6.64], P4 ;  /* 0x07300000068d7fae */ /* 0x008fe2000a1a1016 */
[----:B------:R-:W-:-:S03]  /*1cc10*/  VIADD R142, R142, UR9 ;  /* 0x000000098e8e7c36 */ /* 0x000fc60008000000 */
[----:B------:R-:W-:Y:S04]  /*1cc20*/  LDGSTS.E [R141+0x7700], desc[UR22][R10.64], P4 ;  /* 0x077000000a8d7fae */ /* 0x000fe8000a1a1016 */
[----:B------:R-:W3:Y:S04]  /*1cc30*/  LDL.64 R6, [R1+0x7c0] ;  /* 0x0007c00001067983 */ /* 0x000ee80000100a00 */
[----:B------:R1:W-:Y:S04]  /*1cc40*/  STL.64 [R1+0x13f8], R140 ;  /* 0x0013f88c01007387 */ /* 0x0003e80000100a00 */
        /* <DEDUP_REMOVED lines=9> */
[----:B----4-:R-:W-:Y:S04]  /*1cce0*/  LDGSTS.E [R141+0x7b00], desc[UR22][R8.64], P4 ;  /* 0x07b00000088d7fae */ /* 0x010fe8000a1a1016 */
[----:B------:R-:W4:Y:S04]  /*1ccf0*/  LDL.64 R20, [R1+0x840] ;  /* 0x0008400001147983 */ /* 0x000f280000100a00 */
        /* <DEDUP_REMOVED lines=12> */
[----:B------:R-:W-:Y:S04]  /*1cdc0*/  LDGSTS.E [R142+0xb80], desc[UR22][R246.64], P4 ;  /* 0x00b80000f68e7fae */ /* 0x000fe8000a1a1016 */
[----:B------:R-:W4:Y:S04]  /*1cdd0*/  LDL.64 R244, [R1+0x8d8] ;  /* 0x0008d80001f47983 */ /* 0x000f280000100a00 */
[----:B------:R-:W4:Y:S04]  /*1cde0*/  LDL.64 R242, [R1+0x8e8] ;  /* 0x0008e80001f27983 */ /* 0x000f280000100a00 */
[----:B------:R-:W4:Y:S04]  /*1cdf0*/  LDL.64 R246, [R1+0x8e0] ;  /* 0x0008e00001f67983 */ /* 0x000f280000100a00 */
[----:B-1----:R-:W4:Y:S04]  /*1ce00*/  LDL.64 R140, [R1+0x918] ;  /* 0x00091800018c7983 */ /* 0x002f280000100a00 */
[----:B--2---:R-:W-:Y:S04]  /*1ce10*/  LDGSTS.E [R142+0xf80], desc[UR22][R250.64], P4 ;  /* 0x00f80000fa8e7fae */ /* 0x004fe8000a1a1016 */
[----:B------:R-:W2:Y:S04]  /*1ce20*/  LDL.64 R250, [R1+0x968] ;  /* 0x0009680001fa7983 */ /* 0x000ea80000100a00 */
[----:B------:R-:W-:Y:S04]  /*1ce30*/  LDGSTS.E [R142+0x1380], desc[UR22][R4.64], P4 ;  /* 0x01380000048e7fae */ /* 0x000fe8000a1a1016 */
[----:B------:R-:W2:Y:S04]  /*1ce40*/  LDL.64 R4, [R1+0x8f8] ;  /* 0x0008f80001047983 */ /* 0x000ea80000100a00 */
[----:B---3--:R-:W-:Y:S04]  /*1ce50*/  LDGSTS.E [R142+0x1780], desc[UR22][R6.64], P4 ;  /* 0x01780000068e7fae */ /* 0x008fe8000a1a1016 */
[----:B------:R-:W-:Y:S04]  /*1ce60*/  LDGSTS.E [R142+0x1b80], desc[UR22][R38.64], P4 ;  /* 0x01b80000268e7fae */ /* 0x000fe8000a1a1016 */
[----:B------:R-:W3:Y:S04]  /*1ce70*/  LDL.64 R6, [R1+0x908] ;  /* 0x0009080001067983 */ /* 0x000ee80000100a00 */
[----:B------:R-:W-:Y:S04]  /*1ce80*/  LDGSTS.E [R142+0x1f80], desc[UR22][R36.64], P4 ;  /* 0x01f80000248e7fae */ /* 0x000fe8000a1a1016 */
[----:B------:R-:W-:Y:S04]  /*1ce90*/  LDGSTS.E [R142+0x2380], desc[UR22][R34.64], P4 ;  /* 0x02380000228e7fae */ /* 0x000fe8000a1a1016 */
[----:B------:R-:W3:Y:S04]  /*1cea0*/  LDL.LU.64 R38, [R1+0x15c0] ;  /* 0x0015c00001267983 */ /* 0x000ee80000300a00 */
        /* <DEDUP_REMOVED lines=12> */
[----:B----4-:R-:W-:Y:S04]  /*1cf70*/  LDGSTS.E [R142+0x3f80], desc[UR22][R20.64], P4 ;  /* 0x03f80000148e7fae */ /* 0x010fe8000a1a1016 */
[----:B------:R-:W4:Y:S04]  /*1cf80*/  LDL.LU.64 R24, [R1+0x1588] ;  /* 0x0015880001187983 */ /* 0x000f280000300a00 */
[----:B------:R-:W-:Y:S04]  /*1cf90*/  LDGSTS.E [R142+0x4380], desc[UR22][R18.64], P4 ;  /* 0x04380000128e7fae */ /* 0x000fe8000a1a1016 */
[----:B------:R-:W4:Y:S04]  /*1cfa0*/  LDL.LU.64 R22, [R1+0x1580] ;  /* 0x0015800001167983 */ /* 0x000f280000300a00 */
[----:B------:R-:W-:Y:S04]  /*1cfb0*/  LDGSTS.E [R142+0x4780], desc[UR22][R16.64], P4 ;  /* 0x04780000108e7fae */ /* 0x000fe8000a1a1016 */
[----:B------:R-:W4:Y:S04]  /*1cfc0*/  LDL.LU.64 R20, [R1+0x1578] ;  /* 0x0015780001147983 */ /* 0x000f280000300a00 */
[----:B------:R-:W-:Y:S04]  /*1cfd0*/  LDGSTS.E [R142+0x4b80], desc[UR22][R248.64], P4 ;  /* 0x04b80000f88e7fae */ /* 0x000fe8000a1a1016 */
[----:B------:R-:W4:Y:S04]  /*1cfe0*/  LDL.LU.64 R18, [R1+0x1570] ;  /* 0x0015700001127983 */ /* 0x000f280000300a00 */
[----:B------:R1:W-:Y:S04]  /*1cff0*/  LDGSTS.E [R142+0x4f80], desc[UR22][R136.64], P4 ;  /* 0x04f80000888e7fae */ /* 0x0003e8000a1a1016 */
[----:B------:R-:W4:Y:S04]  /*1d000*/  LDL.LU.64 R16, [R1+0x1568] ;  /* 0x0015680001107983 */ /* 0x000f280000300a00 */
[----:B------:R-:W-:Y:S04]  /*1d010*/  LDGSTS.E [R142+0x5380], desc[UR22][R14.64], P4 ;  /* 0x053800000e8e7fae */ /* 0x000fe8000a1a1016 */
[----:B------:R-:W4:Y:S01]  /*1d020*/  LDL.LU.64 R248, [R1+0x98] ;  /* 0x0000980001f87983 */ /* 0x000f220000300a00 */
[----:B-1----:R-:W1:Y:S03]  /*1d030*/  LDC R136, c[0x0][0x3a0] ;  /* 0x0000e800ff887b82 */ /* 0x002e660000000800 */
[----:B------:R-:W-:Y:S04]  /*1d040*/  LDGSTS.E [R142+0x5780], desc[UR22][R12.64], P4 ;  /* 0x057800000c8e7fae */ /* 0x000fe8000a1a1016 */
        /* <DEDUP_REMOVED lines=10> */
[----:B------:R-:W-:Y:S01]  /*1d0f0*/  LDGSTS.E [R142+0x6f80], desc[UR22][R242.64], P4 ;  /* 0x06f80000f28e7fae */ /* 0x000fe2000a1a1016 */
[----:B-1----:R-:W1:Y:S03]  /*1d100*/  LDC R245, c[0x0][0x3a0] ;  /* 0x0000e800fff57b82 */ /* 0x002e660000000800 */
[----:B------:R-:W4:Y:S01]  /*1d110*/  LDL.LU.64 R246, [R1+0x88] ;  /* 0x0000880001f67983 */ /* 0x000f220000300a00 */
[----:B------:R-:W-:-:S04]  /*1d120*/  ISETP.GE.U32.AND P3, PT, R0, 0x7ffffefe, PT ;  /* 0x7ffffefe0000780c */ /* 0x000fc80003f66070 */
[----:B------:R-:W1:Y:S01]  /*1d130*/  LDC R244, c[0x0][0x3a0] ;  /* 0x0000e800fff47b82 */ /* 0x000e620000000800 */
[----:B------:R-:W4:Y:S04]  /*1d140*/  LDL.LU.64 R242, [R1+0x1540] ;  /* 0x0015400001f27983 */ /* 0x000f280000300a00 */
[----:B--2---:R-:W-:Y:S04]  /*1d150*/  LDGSTS.E [R142+0x7380], desc[UR22][R4.64], P4 ;  /* 0x07380000048e7fae */ /* 0x004fe8000a1a1016 */
[----:B------:R-:W2:Y:S04]  /*1d160*/  LDL.LU.64 R4, [R1+0x1538] ;  /* 0x0015380001047983 */ /* 0x000ea80000300a00 */
[----:B---3--:R3:W-:Y:S04]  /*1d170*/  LDGSTS.E [R142+0x7780], desc[UR22][R6.64], P4 ;  /* 0x07780000068e7fae */ /* 0x0087e8000a1a1016 */
[----:B------:R-:W-:Y:S04]  /*1d180*/  LDGSTS.E [R142+0x7b80], desc[UR22][R140.64], P4 ;  /* 0x07b800008c8e7fae */ /* 0x000fe8000a1a1016 */
[----:B------:R-:W-:Y:S04]  /*1d190*/  LDGSTS.E [R142+0x7f80], desc[UR22][R250.64], P4 ;  /* 0x07f80000fa8e7fae */ /* 0x000fe8000a1a1016 */
[----:B------:R-:W2:Y:S04]  /*1d1a0*/  LDL.LU.64 R6, [R1+0x1530] ;  /* 0x0015300001067983 */ /* 0x000ea80000300a00 */
[----:B------:R-:W4:Y:S04]  /*1d1b0*/  LDL.LU.64 R140, [R1+0x80] ;  /* 0x00008000018c7983 */ /* 0x000f280000300a00 */
[----:B------:R-:W4:Y:S04]  /*1d1c0*/  LDL.LU.64 R250, [R1+0x78] ;  /* 0x0000780001fa7983 */ /* 0x000f280000300a00 */
[----:B------:R-:W0:Y:S01]  /*1d1d0*/  LDGDEPBAR ;  /* 0x00000000000079af */ /* 0x000e220000000000 */
[----:B------:R-:W-:Y:S01]  /*1d1e0*/  VIADD R0, R2, 0xffffff7c ;  /* 0xffffff7c02007836 */ /* 0x000fe20000000000 */
[----:B------:R-:W-:Y:S04]  /*1d1f0*/  BAR.SYNC.DEFER_BLOCKING 0x0 ;  /* 0x0000000000007b1d */ /* 0x000fe80000010000 */
[----:B------:R-:W-:Y:S01]  /*1d200*/  ISETP.GE.U32.AND P4, PT, R0, 0x7ffffefd, PT ;  /* 0x7ffffefd0000780c */ /* 0x000fe20003f86070 */
[----:B------:R-:W-:-:S02]  /*1d210*/  VIADD R0, R136, 0xffffff7b ;  /* 0xffffff7b88007836 */ /* 0x000fc40000000000 */
[----:B--2---:R-:W-:Y:S02]  /*1d220*/  IMAD.SHL.U32 R2, R6, 0x80, RZ ;  /* 0x0000008006027824 */ /* 0x004fe400078e00ff */
[----:B---3--:R-:W2:Y:S02]  /*1d230*/  LDC R6, c[0x0][0x3a0] ;  /* 0x0000e800ff067b82 */ /* 0x008ea40000000800 */
[----:B------:R-:W-:-:S05]  /*1d240*/  IMAD.WIDE R4, R2, 0x4, R4 ;  /* 0x0000000402047825 */ /* 0x000fca00078e0204 */
[----:B------:R4:W-:Y:S04]  /*1d250*/  STL.64 [R1+0xf48], R4 ;  /* 0x000f480401007387 */ /* 0x0009e80000100a00 */
[----:B------:R-:W-:Y:S01]  /*1d260*/  @!PT LDS RZ, [RZ] ;  /* 0x00000000fffff984 */ /* 0x000fe20000000800 */
[----:B------:R-:W-:Y:S01]  /*1d270*/  @!PT LDS RZ, [RZ] ;  /* 0x00000000fffff984 */ /* 0x000fe20000000800 */
[----:B------:R-:W-:Y:S01]  /*1d280*/  @!PT LDS RZ, [RZ] ;  /* 0x00000000fffff984 */ /* 0x000fe20000000800 */
[----:B------:R4:W-:Y:S04]  /*1d290*/  LDGSTS.E [R252+0x70000], desc[UR22][R4.64], !P6 ;  /* 0x7000000004fc7fae */ /* 0x0009e8000f1a1016 */
[----:B------:R-:W3:Y:S01]  /*1d2a0*/  LDL.LU.64 R136, [R1+0x70] ;  /* 0x0000700001887983 */ /* 0x000ee20000300a00 */
[----:B----4-:R-:W-:Y:S01]  /*1d2b0*/  IMAD.WIDE R4, R2, 0x4, R248 ;  /* 0x0000000402047825 */ /* 0x010fe200078e02f8 */
[----:B------:R-:W-:-:S04]  /*1d2c0*/  ISETP.GE.U32.AND P6, PT, R0, 0x7ffffefc, PT ;  /* 0x7ffffefc0000780c */ /* 0x000fc80003fc6070 */
[----:B------:R4:W-:Y:S01]  /*1d2d0*/  STL.64 [R1+0xf40], R4 ;  /* 0x000f400401007387 */ /* 0x0009e20000100a00 */
[----:B------:R-:W-:-:S03]  /*1d2e0*/  IMAD.WIDE R138, R2, 0x4, R138 ;  /* 0x00000004028a7825 */ /* 0x000fc600078e028a */
[----:B------:R-:W3:Y:S01]  /*1d2f0*/  LDL.LU.64 R248, [R1+0x68] ;  /* 0x0000680001f87983 */ /* 0x000ee20000300a00 */
[----:B-1----:R-:W-:-:S03]  /*1d300*/  VIADD R0, R245, 0xffffff7a ;  /* 0xffffff7af5007836 */ /* 0x002fc60000000000 */
[----:B------:R4:W-:Y:S02]  /*1d310*/  LDGSTS.E [R252+0x70004], desc[UR22][R4.64], !P5 ;  /* 0x7000400004fc7fae */ /* 0x0009e4000e9a1016 */
[----:B------:R-:W-:Y:S02]  /*1d320*/  ISETP.GE.U32.AND P5, PT, R0, 0x7ffffefb, PT ;  /* 0x7ffffefb0000780c */ /* 0x000fe40003fa6070 */
[----:B------:R1:W-:Y:S01]  /*1d330*/  STL.64 [R1+0xf38], R138 ;  /* 0x000f388a01007387 */ /* 0x0003e20000100a00 */
[----:B------:R-:W-:-:S03]  /*1d340*/  IMAD.WIDE R140, R2, 0x4, R140 ;  /* 0x00000004028c7825 */ /* 0x000fc600078e028c */
[----:B------:R1:W-:Y:S01]  /*1d350*/  LDGSTS.E [R252+0x70008], desc[UR22][R138.64], !P3 ;  /* 0x700080008afc7fae */ /* 0x0003e2000d9a1016 */
[----:B------:R-:W-:-:S03]  /*1d360*/  VIADD R0, R244, 0xffffff79 ;  /* 0xffffff79f4007836 */ /* 0x000fc60000000000 */
[----:B------:R-:W3:Y:S01]  /*1d370*/  LDL.LU.64 R244, [R1+0x60] ;  /* 0x0000600001f47983 */ /* 0x000ee20000300a00 */
[C---:B------:R-:W-:Y:S01]  /*1d380*/  IMAD.WIDE R250, R2.reuse, 0x4, R250 ;  /* 0x0000000402fa7825 */ /* 0x040fe200078e02fa */
[----:B----4-:R-:W4:Y:S03]  /*1d390*/  LDC R5, c[0x0][0x3a0] ;  /* 0x0000e800ff057b82 */ /* 0x010f260000000800 */
[----:B-1----:R-:W-:-:S05]  /*1d3a0*/  IMAD.WIDE R138, R2, 0x4, R246 ;  /* 0x00000004028a7825 */ /* 0x002fca00078e02f6 */
[----:B------:R-:W1:Y:S01]  /*1d3b0*/  LDC R4, c[0x0][0x3a0] ;  /* 0x0000e800ff047b82 */ /* 0x000e620000000800 */
[----:B------:R2:W-:Y:S04]  /*1d3c0*/  STL.64 [R1+0xf30], R138 ;  /* 0x000f308a01007387 */ /* 0x0005e80000100a00 */
[----:B------:R2:W-:Y:S04]  /*1d3d0*/  LDGSTS.E [R252+0x7000c], desc[UR22][R138.64], !P4 ;  /* 0x7000c0008afc7fae */ /* 0x0005e8000e1a1016 */
[----:B------:R-:W3:Y:S04]  /*1d3e0*/  LDL.LU.64 R246, [R1+0x58] ;  /* 0x0000580001f67983 */ /* 0x000ee80000300a00 */
[----:B------:R2:W-:Y:S04]  /*1d3f0*/  STL.64 [R1+0xf28], R140 ;  /* 0x000f288c01007387 */ /* 0x0005e80000100a00 */
[----:B------:R-:W-:Y:S01]  /*1d400*/  LDGSTS.E [R252+0x70010], desc[UR22][R140.64], !P6 ;  /* 0x700100008cfc7fae */ /* 0x000fe2000f1a1016 */
[----:B--2---:R-:W2:Y:S03]  /*1d410*/  LDC R138, c[0x0][0x3a0] ;  /* 0x0000e800ff8a7b82 */ /* 0x004ea60000000800 */
[----:B------:R-:W-:Y:S04]  /*1d420*/  LDGSTS.E [R252+0x70014], desc[UR22][R250.64], !P5 ;  /* 0x70014000fafc7fae */ /* 0x000fe8000e9a1016 */
[----:B------:R-:W3:Y:S04]  /*1d430*/  LDL.LU.64 R140, [R1+0x50] ;  /* 0x00005000018c7983 */ /* 0x000ee80000300a00 */
[----:B------:R4:W-:Y:S04]  /*1d440*/  STL.64 [R1+0xf20], R250 ;  /* 0x000f20fa01007387 */ /* 0x0009e80000100a00 */
[----:B----4-:R-:W4:Y:S01]  /*1d450*/  LDL.LU.64 R250, [R1+0x48] ;  /* 0x0000480001fa7983 */ /* 0x010f220000300a00 */
[----:B------:R-:W-:-:S02]  /*1d460*/  ISETP.GE.U32.AND P3, PT, R0, 0x7ffffefa, PT ;  /* 0x7ffffefa0000780c */ /* 0x000fc40003f66070 */
[----:B------:R-:W-:Y:S02]  /*1d470*/  IADD3 R0, PT, PT, R6, -0x88, RZ ;  /* 0xffffff7806007810 */ /* 0x000fe40007ffe0ff */
[----:B------:R-:W3:Y:S02]  /*1d480*/  LDC R6, c[0x0][0x3a0] ;  /* 0x0000e800ff067b82 */ /* 0x000ee40000000800 */
[----:B------:R-:W-:Y:S01]  /*1d490*/  ISETP.GE.U32.AND P4, PT, R0, 0x7ffffef9, PT ;  /* 0x7ffffef90000780c */ /* 0x000fe20003f86070 */
[----:B------:R-:W-:-:S05]  /*1d4a0*/  VIADD R0, R5, 0xffffff77 ;  /* 0xffffff7705007836 */ /* 0x000fca0000000000 */
[----:B------:R-:W3:Y:S01]  /*1d4b0*/  LDC R5, c[0x0][0x3a0] ;  /* 0x0000e800ff057b82 */ /* 0x000ee20000000800 */
[----:B------:R-:W-:Y:S01]  /*1d4c0*/  ISETP.GE.U32.AND P6, PT, R0, 0x7ffffef8, PT ;  /* 0x7ffffef80000780c */ /* 0x000fe20003fc6070 */
[----:B-1----:R-:W-:-:S06]  /*1d4d0*/  VIADD R0, R4, 0xffffff76 ;  /* 0xffffff7604007836 */ /* 0x002fcc0000000000 */
[----:B------:R-:W1:Y:S01]  /*1d4e0*/  LDC R4, c[0x0][0x3a0] ;  /* 0x0000e800ff047b82 */ /* 0x000e620000000800 */
[----:B------:R-:W-:Y:S01]  /*1d4f0*/  ISETP.GE.U32.AND P5, PT, R0, 0x7ffffef7, PT ;  /* 0x7ffffef70000780c */ /* 0x000fe20003fa6070 */
[----:B--2---:R-:W-:Y:S02]  /*1d500*/  VIADD R0, R138, 0xffffff75 ;  /* 0xffffff758a007836 */ /* 0x004fe40000000000 */
[----:B---3--:R-:W-:-:S05]  /*1d510*/  IMAD.WIDE R136, R2, 0x4, R136 ;  /* 0x0000000402887825 */ /* 0x008fca00078e0288 */
[----:B------:R2:W-:Y:S04]  /*1d520*/  STL.64 [R1+0xf18], R136 ;  /* 0x000f188801007387 */ /* 0x0005e80000100a00 */
[----:B------:R2:W-:Y:S01]  /*1d530*/  LDGSTS.E [R252+0x70018], desc[UR22][R136.64], !P3 ;  /* 0x7001800088fc7fae */ /* 0x0005e2000d9a1016 */
[----:B------:R-:W-:Y:S01]  /*1d540*/  ISETP.GE.U32.AND P3, PT, R0, 0x7ffffef6, PT ;  /* 0x7ffffef60000780c */ /* 0x000fe20003f66070 */
[----:B------:R-:W-:Y:S02]  /*1d550*/  VIADD R0, R6, 0xffffff74 ;  /* 0xffffff7406007836 */ /* 0x000fe40000000000 */
[----:B------:R-:W3:Y:S01]  /*1d560*/  LDL.LU.64 R138, [R1+0x40] ;  /* 0x00004000018a7983 */ /* 0x000ee20000300a00 */
[----:B------:R-:W4:Y:S01]  /*1d570*/  LDC R6, c[0x0][0x3a0] ;  /* 0x0000e800ff067b82 */ /* 0x000f220000000800 */
[----:B--2---:R-:W-:-:S07]  /*1d580*/  IMAD.WIDE R136, R2, 0x4, R248 ;  /* 0x0000000402887825 */ /* 0x004fce00078e02f8 */
[----:B------:R-:W2:Y:S01]  /*1d590*/  LDC R248, c[0x0][0x3a0] ;  /* 0x0000e800fff87b82 */ /* 0x000ea20000000800 */
[----:B------:R-:W-:Y:S01]  /*1d5a0*/  LDGSTS.E [R252+0x7001c], desc[UR22][R136.64], !P4 ;  /* 0x7001c00088fc7fae */ /* 0x000fe2000e1a1016 */
[----:B------:R-:W-:Y:S01]  /*1d5b0*/  ISETP.GE.U32.AND P4, PT, R0, 0x7ffffef5, PT ;  /* 0x7ffffef50000780c */ /* 0x000fe20003f86070 */
[----:B------:R-:W-:Y:S02]  /*1d5c0*/  VIADD R0, R5, 0xffffff73 ;  /* 0xffffff7305007836 */ /* 0x000fe40000000000 */
[----:B------:R1:W-:Y:S03]  /*1d5d0*/  STL.64 [R1+0xf10], R136 ;  /* 0x000f108801007387 */ /* 0x0003e60000100a00 */
[----:B------:R-:W2:Y:S01]  /*1d5e0*/  LDC R5, c[0x0][0x3a0] ;  /* 0x0000e800ff057b82 */ /* 0x000ea20000000800 */
[----:B------:R-:W-:-:S05]  /*1d5f0*/  IMAD.WIDE R244, R2, 0x4, R244 ;  /* 0x0000000402f47825 */ /* 0x000fca00078e02f4 */
[----:B------:R-:W-:Y:S04]  /*1d600*/  LDGSTS.E [R252+0x70020], desc[UR22][R244.64], !P6 ;  /* 0x70020000f4fc7fae */ /* 0x000fe8000f1a1016 */
[----:B-1----:R-:W3:Y:S01]  /*1d610*/  LDL.LU.64 R136, [R1+0x38] ;  /* 0x0000380001887983 */ /* 0x002ee20000300a00 */
[----:B------:R-:W-:Y:S01]  /*1d620*/  ISETP.GE.U32.AND P6, PT, R0, 0x7ffffef4, PT ;  /* 0x7ffffef40000780c */ /* 0x000fe20003fc6070 */
[----:B------:R-:W-:Y:S02]  /*1d630*/  VIADD R0, R4, 0xffffff72 ;  /* 0xffffff7204007836 */ /* 0x000fe40000000000 */
[----:B------:R1:W-:Y:S01]  /*1d640*/  STL.64 [R1+0xf08], R244 ;  /* 0x000f08f401007387 */ /* 0x0003e20000100a00 */
[----:B------:R-:W3:Y:S01]  /*1d650*/  LDC R4, c[0x0][0x3a0] ;  /* 0x0000e800ff047b82 */ /* 0x000ee20000000800 */
[----:B------:R-:W-:-:S02]  /*1d660*/  IMAD.WIDE R246, R2, 0x4, R246 ;  /* 0x0000000402f67825 */ /* 0x000fc400078e02f6 */
[----:B-1----:R-:W3:Y:S04]  /*1d670*/  LDL.LU.64 R244, [R1+0x30] ;  /* 0x0000300001f47983 */ /* 0x002ee80000300a00 */
[----:B------:R1:W-:Y:S04]  /*1d680*/  STL.64 [R1+0xf00], R246 ;  /* 0x000f00f601007387 */ /* 0x0003e80000100a00 */
[----:B------:R-:W-:Y:S01]  /*1d690*/  LDGSTS.E [R252+0x70024], desc[UR22][R246.64], !P5 ;  /* 0x70024000f6fc7fae */ /* 0x000fe2000e9a1016 */
[----:B------:R-:W-:-:S03]  /*1d6a0*/  IMAD.WIDE R140, R2, 0x4, R140 ;  /* 0x00000004028c7825 */ /* 0x000fc600078e028c */
[----:B-1----:R-:W3:Y:S01]  /*1d6b0*/  LDL.LU.64 R246, [R1+0x28] ;  /* 0x0000280001f67983 */ /* 0x002ee20000300a00 */
[----:B------:R-:W-:-:S03]  /*1d6c0*/  ISETP.GE.U32.AND P5, PT, R0, 0x7ffffef3, PT ;  /* 0x7ffffef30000780c */ /* 0x000fc60003fa6070 */
[----:B------:R4:W-:Y:S04]  /*1d6d0*/  STL.64 [R1+0xef8], R140 ;  /* 0x000ef88c01007387 */ /* 0x0009e80000100a00 */
[----:B------:R4:W-:Y:S01]  /*1d6e0*/  LDGSTS.E [R252+0x70028], desc[UR22][R140.64], !P3 ;  /* 0x700280008cfc7fae */ /* 0x0009e2000d9a1016 */
[----:B--2---:R-:W-:-:S03]  /*1d6f0*/  IADD3 R0, PT, PT, R248, -0x8f, RZ ;  /* 0xffffff71f8007810 */ /* 0x004fc60007ffe0ff */
[----:B------:R-:W2:Y:S01]  /*1d700*/  LDL.LU.64 R248, [R1+0x20] ;  /* 0x0000200001f87983 */ /* 0x000ea20000300a00 */
[----:B----4-:R-:W-:-:S05]  /*1d710*/  IMAD.WIDE R140, R2, 0x4, R250 ;  /* 0x00000004028c7825 */ /* 0x010fca00078e02fa */
[----:B------:R1:W-:Y:S04]  /*1d720*/  STL.64 [R1+0xef0], R140 ;  /* 0x000ef08c01007387 */ /* 0x0003e80000100a00 */
[----:B------:R-:W4:Y:S01]  /*1d730*/  LDL.LU.64 R250, [R1+0x18] ;  /* 0x0000180001fa7983 */ /* 0x000f220000300a00 */
[----:B------:R-:W-:Y:S01]  /*1d740*/  ISETP.GE.U32.AND P3, PT, R0, 0x7ffffef2, PT ;  /* 0x7ffffef20000780c */ /* 0x000fe20003f66070 */
[----:B------:R-:W-:Y:S02]  /*1d750*/  VIADD R0, R6, 0xffffff70 ;  /* 0xffffff7006007836 */ /* 0x000fe40000000000 */
[----:B------:R1:W-:Y:S01]  /*1d760*/  LDGSTS.E [R252+0x7002c], desc[UR22][R140.64], !P4 ;  /* 0x7002c0008cfc7fae */ /* 0x0003e2000e1a1016 */
[----:B------:R-:W1:Y:S02]  /*1d770*/  LDC R6, c[0x0][0x3a0] ;  /* 0x0000e800ff067b82 */ /* 0x000e640000000800 */
[----:B------:R-:W-:Y:S01]  /*1d780*/  ISETP.GE.U32.AND P4, PT, R0, 0x7ffffef1, PT ;  /* 0x7ffffef10000780c */ /* 0x000fe20003f86070 */
[----:B------:R-:W-:-:S05]  /*1d790*/  VIADD R0, R5, 0xffffff6f ;  /* 0xffffff6f05007836 */ /* 0x000fca0000000000 */
[----:B------:R-:W1:Y:S01]  /*1d7a0*/  LDC R5, c[0x0][0x3a0] ;  /* 0x0000e800ff057b82 */ /* 0x000e620000000800 */
[----:B---3--:R-:W-:-:S05]  /*1d7b0*/  IMAD.WIDE R138, R2, 0x4, R138 ;  /* 0x00000004028a7825 */ /* 0x008fca00078e028a */
[----:B------:R3:W-:Y:S01]  /*1d7c0*/  LDGSTS.E [R252+0x70030], desc[UR22][R138.64], !P6 ;  /* 0x700300008afc7fae */ /* 0x0007e2000f1a1016 */
[----:B------:R-:W-:Y:S01]  /*1d7d0*/  ISETP.GE.U32.AND P6, PT, R0, 0x7ffffef0, PT ;  /* 0x7ffffef00000780c */ /* 0x000fe20003fc6070 */
[----:B------:R-:W-:Y:S02]  /*1d7e0*/  VIADD R0, R4, 0xffffff6e ;  /* 0xffffff6e04007836 */ /* 0x000fe40000000000 */
[----:B------:R1:W-:Y:S01]  /*1d7f0*/  STL.64 [R1+0xee8], R138 ;  /* 0x000ee88a01007387 */ /* 0x0003e20000100a00 */
[----:B------:R-:W2:Y:S03]  /*1d800*/  LDC R4, c[0x0][0x3a0] ;  /* 0x0000e800ff047b82 */ /* 0x000ea60000000800 */
[----:B-1----:R-:W3:Y:S04]  /*1d810*/  LDL.LU.64 R140, [R1+0x10] ;  /* 0x00001000018c7983 */ /* 0x002ee80000300a00 */
[----:B------:R-:W3:Y:S01]  /*1d820*/  LDL.LU.64 R138, [R1+0x8] ;  /* 0x00000800018a7983 */ /* 0x000ee20000300a00 */
[----:B------:R-:W-:-:S05]  /*1d830*/  IMAD.WIDE R136, R2, 0x4, R136 ;  /* 0x0000000402887825 */ /* 0x000fca00078e0288 */
[----:B------:R-:W-:Y:S01]  /*1d840*/  LDGSTS.E [R252+0x70034], desc[UR22][R136.64], !P5 ;  /* 0x7003400088fc7fae */ /* 0x000fe2000e9a1016 */
[----:B------:R-:W-:-:S03]  /*1d850*/  ISETP.GE.U32.AND P5, PT, R0, 0x7ffffeef, PT ;  /* 0x7ffffeef0000780c */ /* 0x000fc60003fa6070 */
[----:B------:R1:W-:Y:S01]  /*1d860*/  STL.64 [R1+0xee0], R136 ;  /* 0x000ee08801007387 */ /* 0x0003e20000100a00 */
[----:B------:R-:W-:-:S03]  /*1d870*/  IMAD.WIDE R244, R2, 0x4, R244 ;  /* 0x0000000402f47825 */ /* 0x000fc600078e02f4 */
[----:B-1----:R-:W3:Y:S04]  /*1d880*/  LDL.LU.64 R136, [R1] ;  /* 0x0000000001887983 */ /* 0x002ee80000300a00 */
[----:B------:R1:W-:Y:S04]  /*1d890*/  STL.64 [R1+0xed8], R244 ;  /* 0x000ed8f401007387 */ /* 0x0003e80000100a00 */
[----:B------:R-:W-:Y:S01]  /*1d8a0*/  LDGSTS.E [R252+0x70038], desc[UR22][R244.64], !P3 ;  /* 0x70038000f4fc7fae */ /* 0x000fe2000d9a1016 */
[----:B------:R-:W-:-:S03]  /*1d8b0*/  IMAD.WIDE R246, R2, 0x4, R246 ;  /* 0x0000000402f67825 */ /* 0x000fc600078e02f6 */
[----:B-1----:R-:W3:Y:S04]  /*1d8c0*/  LDL.LU.64 R244, [R1+0x1528] ;  /* 0x0015280001f47983 */ /* 0x002ee80000300a00 */
[----:B------:R1:W-:Y:S01]  /*1d8d0*/  STL.64 [R1+0xed0], R246 ;  /* 0x000ed0f601007387 */ /* 0x0003e20000100a00 */
[----:B--2---:R-:W-:-:S03]  /*1d8e0*/  IMAD.WIDE R248, R2, 0x4, R248 ;  /* 0x0000000402f87825 */ /* 0x004fc600078e02f8 */
[----:B------:R-:W-:Y:S04]  /*1d8f0*/  LDGSTS.E [R252+0x7003c], desc[UR22][R246.64], !P4 ;  /* 0x7003c000f6fc7fae */ /* 0x000fe8000e1a1016 */
[----:B------:R-:W-:Y:S04]  /*1d900*/  LDGSTS.E [R252+0x70040], desc[UR22][R248.64], !P6 ;  /* 0x70040000f8fc7fae */ /* 0x000fe8000f1a1016 */
[----:B-1----:R-:W2:Y:S01]  /*1d910*/  LDL.LU.64 R246, [R1+0x1520] ;  /* 0x0015200001f67983 */ /* 0x002ea20000300a00 */
[----:B----4-:R-:W-:-:S03]  /*1d920*/  IMAD.WIDE R250, R2, 0x4, R250 ;  /* 0x0000000402fa7825 */ /* 0x010fc600078e02fa */
[----:B------:R1:W-:Y:S04]  /*1d930*/  STL.64 [R1+0xec8], R248 ;  /* 0x000ec8f801007387 */ /* 0x0003e80000100a00 */
[----:B------:R-:W-:Y:S04]  /*1d940*/  LDGSTS.E [R252+0x70044], desc[UR22][R250.64], !P5 ;  /* 0x70044000fafc7fae */ /* 0x000fe8000e9a1016 */
[----:B-1----:R-:W4:Y:S04]  /*1d950*/  LDL.LU.64 R248, [R1+0x1518] ;  /* 0x0015180001f87983 */ /* 0x002f280000300a00 */
[----:B------:R1:W-:Y:S04]  /*1d960*/  STL.64 [R1+0xec0], R250 ;  /* 0x000ec0fa01007387 */ /* 0x0003e80000100a00 */
[----:B-1----:R-:W2:Y:S01]  /*1d970*/  LDL.LU.64 R250, [R1+0x1510] ;  /* 0x0015100001fa7983 */ /* 0x002ea20000300a00 */
[----:B------:R-:W-:-:S02]  /*1d980*/  VIADD R0, R4, 0xffffff6d ;  /* 0xffffff6d04007836 */ /* 0x000fc40000000000 */
[----:B------:R-:W1:Y:S03]  /*1d990*/  LDC R4, c[0x0][0x3a0] ;  /* 0x0000e800ff047b82 */ /* 0x000e660000000800 */
[----:B------:R-:W-:Y:S01]  /*1d9a0*/  ISETP.GE.U32.AND P3, PT, R0, 0x7ffffeee, PT ;  /* 0x7ffffeee0000780c */ /* 0x000fe20003f66070 */
[----:B------:R-:W-:-:S04]  /*1d9b0*/  VIADD R0, R6, 0xffffff6c ;  /* 0xffffff6c06007836 */ /* 0x000fc80000000000 */
[----:B------:R-:W3:Y:S01]  /*1d9c0*/  LDC R6, c[0x0][0x3a0] ;  /* 0x0000e800ff067b82 */ /* 0x000ee20000000800 */
[----:B------:R-:W-:Y:S01]  /*1d9d0*/  ISETP.GE.U32.AND P4, PT, R0, 0x7ffffeed, PT ;  /* 0x7ffffeed0000780c */ /* 0x000fe20003f86070 */
[----:B------:R-:W-:-:S05]  /*1d9e0*/  VIADD R0, R5, 0xffffff6b ;  /* 0xffffff6b05007836 */ /* 0x000fca0000000000 */
[----:B------:R-:W-:Y:S01]  /*1d9f0*/  ISETP.GE.U32.AND P6, PT, R0, 0x7ffffeec, PT ;  /* 0x7ffffeec0000780c */ /* 0x000fe20003fc6070 */
[----:B------:R-:W3:Y:S01]  /*1da00*/  LDC R5, c[0x0][0x3a0] ;  /* 0x0000e800ff057b82 */ /* 0x000ee20000000800 */
[----:B-1----:R-:W-:-:S07]  /*1da10*/  IADD3 R0, PT, PT, R4, -0x96, RZ ;  /* 0xffffff6a04007810 */ /* 0x002fce0007ffe0ff */
[----:B------:R-:W1:Y:S01]  /*1da20*/  LDC R4, c[0x0][0x3a0] ;  /* 0x0000e800ff047b82 */ /* 0x000e620000000800 */
[----:B------:R-:W-:Y:S01]  /*1da30*/  ISETP.GE.U32.AND P5, PT, R0, 0x7ffffeeb, PT ;  /* 0x7ffffeeb0000780c */ /* 0x000fe20003fa6070 */
[----:B-1----:R-:W-:-:S06]  /*1da40*/  VIADD R0, R4, 0xffffff69 ;  /* 0xffffff6904007836 */ /* 0x002fcc0000000000 */
[----:B------:R-:W1:Y:S01]  /*1da50*/  LDC R4, c[0x0][0x3a0] ;  /* 0x0000e800ff047b82 */ /* 0x000e620000000800 */
[----:B------:R-:W-:-:S04]  /*1da60*/  IMAD.WIDE R8, R2, 0x4, R8 ;  /* 0x0000000402087825 */ /* 0x000fc800078e0208 */
[----:B---3--:R-:W-:-:S04]  /*1da70*/  IMAD.WIDE R140, R2, 0x4, R140 ;  /* 0x00000004028c7825 */ /* 0x008fc800078e028c */
[----:B------:R-:W-:Y:S01]  /*1da80*/  IMAD.WIDE R138, R2, 0x4, R138 ;  /* 0x00000004028a7825 */ /* 0x000fe200078e028a */
[----:B------:R-:W-:Y:S04]  /*1da90*/  STL.64 [R1+0xeb8], R140 ;  /* 0x000eb88c01007387 */ /* 0x000fe80000100a00 */
[----:B------:R-:W-:Y:S04]  /*1daa0*/  LDGSTS.E [R252+0x70048], desc[UR22][R140.64], !P3 ;  /* 0x700480008cfc7fae */ /* 0x000fe8000d9a1016 */
[----:B------:R3:W-:Y:S04]  /*1dab0*/  STL.64 [R1+0xeb0], R138 ;  /* 0x000eb08a01007387 */ /* 0x0007e80000100a00 */
[----:B------:R3:W-:Y:S01]  /*1dac0*/  LDGSTS.E [R252+0x7004c], desc[UR22][R138.64], !P4 ;  /* 0x7004c0008afc7fae */ /* 0x0007e2000e1a1016 */
[----:B------:R-:W-:Y:S01]  /*1dad0*/  ISETP.GE.U32.AND P3, PT, R0, 0x7ffffeea, PT ;  /* 0x7ffffeea0000780c */ /* 0x000fe20003f66070 */
[----:B------:R-:W-:-:S02]  /*1dae0*/  VIADD R0, R6, 0xffffff68 ;  /* 0xffffff6806007836 */ /* 0x000fc40000000000 */
[----:B------:R-:W2:Y:S08]  /*1daf0*/  LDC R6, c[0x0][0x3a0] ;  /* 0x0000e800ff067b82 */ /* 0x000eb00000000800 */
[----:B---3--:R-:W3:Y:S01]  /*1db00*/  LDC R138, c[0x0][0x3a0] ;  /* 0x0000e800ff8a7b82 */ /* 0x008ee20000000800 */
[----:B------:R-:W-:Y:S01]  /*1db10*/  IMAD.WIDE R136, R2, 0x4, R136 ;  /* 0x0000000402887825 */ /* 0x000fe200078e0288 */
[----:B------:R-:W-:-:S03]  /*1db20*/  ISETP.GE.U32.AND P4, PT, R0, 0x7ffffee9, PT ;  /* 0x7ffffee90000780c */ /* 0x000fc60003f86070 */
[----:B------:R-:W-:Y:S01]  /*1db30*/  VIADD R0, R5, 0xffffff67 ;  /* 0xffffff6705007836 */ /* 0x000fe20000000000 */
[----:B------:R2:W-:Y:S02]  /*1db40*/  STL.64 [R1+0xea8], R136 ;  /* 0x000ea88801007387 */ /* 0x0005e40000100a00 */
[----:B------:R-:W2:Y:S02]  /*1db50*/  LDC R5, c[0x0][0x3a0] ;  /* 0x0000e800ff057b82 */ /* 0x000ea40000000800 */
[----:B------:R2:W-:Y:S01]  /*1db60*/  LDGSTS.E [R252+0x70050], desc[UR22][R136.64], !P6 ;  /* 0x7005000088fc7fae */ /* 0x0005e2000f1a1016 */
[----:B------:R-:W-:Y:S01]  /*1db70*/  ISETP.GE.U32.AND P6, PT, R0, 0x7ffffee8, PT ;  /* 0x7ffffee80000780c */ /* 0x000fe20003fc6070 */
[----:B-1----:R-:W-:-:S04]  /*1db80*/  VIADD R0, R4, 0xffffff66 ;  /* 0xffffff6604007836 */ /* 0x002fc80000000000 */
[----:B------:R-:W1:Y:S01]  /*1db90*/  LDC R4, c[0x0][0x3a0] ;  /* 0x0000e800ff047b82 */ /* 0x000e620000000800 */
[----:B--2---:R-:W-:-:S05]  /*1dba0*/  IMAD.WIDE R136, R2, 0x4, R250 ;  /* 0x0000000402887825 */ /* 0x004fca00078e02fa */
[----:B------:R4:W-:Y:S04]  /*1dbb0*/  STL.64 [R1+0xea0], R136 ;  /* 0x000ea08801007387 */ /* 0x0009e80000100a00 */
[----:B------:R4:W-:Y:S01]  /*1dbc0*/  LDGSTS.E [R252+0x70054], desc[UR22][R136.64], !P5 ;  /* 0x7005400088fc7fae */ /* 0x0009e2000e9a1016 */
[----:B------:R-:W-:Y:S01]  /*1dbd0*/  ISETP.GE.U32.AND P5, PT, R0, 0x7ffffee7, PT ;  /* 0x7ffffee70000780c */ /* 0x000fe20003fa6070 */
[----:B---3--:R-:W-:Y:S02]  /*1dbe0*/  VIADD R0, R138, 0xffffff65 ;  /* 0xffffff658a007836 */ /* 0x008fe40000000000 */
[----:B----4-:R-:W-:-:S05]  /*1dbf0*/  IMAD.WIDE R136, R2, 0x4, R248 ;  /* 0x0000000402887825 */ /* 0x010fca00078e02f8 */
[----:B------:R2:W-:Y:S04]  /*1dc00*/  STL.64 [R1+0xe98], R136 ;  /* 0x000e988801007387 */ /* 0x0005e80000100a00 */
[----:B------:R2:W-:Y:S01]  /*1dc10*/  LDGSTS.E [R252+0x70058], desc[UR22][R136.64], !P3 ;  /* 0x7005800088fc7fae */ /* 0x0005e2000d9a1016 */
[----:B------:R-:W-:Y:S01]  /*1dc20*/  ISETP.GE.U32.AND P3, PT, R0, 0x7ffffee6, PT ;  /* 0x7ffffee60000780c */ /* 0x000fe20003f66070 */
[----:B------:R-:W-:Y:S02]  /*1dc30*/  VIADD R0, R6, 0xffffff64 ;  /* 0xffffff6406007836 */ /* 0x000fe40000000000 */
[----:B------:R-:W3:Y:S01]  /*1dc40*/  LDC R6, c[0x0][0x3a0] ;  /* 0x0000e800ff067b82 */ /* 0x000ee20000000800 */
[----:B--2---:R-:W-:-:S07]  /*1dc50*/  IMAD.WIDE R136, R2, 0x4, R246 ;  /* 0x0000000402887825 */ /* 0x004fce00078e02f6 */
[----:B------:R-:W2:Y:S01]  /*1dc60*/  LDC R246, c[0x0][0x3a0] ;  /* 0x0000e800fff67b82 */ /* 0x000ea20000000800 */
[----:B------:R4:W-:Y:S04]  /*1dc70*/  STL.64 [R1+0xe90], R136 ;  /* 0x000e908801007387 */ /* 0x0009e80000100a00 */
[----:B------:R4:W-:Y:S01]  /*1dc80*/  LDGSTS.E [R252+0x7005c], desc[UR22][R136.64], !P4 ;  /* 0x7005c00088fc7fae */ /* 0x0009e2000e1a1016 */
[----:B------:R-:W-:Y:S02]  /*1dc90*/  ISETP.GE.U32.AND P4, PT, R0, 0x7ffffee5, PT ;  /* 0x7ffffee50000780c */ /* 0x000fe40003f86070 */
[----:B------:R-:W-:Y:S02]  /*1dca0*/  IADD3 R0, PT, PT, R5, -0x9d, RZ ;  /* 0xffffff6305007810 */ /* 0x000fe40007ffe0ff */
[----:B------:R-:W3:Y:S01]  /*1dcb0*/  LDC R5, c[0x0][0x3a0] ;  /* 0x0000e800ff057b82 */ /* 0x000ee20000000800 */
[----:B----4-:R-:W-:-:S05]  /*1dcc0*/  IMAD.WIDE R136, R2, 0x4, R244 ;  /* 0x0000000402887825 */ /* 0x010fca00078e02f4 */
[----:B------:R4:W-:Y:S04]  /*1dcd0*/  STL.64 [R1+0xe88], R136 ;  /* 0x000e888801007387 */ /* 0x0009e80000100a00 */
[----:B------:R4:W-:Y:S01]  /*1dce0*/  LDGSTS.E [R252+0x70060], desc[UR22][R136.64], !P6 ;  /* 0x7006000088fc7fae */ /* 0x0009e2000f1a1016 */
[----:B------:R-:W-:Y:S01]  /*1dcf0*/  ISETP.GE.U32.AND P6, PT, R0, 0x7ffffee4, PT ;  /* 0x7ffffee40000780c */ /* 0x000fe20003fc6070 */
[----:B-1----:R-:W-:Y:S02]  /*1dd00*/  VIADD R0, R4, 0xffffff62 ;  /* 0xffffff6204007836 */ /* 0x002fe40000000000 */
[----:B------:R-:W1:Y:S01]  /*1dd10*/  LDC R4, c[0x0][0x3a0] ;  /* 0x0000e800ff047b82 */ /* 0x000e620000000800 */
[----:B----4-:R-:W-:-:S05]  /*1dd20*/  IMAD.WIDE R136, R2, 0x4, R242 ;  /* 0x0000000402887825 */ /* 0x010fca00078e02f2 */
[----:B------:R-:W-:Y:S04]  /*1dd30*/  STL.64 [R1+0xe80], R136 ;  /* 0x000e808801007387 */ /* 0x000fe80000100a00 */
[----:B------:R-:W-:Y:S04]  /*1dd40*/  LDGSTS.E [R252+0x70064], desc[UR22][R136.64], !P5 ;  /* 0x7006400088fc7fae */ /* 0x000fe8000e9a1016 */
[----:B------:R4:W-:Y:S04]  /*1dd50*/  STL.64 [R1+0xe78], R8 ;  /* 0x000e780801007387 */ /* 0x0009e80000100a00 */
[----:B------:R4:W-:Y:S01]  /*1dd60*/  LDGSTS.E [R252+0x70068], desc[UR22][R8.64], !P3 ;  /* 0x7006800008fc7fae */ /* 0x0009e2000d9a1016 */
[----:B------:R-:W-:Y:S01]  /*1dd70*/  ISETP.GE.U32.AND P5, PT, R0, 0x7ffffee3, PT ;  /* 0x7ffffee30000780c */ /* 0x000fe20003fa6070 */
[----:B--2---:R-:W-:-:S02]  /*1dd80*/  VIADD R0, R246, 0xffffff61 ;  /* 0xffffff61f6007836 */ /* 0x004fc40000000000 */
[----:B----4-:R-:W-:-:S05]  /*1dd90*/  IMAD.WIDE R8, R2, 0x4, R10 ;  /* 0x0000000402087825 */ /* 0x010fca00078e020a */
[----:B------:R2:W-:Y:S04]  /*1dda0*/  STL.64 [R1+0xe70], R8 ;  /* 0x000e700801007387 */ /* 0x0005e80000100a00 */
[----:B------:R2:W-:Y:S01]  /*1ddb0*/  LDGSTS.E [R252+0x7006c], desc[UR22][R8.64], !P4 ;  /* 0x7006c00008fc7fae */ /* 0x0005e2000e1a1016 */
[----:B------:R-:W-:Y:S01]  /*1ddc0*/  ISETP.GE.U32.AND P3, PT, R0, 0x7ffffee2, PT ;  /* 0x7ffffee20000780c */ /* 0x000fe20003f66070 */
[----:B---3--:R-:W-:Y:S02]  /*1ddd0*/  VIADD R0, R6, 0xffffff60 ;  /* 0xffffff6006007836 */ /* 0x008fe40000000000 */
[----:B------:R-:W-:Y:S01]  /*1dde0*/  IMAD.WIDE R10, R2, 0x4, R12 ;  /* 0x00000004020a7825 */ /* 0x000fe200078e020c */
[----:B------:R-:W3:Y:S08]  /*1ddf0*/  LDC R6, c[0x0][0x3a0] ;  /* 0x0000e800ff067b82 */ /* 0x000ef00000000800 */
[----:B--2---:R-:W2:Y:S01]  /*1de00*/  LDC R8, c[0x0][0x3a0] ;  /* 0x0000e800ff087b82 */ /* 0x004ea20000000800 */
[----:B------:R-:W-:Y:S01]  /*1de10*/  ISETP.GE.U32.AND P4, PT, R0, 0x7ffffee1, PT ;  /* 0x7ffffee10000780c */ /* 0x000fe20003f86070 */
[----:B------:R-:W-:Y:S01]  /*1de20*/  VIADD R0, R5, 0xffffff5f ;  /* 0xffffff5f05007836 */ /* 0x000fe20000000000 */
[----:B------:R4:W-:Y:S04]  /*1de30*/  STL.64 [R1+0xe68], R10 ;  /* 0x000e680a01007387 */ /* 0x0009e80000100a00 */
[----:B------:R4:W-:Y:S01]  /*1de40*/  LDGSTS.E [R252+0x70070], desc[UR22][R10.64], !P6 ;  /* 0x700700000afc7fae */ /* 0x0009e2000f1a1016 */
[----:B------:R-:W-:Y:S01]  /*1de50*/  ISETP.GE.U32.AND P6, PT, R0, 0x7ffffee0, PT ;  /* 0x7ffffee00000780c */ /* 0x000fe20003fc6070 */
[----:B-1----:R-:W-:Y:S01]  /*1de60*/  VIADD R0, R4, 0xffffff5e ;  /* 0xffffff5e04007836 */ /* 0x002fe20000000000 */
[----:B------:R-:W1:Y:S08]  /*1de70*/  LDC R5, c[0x0][0x3a0] ;  /* 0x0000e800ff057b82 */ /* 0x000e700000000800 */
[----:B------:R-:W1:Y:S01]  /*1de80*/  LDC R4, c[0x0][0x3a0] ;  /* 0x0000e800ff047b82 */ /* 0x000e620000000800 */
[----:B----4-:R-:W-:-:S05]  /*1de90*/  IMAD.WIDE R10, R2, 0x4, R14 ;  /* 0x00000004020a7825 */ /* 0x010fca00078e020e */
[----:B------:R4:W-:Y:S01]  /*1dea0*/  LDGSTS.E [R252+0x70074], desc[UR22][R10.64], !P5 ;  /* 0x700740000afc7fae */ /* 0x0009e2000e9a1016 */
[----:B------:R-:W-:Y:S01]  /*1deb0*/  ISETP.GE.U32.AND P5, PT, R0, 0x7ffffedf, PT ;  /* 0x7ffffedf0000780c */ /* 0x000fe20003fa6070 */
[----:B--2---:R-:W-:Y:S02]  /*1dec0*/  VIADD R0, R8, 0xffffff5d ;  /* 0xffffff5d08007836 */ /* 0x004fe40000000000 */
[----:B------:R4:W-:Y:S01]  /*1ded0*/  STL.64 [R1+0xe60], R10 ;  /* 0x000e600a01007387 */ /* 0x0009e20000100a00 */
[----:B------:R-:W-:-:S04]  /*1dee0*/  IMAD.WIDE R8, R2, 0x4, R18 ;  /* 0x0000000402087825 */ /* 0x000fc800078e0212 */
[----:B----4-:R-:W-:-:S05]  /*1def0*/  IMAD.WIDE R10, R2, 0x4, R16 ;  /* 0x00000004020a7825 */ /* 0x010fca00078e0210 */
[----:B------:R2:W-:Y:S04]  /*1df00*/  STL.64 [R1+0xe58], R10 ;  /* 0x000e580a01007387 */ /* 0x0005e80000100a00 */
[----:B------:R2:W-:Y:S04]  /*1df10*/  LDGSTS.E [R252+0x70078], desc[UR22][R10.64], !P3 ;  /* 0x700780000afc7fae */ /* 0x0005e8000d9a1016 */
[----:B------:R4:W-:Y:S04]  /*1df20*/  STL.64 [R1+0xe50], R8 ;  /* 0x000e500801007387 */ /* 0x0009e80000100a00 */
[----:B------:R4:W-:Y:S01]  /*1df30*/  LDGSTS.E [R252+0x7007c], desc[UR22][R8.64], !P4 ;  /* 0x7007c00008fc7fae */ /* 0x0009e2000e1a1016 */
[----:B------:R-:W-:-:S02]  /*1df40*/  ISETP.GE.U32.AND P3, PT, R0, 0x7ffffede, PT ;  /* 0x7ffffede0000780c */ /* 0x000fc40003f66070 */
[----:B---3--:R-:W-:Y:S01]  /*1df50*/  IADD3 R0, PT, PT, R6, -0xa4, RZ ;  /* 0xffffff5c06007810 */ /* 0x008fe20007ffe0ff */
[----:B--2---:R-:W-:Y:S01]  /*1df60*/  IMAD.WIDE R10, R2, 0x4, R20 ;  /* 0x00000004020a7825 */ /* 0x004fe200078e0214 */
[----:B------:R-:W2:Y:S08]  /*1df70*/  LDC R6, c[0x0][0x3a0] ;  /* 0x0000e800ff067b82 */ /* 0x000eb00000000800 */
[----:B----4-:R-:W3:Y:S01]  /*1df80*/  LDC R8, c[0x0][0x3a0] ;  /* 0x0000e800ff087b82 */ /* 0x010ee20000000800 */
[----:B------:R-:W-:Y:S01]  /*1df90*/  ISETP.GE.U32.AND P4, PT, R0, 0x7ffffedd, PT ;  /* 0x7ffffedd0000780c */ /* 0x000fe20003f86070 */
[----:B-1----:R-:W-:Y:S01]  /*1dfa0*/  VIADD R0, R5, 0xffffff5b ;  /* 0xffffff5b05007836 */ /* 0x002fe20000000000 */
[----:B------:R1:W-:Y:S04]  /*1dfb0*/  STL.64 [R1+0xe48], R10 ;  /* 0x000e480a01007387 */ /* 0x0003e80000100a00 */
[----:B------:R1:W-:Y:S01]  /*1dfc0*/  LDGSTS.E [R252+0x70080], desc[UR22][R10.64], !P6 ;  /* 0x700800000afc7fae */ /* 0x0003e2000f1a1016 */
[----:B------:R-:W-:Y:S01]  /*1dfd0*/  ISETP.GE.U32.AND P6, PT, R0, 0x7ffffedc, PT ;  /* 0x7ffffedc0000780c */ /* 0x000fe20003fc6070 */
[----:B------:R-:W-:Y:S01]  /*1dfe0*/  VIADD R0, R4, 0xffffff5a ;  /* 0xffffff5a04007836 */ /* 0x000fe20000000000 */
[----:B------:R-:W4:Y:S08]  /*1dff0*/  LDC R5, c[0x0][0x3a0] ;  /* 0x0000e800ff057b82 */ /* 0x000f300000000800 */
[----:B------:R-:W2:Y:S01]  /*1e000*/  LDC R4, c[0x0][0x3a0] ;  /* 0x0000e800ff047b82 */ /* 0x000ea20000000800 */
[----:B-1----:R-:W-:-:S05]  /*1e010*/  IMAD.WIDE R10, R2, 0x4, R22 ;  /* 0x00000004020a7825 */ /* 0x002fca00078e0216 */
[----:B------:R1:W-:Y:S01]  /*1e020*/  LDGSTS.E [R252+0x70084], desc[UR22][R10.64], !P5 ;  /* 0x700840000afc7fae */ /* 0x0003e2000e9a1016 */
[----:B------:R-:W-:Y:S01]  /*1e030*/  ISETP.GE.U32.AND P5, PT, R0, 0x7ffffedb, PT ;  /* 0x7ffffedb0000780c */ /* 0x000fe20003fa6070 */
[----:B---3--:R-:W-:Y:S02]  /*1e040*/  VIADD R0, R8, 0xffffff59 ;  /* 0xffffff5908007836 */ /* 0x008fe40000000000 */
[----:B------:R1:W-:Y:S01]  /*1e050*/  STL.64 [R1+0xe40], R10 ;  /* 0x000e400a01007387 */ /* 0x0003e20000100a00 */
[----:B------:R-:W-:-:S04]  /*1e060*/  IMAD.WIDE R8, R2, 0x4, R26 ;  /* 0x0000000402087825 */ /* 0x000fc800078e021a */
[----:B-1----:R-:W-:-:S05]  /*1e070*/  IMAD.WIDE R10, R2, 0x4, R24 ;  /* 0x00000004020a7825 */ /* 0x002fca00078e0218 */
[----:B------:R1:W-:Y:S04]  /*1e080*/  STL.64 [R1+0xe38], R10 ;  /* 0x000e380a01007387 */ /* 0x0003e80000100a00 */
[----:B------:R1:W-:Y:S04]  /*1e090*/  LDGSTS.E [R252+0x70088], desc[UR22][R10.64], !P3 ;  /* 0x700880000afc7fae */ /* 0x0003e8000d9a1016 */
[----:B------:R3:W-:Y:S04]  /*1e0a0*/  STL.64 [R1+0xe30], R8 ;  /* 0x000e300801007387 */ /* 0x0007e80000100a00 */
[----:B------:R3:W-:Y:S01]  /*1e0b0*/  LDGSTS.E [R252+0x7008c], desc[UR22][R8.64], !P4 ;  /* 0x7008c00008fc7fae */ /* 0x0007e2000e1a1016 */
[----:B------:R-:W-:Y:S01]  /*1e0c0*/  ISETP.GE.U32.AND P3, PT, R0, 0x7ffffeda, PT ;  /* 0x7ffffeda0000780c */ /* 0x000fe20003f66070 */
[----:B--2---:R-:W-:-:S02]  /*1e0d0*/  VIADD R0, R6, 0xffffff58 ;  /* 0xffffff5806007836 */ /* 0x004fc40000000000 */
[----:B-1----:R-:W-:Y:S01]  /*1e0e0*/  IMAD.WIDE R10, R2, 0x4, R28 ;  /* 0x00000004020a7825 */ /* 0x002fe200078e021c */
[----:B------:R-:W1:Y:S08]  /*1e0f0*/  LDC R6, c[0x0][0x3a0] ;  /* 0x0000e800ff067b82 */ /* 0x000e700000000800 */
[----:B---3--:R-:W2:Y:S01]  /*1e100*/  LDC R8, c[0x0][0x3a0] ;  /* 0x0000e800ff087b82 */ /* 0x008ea20000000800 */
[----:B------:R-:W-:Y:S01]  /*1e110*/  ISETP.GE.U32.AND P4, PT, R0, 0x7ffffed9, PT ;  /* 0x7ffffed90000780c */ /* 0x000fe20003f86070 */
[----:B----4-:R-:W-:Y:S01]  /*1e120*/  VIADD R0, R5, 0xffffff57 ;  /* 0xffffff5705007836 */ /* 0x010fe20000000000 */
[----:B------:R3:W-:Y:S04]  /*1e130*/  STL.64 [R1+0xe28], R10 ;  /* 0x000e280a01007387 */ /* 0x0007e80000100a00 */
[----:B------:R3:W-:Y:S01]  /*1e140*/  LDGSTS.E [R252+0x70090], desc[UR22][R10.64], !P6 ;  /* 0x700900000afc7fae */ /* 0x0007e2000f1a1016 */
[----:B------:R-:W-:Y:S01]  /*1e150*/  ISETP.GE.U32.AND P6, PT, R0, 0x7ffffed8, PT ;  /* 0x7ffffed80000780c */ /* 0x000fe20003fc6070 */
[----:B------:R-:W-:Y:S01]  /*1e160*/  VIADD R0, R4, 0xffffff56 ;  /* 0xffffff5604007836 */ /* 0x000fe20000000000 */
[----:B------:R-:W4:Y:S08]  /*1e170*/  LDC R5, c[0x0][0x3a0] ;  /* 0x0000e800ff057b82 */ /* 0x000f300000000800 */
[----:B------:R-:W1:Y:S01]  /*1e180*/  LDC R4, c[0x0][0x3a0] ;  /* 0x0000e800ff047b82 */ /* 0x000e620000000800 */
[----:B---3--:R-:W-:-:S05]  /*1e190*/  IMAD.WIDE R10, R2, 0x4, R30 ;  /* 0x00000004020a7825 */ /* 0x008fca00078e021e */
[----:B------:R3:W-:Y:S01]  /*1e1a0*/  LDGSTS.E [R252+0x70094], desc[UR22][R10.64], !P5 ;  /* 0x700940000afc7fae */ /* 0x0007e2000e9a1016 */
[----:B------:R-:W-:Y:S02]  /*1e1b0*/  ISETP.GE.U32.AND P5, PT, R0, 0x7ffffed7, PT ;  /* 0x7ffffed70000780c */ /* 0x000fe40003fa6070 */
[----:B--2---:R-:W-:Y:S01]  /*1e1c0*/  IADD3 R0, PT, PT, R8, -0xab, RZ ;  /* 0xffffff5508007810 */ /* 0x004fe20007ffe0ff */
[----:B------:R3:W-:Y:S01]  /*1e1d0*/  STL.64 [R1+0xe20], R10 ;  /* 0x000e200a01007387 */ /* 0x0007e20000100a00 */
[----:B------:R-:W-:-:S04]  /*1e1e0*/  IMAD.WIDE R8, R2, 0x4, R34 ;  /* 0x0000000402087825 */ /* 0x000fc800078e0222 */
[----:B---3--:R-:W-:-:S05]  /*1e1f0*/  IMAD.WIDE R10, R2, 0x4, R32 ;  /* 0x00000004020a7825 */ /* 0x008fca00078e0220 */
[----:B------:R2:W-:Y:S04]  /*1e200*/  STL.64 [R1+0xe18], R10 ;  /* 0x000e180a01007387 */ /* 0x0005e80000100a00 */
[----:B------:R2:W-:Y:S04]  /*1e210*/  LDGSTS.E [R252+0x70098], desc[UR22][R10.64], !P3 ;  /* 0x700980000afc7fae */ /* 0x0005e8000d9a1016 */
[----:B------:R3:W-:Y:S04]  /*1e220*/  STL.64 [R1+0xe10], R8 ;  /* 0x000e100801007387 */ /* 0x0007e80000100a00 */
[----:B------:R3:W-:Y:S01]  /*1e230*/  LDGSTS.E [R252+0x7009c], desc[UR22][R8.64], !P4 ;  /* 0x7009c00008fc7fae */ /* 0x0007e2000e1a1016 */
[----:B------:R-:W-:Y:S01]  /*1e240*/  ISETP.GE.U32.AND P3, PT, R0, 0x7ffffed6, PT ;  /* 0x7ffffed60000780c */ /* 0x000fe20003f66070 */
[----:B-1----:R-:W-:-:S02]  /*1e250*/  VIADD R0, R6, 0xffffff54 ;  /* 0xffffff5406007836 */ /* 0x002fc40000000000 */
[----:B--2---:R-:W-:Y:S01]  /*1e260*/  IMAD.WIDE R10, R2, 0x4, R36 ;  /* 0x00000004020a7825 */ /* 0x004fe200078e0224 */
        /* <DEDUP_REMOVED lines=12> */
[----:B------:R-:W-:Y:S01]  /*1e330*/  ISETP.GE.U32.AND P5, PT, R0, 0x7ffffed3, PT ;  /* 0x7ffffed30000780c */ /* 0x000fe20003fa6070 */
[----:B--2---:R-:W-:Y:S02]  /*1e340*/  VIADD R0, R8, 0xffffff51 ;  /* 0xffffff5108007836 */ /* 0x004fe40000000000 */
        /* <DEDUP_REMOVED lines=17> */
[----:B------:R-:W4:Y:S01]  /*1e460*/  LDC R5, c[0x0][0x3a0] ;  /* 0x0000e800ff057b82 */ /* 0x000f220000000800 */
[----:B------:R-:W-:-:S07]  /*1e470*/  IADD3 R0, PT, PT, R4, -0xb2, RZ ;  /* 0xffffff4e04007810 */ /* 0x000fce0007ffe0ff */
        /* <DEDUP_REMOVED lines=42> */
[----:B------:R3:W-:Y:S01]  /*1e720*/  LDGSTS.E [R252+0x700d0], desc[UR22][R10.64], !P6 ;  /* 0x700d00000afc7fae */ /* 0x0007e2000f1a1016 */
[----:B----4-:R-:W-:-:S03]  /*1e730*/  IADD3 R0, PT, PT, R5, -0xb9, RZ ;  /* 0xffffff4705007810 */ /* 0x010fc60007ffe0ff */
[----:B------:R3:W-:Y:S01]  /*1e740*/  STL.64 [R1+0xda8], R10 ;  /* 0x000da80a01007387 */ /* 0x0007e20000100a00 */
        /* <DEDUP_REMOVED lines=39> */
[----:B------:R-:W-:-:S02]  /*1e9c0*/  ISETP.GE.U32.AND P3, PT, R0, 0x7ffffec2, PT ;  /* 0x7ffffec20000780c */ /* 0x000fc40003f66070 */
[----:B-1----:R-:W-:Y:S01]  /*1e9d0*/  IADD3 R0, PT, PT, R6, -0xc0, RZ ;  /* 0xffffff4006007810 */ /* 0x002fe20007ffe0ff */
        /* <DEDUP_REMOVED lines=282> */
[----:B------:R-:W-:Y:S04]  /*1fb80*/  STL.64 [R1+0xbf8], R10 ;  /* 0x000bf80a01007387 */ /* 0x000fe80000100a00 */
[----:B------:R-:W-:Y:S04]  /*1fb90*/  LDGSTS.E [R252+0x701a8], desc[UR22][R10.64], !P3 ;  /* 0x701a80000afc7fae */ /* 0x000fe8000d9a1016 */
[----:B------:R2:W-:Y:S04]  /*1fba0*/  STL.64 [R1+0xbf0], R8 ;  /* 0x000bf00801007387 */ /* 0x0005e80000100a00 */
[----:B------:R2:W-:Y:S01]  /*1fbb0*/  LDGSTS.E [R252+0x701ac], desc[UR22][R8.64], !P4 ;  /* 0x701ac00008fc7fae */ /* 0x0005e2000e1a1016 */
[----:B------:R-:W-:Y:S01]  /*1fbc0*/  ISETP.GE.U32.AND P3, PT, R0, 0x7ffffe92, PT ;  /* 0x7ffffe920000780c */ /* 0x000fe20003f66070 */
[----:B-1----:R-:W-:-:S02]  /*1fbd0*/  VIADD R0, R6, 0xffffff10 ;  /* 0xffffff1006007836 */ /* 0x002fc40000000000 */
[----:B------:R-:W1:Y:S08]  /*1fbe0*/  LDC R6, c[0x0][0x3a0] ;  /* 0x0000e800ff067b82 */ /* 0x000e700000000800 */
[----:B--2---:R-:W2:Y:S01]  /*1fbf0*/  LDC R8, c[0x0][0x3a0] ;  /* 0x0000e800ff087b82 */ /* 0x004ea20000000800 */
[----:B------:R-:W-:Y:S01]  /*1fc00*/  ISETP.GE.U32.AND P4, PT, R0, 0x7ffffe91, PT ;  /* 0x7ffffe910000780c */ /* 0x000fe20003f86070 */
[----:B------:R-:W-:Y:S01]  /*1fc10*/  IMAD.WIDE R10, R2, 0x4, R182 ;  /* 0x00000004020a7825 */ /* 0x000fe200078e02b6 */
[----:B----4-:R-:W-:-:S04]  /*1fc20*/  IADD3 R0, PT, PT, R5, -0xf1, RZ ;  /* 0xffffff0f05007810 */ /* 0x010fc80007ffe0ff */
[----:B------:R3:W-:Y:S01]  /*1fc30*/  LDGSTS.E [R252+0x701b0], desc[UR22][R10.64], !P6 ;  /* 0x701b00000afc7fae */ /* 0x0007e2000f1a1016 */
[----:B------:R-:W4:Y:S01]  /*1fc40*/  LDC R5, c[0x0][0x3a0] ;  /* 0x0000e800ff057b82 */ /* 0x000f220000000800 */
[----:B------:R-:W-:Y:S02]  /*1fc50*/  ISETP.GE.U32.AND P6, PT, R0, 0x7ffffe90, PT ;  /* 0x7ffffe900000780c */ /* 0x000fe40003fc6070 */
[----:B------:R3:W-:Y:S01]  /*1fc60*/  STL.64 [R1+0xbe8], R10 ;  /* 0x000be80a01007387 */ /* 0x0007e20000100a00 */
[----:B------:R-:W-:-:S04]  /*1fc70*/  VIADD R0, R4, 0xffffff0e ;  /* 0xffffff0e04007836 */ /* 0x000fc80000000000 */
        /* <DEDUP_REMOVED lines=9> */
[----:B------:R2:W-:Y:S01]  /*1fd10*/  LDGSTS.E [R252+0x701b8], desc[UR22][R10.64], !P3 ;  /* 0x701b80000afc7fae */ /* 0x0005e2000d9a1016 */
[----:B------:R-:W-:Y:S01]  /*1fd20*/  ISETP.GE.U32.AND P3, PT, R0, 0x7ffffe8e, PT ;  /* 0x7ffffe8e0000780c */ /* 0x000fe20003f66070 */
[----:B-1----:R-:W-:Y:S02]  /*1fd30*/  VIADD R0, R6, 0xffffff0c ;  /* 0xffffff0c06007836 */ /* 0x002fe40000000000 */
[----:B------:R1:W-:Y:S01]  /*1fd40*/  STL.64 [R1+0xbd0], R8 ;  /* 0x000bd00801007387 */ /* 0x0003e20000100a00 */
[----:B------:R-:W3:Y:S03]  /*1fd50*/  LDC R6, c[0x0][0x3a0] ;  /* 0x0000e800ff067b82 */ /* 0x000ee60000000800 */
[----:B------:R1:W-:Y:S01]  /*1fd60*/  LDGSTS.E [R252+0x701bc], desc[UR22][R8.64], !P4 ;  /* 0x701bc00008fc7fae */ /* 0x0003e2000e1a1016 */
[----:B------:R-:W-:Y:S01]  /*1fd70*/  ISETP.GE.U32.AND P4, PT, R0, 0x7ffffe8d, PT ;  /* 0x7ffffe8d0000780c */ /* 0x000fe20003f86070 */
[----:B----4-:R-:W-:-:S02]  /*1fd80*/  VIADD R0, R5, 0xffffff0b ;  /* 0xffffff0b05007836 */ /* 0x010fc40000000000 */
[----:B--2---:R-:W-:Y:S01]  /*1fd90*/  IMAD.WIDE R10, R2, 0x4, R190 ;  /* 0x00000004020a7825 */ /* 0x004fe200078e02be */
[----:B------:R-:W2:Y:S04]  /*1fda0*/  LDC R5, c[0x0][0x3a0] ;  /* 0x0000e800ff057b82 */ /* 0x000ea80000000800 */
[----:B------:R4:W-:Y:S04]  /*1fdb0*/  LDGSTS.E [R252+0x701c0], desc[UR22][R10.64], !P6 ;  /* 0x701c00000afc7fae */ /* 0x0009e8000f1a1016 */
[----:B-1----:R-:W1:Y:S01]  /*1fdc0*/  LDC R8, c[0x0][0x3a0] ;  /* 0x0000e800ff087b82 */ /* 0x002e620000000800 */
[----:B------:R-:W-:Y:S01]  /*1fdd0*/  ISETP.GE.U32.AND P6, PT, R0, 0x7ffffe8c, PT ;  /* 0x7ffffe8c0000780c */ /* 0x000fe20003fc6070 */
[----:B------:R-:W-:Y:S01]  /*1fde0*/  VIADD R0, R4, 0xffffff0a ;  /* 0xffffff0a04007836 */ /* 0x000fe20000000000 */
[----:B------:R4:W-:Y:S05]  /*1fdf0*/  STL.64 [R1+0xbc8], R10 ;  /* 0x000bc80a01007387 */ /* 0x0009ea0000100a00 */
[----:B------:R-:W2:Y:S01]  /*1fe00*/  LDC R4, c[0x0][0x3a0] ;  /* 0x0000e800ff047b82 */ /* 0x000ea20000000800 */
[----:B----4-:R-:W-:-:S05]  /*1fe10*/  IMAD.WIDE R10, R2, 0x4, R204 ;  /* 0x00000004020a7825 */ /* 0x010fca00078e02cc */
[----:B------:R4:W-:Y:S01]  /*1fe20*/  LDGSTS.E [R252+0x701c4], desc[UR22][R10.64], !P5 ;  /* 0x701c40000afc7fae */ /* 0x0009e2000e9a1016 */
[----:B------:R-:W-:-:S03]  /*1fe30*/  ISETP.GE.U32.AND P5, PT, R0, 0x7ffffe8b, PT ;  /* 0x7ffffe8b0000780c */ /* 0x000fc60003fa6070 */
[----:B------:R4:W-:Y:S01]  /*1fe40*/  STL.64 [R1+0xbc0], R10 ;  /* 0x000bc00a01007387 */ /* 0x0009e20000100a00 */
[----:B-1----:R-:W-:Y:S02]  /*1fe50*/  VIADD R0, R8, 0xffffff09 ;  /* 0xffffff0908007836 */ /* 0x002fe40000000000 */
[----:B------:R-:W-:-:S04]  /*1fe60*/  IMAD.WIDE R8, R2, 0x4, R208 ;  /* 0x0000000402087825 */ /* 0x000fc800078e02d0 */
[----:B----4-:R-:W-:-:S05]  /*1fe70*/  IMAD.WIDE R10, R2, 0x4, R206 ;  /* 0x00000004020a7825 */ /* 0x010fca00078e02ce */
[----:B------:R1:W-:Y:S04]  /*1fe80*/  STL.64 [R1+0xbb8], R10 ;  /* 0x000bb80a01007387 */ /* 0x0003e80000100a00 */
[----:B------:R1:W-:Y:S01]  /*1fe90*/  LDGSTS.E [R252+0x701c8], desc[UR22][R10.64], !P3 ;  /* 0x701c80000afc7fae */ /* 0x0003e2000d9a1016 */
[----:B------:R-:W-:-:S03]  /*1fea0*/  ISETP.GE.U32.AND P3, PT, R0, 0x7ffffe8a, PT ;  /* 0x7ffffe8a0000780c */ /* 0x000fc60003f66070 */
[----:B------:R4:W-:Y:S01]  /*1feb0*/  STL.64 [R1+0xbb0], R8 ;  /* 0x000bb00801007387 */ /* 0x0009e20000100a00 */
[----:B---3--:R-:W-:Y:S02]  /*1fec0*/  IADD3 R0, PT, PT, R6, -0xf8, RZ ;  /* 0xffffff0806007810 */ /* 0x008fe40007ffe0ff */
[----:B------:R-:W3:Y:S01]  /*1fed0*/  LDC R6, c[0x0][0x3a0] ;  /* 0x0000e800ff067b82 */ /* 0x000ee20000000800 */
[----:B------:R4:W-:Y:S01]  /*1fee0*/  LDGSTS.E [R252+0x701cc], desc[UR22][R8.64], !P4 ;  /* 0x701cc00008fc7fae */ /* 0x0009e2000e1a1016 */
[----:B------:R-:W-:Y:S01]  /*1fef0*/  ISETP.GE.U32.AND P4, PT, R0, 0x7ffffe89, PT ;  /* 0x7ffffe890000780c */ /* 0x000fe20003f86070 */
[----:B--2---:R-:W-:Y:S02]  /*1ff00*/  VIADD R0, R4, 0xffffff07 ;  /* 0xffffff0704007836 */ /* 0x004fe40000000000 */
[----:B-1----:R-:W-:-:S03]  /*1ff10*/  IMAD.WIDE R10, R2, 0x4, R220 ;  /* 0x00000004020a7825 */ /* 0x002fc600078e02dc */
[----:B------:R-:W1:Y:S01]  /*1ff20*/  LDC R4, c[0x0][0x3a0] ;  /* 0x0000e800ff047b82 */ /* 0x000e620000000800 */
[----:B----4-:R-:W-:-:S05]  /*1ff30*/  IMAD.WIDE R8, R2, 0x4, R210 ;  /* 0x0000000402087825 */ /* 0x010fca00078e02d2 */
[----:B------:R2:W-:Y:S04]  /*1ff40*/  STL.64 [R1+0xba8], R8 ;  /* 0x000ba80801007387 */ /* 0x0005e80000100a00 */
[----:B------:R2:W-:Y:S01]  /*1ff50*/  LDGSTS.E [R252+0x701d0], desc[UR22][R8.64], !P6 ;  /* 0x701d000008fc7fae */ /* 0x0005e2000f1a1016 */
[----:B------:R-:W-:Y:S01]  /*1ff60*/  ISETP.GE.U32.AND P6, PT, R0, 0x7ffffe88, PT ;  /* 0x7ffffe880000780c */ /* 0x000fe20003fc6070 */
[----:B------:R-:W-:Y:S02]  /*1ff70*/  VIADD R0, R5, 0xffffff06 ;  /* 0xffffff0605007836 */ /* 0x000fe40000000000 */
[----:B------:R-:W4:Y:S01]  /*1ff80*/  LDC R5, c[0x0][0x3a0] ;  /* 0x0000e800ff057b82 */ /* 0x000f220000000800 */
[----:B--2---:R-:W-:-:S05]  /*1ff90*/  IMAD.WIDE R8, R2, 0x4, R212 ;  /* 0x0000000402087825 */ /* 0x004fca00078e02d4 */
[----:B------:R2:W-:Y:S04]  /*1ffa0*/  STL.64 [R1+0xba0], R8 ;  /* 0x000ba00801007387 */ /* 0x0005e80000100a00 */
[----:B------:R2:W-:Y:S01]  /*1ffb0*/  LDGSTS.E [R252+0x701d4], desc[UR22][R8.64], !P5 ;  /* 0x701d400008fc7fae */ /* 0x0005e2000e9a1016 */
[----:B------:R-:W-:Y:S01]  /*1ffc0*/  ISETP.GE.U32.AND P5, PT, R0, 0x7ffffe87, PT ;  /* 0x7ffffe870000780c */ /* 0x000fe20003fa6070 */
[----:B--2---:R-:W-:-:S05]  /*1ffd0*/  IMAD.WIDE R8, R2, 0x4, R216 ;  /* 0x0000000402087825 */ /* 0x004fca00078e02d8 */
[----:B------:R2:W-:Y:S04]  /*1ffe0*/  STL.64 [R1+0xb98], R8 ;  /* 0x000b980801007387 */ /* 0x0005e80000100a00 */
[----:B------:R2:W-:Y:S04]  /*1fff0*/  LDGSTS.E [R252+0x701d8], desc[UR22][R8.64], !P3 ;  /* 0x701d800008fc7fae */ /* 0x0005e8000d9a1016 */
[----:B------:R1:W-:Y:S04]  /*20000*/  STL.64 [R1+0xb90], R10 ;  /* 0x000b900a01007387 */ /* 0x0003e80000100a00 */
[----:B------:R1:W-:Y:S01]  /*20010*/  LDGSTS.E [R252+0x701dc], desc[UR22][R10.64], !P4 ;  /* 0x701dc0000afc7fae */ /* 0x0003e2000e1a1016 */
[----:B---3--:R-:W-:-:S02]  /*20020*/  VIADD R0, R6, 0xffffff05 ;  /* 0xffffff0506007836 */ /* 0x008fc40000000000 */
[----:B------:R-:W3:Y:S08]  /*20030*/  LDC R6, c[0x0][0x3a0] ;  /* 0x0000e800ff067b82 */ /* 0x000ef00000000800 */
[----:B--2---:R-:W2:Y:S01]  /*20040*/  LDC R8, c[0x0][0x3a0] ;  /* 0x0000e800ff087b82 */ /* 0x004ea20000000800 */
[----:B-1----:R-:W-:-:S05]  /*20050*/  IMAD.WIDE R10, R2, 0x4, R224 ;  /* 0x00000004020a7825 */ /* 0x002fca00078e02e0 */
[----:B------:R1:W-:Y:S04]  /*20060*/  STL.64 [R1+0xb88], R10 ;  /* 0x000b880a01007387 */ /* 0x0003e80000100a00 */
[----:B------:R1:W-:Y:S02]  /*20070*/  LDGSTS.E [R252+0x701e0], desc[UR22][R10.64], !P6 ;  /* 0x701e00000afc7fae */ /* 0x0003e4000f1a1016 */
[----:B-1----:R-:W-:-:S05]  /*20080*/  IMAD.WIDE R10, R2, 0x4, R228 ;  /* 0x00000004020a7825 */ /* 0x002fca00078e02e4 */
[----:B------:R1:W-:Y:S04]  /*20090*/  STL.64 [R1+0xb80], R10 ;  /* 0x000b800a01007387 */ /* 0x0003e80000100a00 */
[----:B------:R1:W-:Y:S02]  /*200a0*/  LDGSTS.E [R252+0x701e4], desc[UR22][R10.64], !P5 ;  /* 0x701e40000afc7fae */ /* 0x0003e4000e9a1016 */
[----:B-1----:R-:W-:-:S05]  /*200b0*/  IMAD.WIDE R10, R2, 0x4, R230 ;  /* 0x00000004020a7825 */ /* 0x002fca00078e02e6 */
[----:B------:R1:W-:Y:S04]  /*200c0*/  STL.64 [R1+0xb78], R10 ;  /* 0x000b780a01007387 */ /* 0x0003e80000100a00 */
[----:B------:R-:W2:Y:S04]  /*200d0*/  LDL.LU.64 R44, [R1+0x458] ;  /* 0x00045800012c7983 */ /* 0x000ea80000300a00 */
        /* <DEDUP_REMOVED lines=10> */
[----:B------:R-:W2:Y:S01]  /*20180*/  LDL.LU.64 R28, [R1+0x2c8] ;  /* 0x0002c800011c7983 */ /* 0x000ea20000300a00 */
[----:B------:R-:W-:-:S03]  /*20190*/  ISETP.GE.U32.AND P3, PT, R0, 0x7ffffe86, PT ;  /* 0x7ffffe860000780c */ /* 0x000fc60003f66070 */
[----:B------:R-:W2:Y:S04]  /*201a0*/  LDL.LU.64 R26, [R1+0x2a8] ;  /* 0x0002a800011a7983 */ /* 0x000ea80000300a00 */
[----:B------:R-:W2:Y:S04]  /*201b0*/  LDL.LU.64 R24, [R1+0x288] ;  /* 0x0002880001187983 */ /* 0x000ea80000300a00 */
[----:B------:R-:W2:Y:S01]  /*201c0*/  LDL.LU.64 R22, [R1+0x268] ;  /* 0x0002680001167983 */ /* 0x000ea20000300a00 */
[----:B------:R-:W-:Y:S02]  /*201d0*/  VIADD R0, R4, 0xffffff04 ;  /* 0xffffff0404007836 */ /* 0x000fe40000000000 */
[----:B------:R-:W2:Y:S01]  /*201e0*/  LDC R4, c[0x0][0x3a0] ;  /* 0x0000e800ff047b82 */ /* 0x000ea20000000800 */
[----:B------:R-:W2:Y:S04]  /*201f0*/  LDL.LU.64 R20, [R1+0x248] ;  /* 0x0002480001147983 */ /* 0x000ea80000300a00 */
[----:B------:R-:W2:Y:S04]  /*20200*/  LDL.LU.64 R18, [R1+0x228] ;  /* 0x0002280001127983 */ /* 0x000ea80000300a00 */
[----:B------:R-:W2:Y:S01]  /*20210*/  LDL.LU.64 R16, [R1+0x208] ;  /* 0x0002080001107983 */ /* 0x000ea20000300a00 */
[----:B------:R-:W-:-:S03]  /*20220*/  ISETP.GE.U32.AND P4, PT, R0, 0x7ffffe85, PT ;  /* 0x7ffffe850000780c */ /* 0x000fc60003f86070 */
[----:B------:R-:W2:Y:S01]  /*20230*/  LDL.LU.64 R14, [R1+0x1e8] ;  /* 0x0001e800010e7983 */ /* 0x000ea20000300a00 */
[----:B----4-:R-:W-:-:S03]  /*20240*/  VIADD R0, R5, 0xffffff03 ;  /* 0xffffff0305007836 */ /* 0x010fc60000000000 */
[----:B------:R-:W4:Y:S04]  /*20250*/  LDL.LU.64 R12, [R1+0x1c8] ;  /* 0x0001c800010c7983 */ /* 0x000f280000300a00 */
[----:B------:R-:W-:Y:S01]  /*20260*/  LDGSTS.E [R252+0x701e8], desc[UR22][R10.64], !P3 ;  /* 0x701e80000afc7fae */ /* 0x000fe2000d9a1016 */
[----:B------:R-:W-:Y:S01]  /*20270*/  ISETP.GE.U32.AND P6, PT, R0, 0x7ffffe84, PT ;  /* 0x7ffffe840000780c */ /* 0x000fe20003fc6070 */
[----:B---3--:R-:W-:Y:S02]  /*20280*/  VIADD R0, R6, 0xffffff02 ;  /* 0xffffff0206007836 */ /* 0x008fe40000000000 */
[----:B-1----:R-:W3:Y:S04]  /*20290*/  LDL.LU.64 R10, [R1+0x1a8] ;  /* 0x0001a800010a7983 */ /* 0x002ee80000300a00 */
[----:B------:R-:W3:Y:S04]  /*202a0*/  LDL.LU.64 R246, [R1+0x188] ;  /* 0x0001880001f67983 */ /* 0x000ee80000300a00 */
[----:B------:R-:W3:Y:S04]  /*202b0*/  LDL.LU.64 R136, [R1+0x168] ;  /* 0x0001680001887983 */ /* 0x000ee80000300a00 */
[----:B------:R-:W3:Y:S04]  /*202c0*/  LDL.LU.64 R244, [R1+0x148] ;  /* 0x0001480001f47983 */ /* 0x000ee80000300a00 */
[----:B------:R-:W3:Y:S01]  /*202d0*/  LDL.LU.64 R248, [R1+0x128] ;  /* 0x0001280001f87983 */ /* 0x000ee20000300a00 */
[----:B------:R-:W-:-:S03]  /*202e0*/  ISETP.GE.U32.AND P5, PT, R0, 0x7ffffe83, PT ;  /* 0x7ffffe830000780c */ /* 0x000fc60003fa6070 */
[----:B------:R-:W3:Y:S01]  /*202f0*/  LDL.LU.64 R250, [R1+0x108] ;  /* 0x0001080001fa7983 */ /* 0x000ee20000300a00 */
[----:B------:R-:W-:Y:S01]  /*20300*/  IMAD.SHL.U32 R135, R7, 0x80, RZ ;  /* 0x0000008007877824 */ /* 0x000fe200078e00ff */
[----:B--2---:R-:W-:Y:S01]  /*20310*/  IADD3 R0, PT, PT, R8, -0xff, RZ ;  /* 0xffffff0108007810 */ /* 0x004fe20007ffe0ff */
[----:B------:R-:W-:Y:S01]  /*20320*/  IMAD.WIDE R8, R2, 0x4, R232 ;  /* 0x0000000402087825 */ /* 0x000fe200078e02e8 */
[----:B------:R1:W-:Y:S03]  /*20330*/  STL [R1+0x1400], R4 ;  /* 0x0014000401007387 */ /* 0x0003e60000100800 */
[----:B------:R-:W-:Y:S01]  /*20340*/  VIADD R134, R4, 0xffffff00 ;  /* 0xffffff0004867836 */ /* 0x000fe20000000000 */
[----:B------:R2:W-:Y:S04]  /*20350*/  STL.64 [R1+0xb70], R8 ;  /* 0x000b700801007387 */ /* 0x0005e80000100a00 */
[----:B------:R2:W-:Y:S01]  /*20360*/  LDGSTS.E [R252+0x701ec], desc[UR22][R8.64], !P4 ;  /* 0x701ec00008fc7fae */ /* 0x0005e2000e1a1016 */
[----:B------:R-:W-:-:S04]  /*20370*/  IMAD.WIDE R6, R135, 0x4, R44 ;  /* 0x0000000487067825 */ /* 0x000fc800078e022c */
[C---:B-1----:R-:W-:Y:S01]  /*20380*/  IMAD.WIDE R4, R135.reuse, 0x4, R42 ;  /* 0x0000000487047825 */ /* 0x042fe200078e022a */
[----:B------:R1:W-:Y:S03]  /*20390*/  STL.64 [R1+0xfe8], R6 ;  /* 0x000fe80601007387 */ /* 0x0003e60000100a00 */
[C---:B--2---:R-:W-:Y:S01]  /*203a0*/  IMAD.WIDE R8, R135.reuse, 0x4, R40 ;  /* 0x0000000487087825 */ /* 0x044fe200078e0228 */
[----:B------:R2:W-:Y:S04]  /*203b0*/  STL.64 [R1+0xfe0], R4 ;  /* 0x000fe00401007387 */ /* 0x0005e80000100a00 */
[----:B------:R-:W-:Y:S01]  /*203c0*/  STL.64 [R1+0xfd8], R8 ;  /* 0x000fd80801007387 */ /* 0x000fe20000100a00 */
[----:B-1----:R-:W-:-:S04]  /*203d0*/  IMAD.WIDE R6, R135, 0x4, R38 ;  /* 0x0000000487067825 */ /* 0x002fc800078e0226 */
[C---:B--2---:R-:W-:Y:S02]  /*203e0*/  IMAD.WIDE R4, R135.reuse, 0x4, R140 ;  /* 0x0000000487047825 */ /* 0x044fe400078e028c */
[----:B------:R-:W2:Y:S04]  /*203f0*/  LDL.LU.64 R140, [R1+0xe8] ;  /* 0x0000e800018c7983 */ /* 0x000ea80000300a00 */
[----:B------:R1:W-:Y:S04]  /*20400*/  STL.64 [R1+0xfd0], R6 ;  /* 0x000fd00601007387 */ /* 0x0003e80000100a00 */
[----:B------:R1:W-:Y:S02]  /*20410*/  STL.64 [R1+0xfc8], R4 ;  /* 0x000fc80401007387 */ /* 0x0003e40000100a00 */
[----:B-1----:R-:W-:-:S02]  /*20420*/  IMAD.WIDE R6, R135, 0x4, R242 ;  /* 0x0000000487067825 */ /* 0x002fc400078e02f2 */
[----:B------:R-:W2:Y:S02]  /*20430*/  LDL.LU.64 R242, [R1+0xc8] ;  /* 0x0000c80001f27983 */ /* 0x000ea40000300a00 */
[C---:B------:R-:W-:Y:S02]  /*20440*/  IMAD.WIDE R4, R135.reuse, 0x4, R138 ;  /* 0x0000000487047825 */ /* 0x040fe400078e028a */
[----:B------:R1:W-:Y:S04]  /*20450*/  STL.64 [R1+0xfc0], R6 ;  /* 0x000fc00601007387 */ /* 0x0003e80000100a00 */
[----:B------:R-:W2:Y:S01]  /*20460*/  LDL.LU.64 R138, [R1+0xa8] ;  /* 0x0000a800018a7983 */ /* 0x000ea20000300a00 */
[----:B------:R-:W-:-:S03]  /*20470*/  IMAD.WIDE R8, R135, 0x4, R36 ;  /* 0x0000000487087825 */ /* 0x000fc600078e0224 */
[----:B------:R1:W-:Y:S02]  /*20480*/  STL.64 [R1+0xfb8], R4 ;  /* 0x000fb80401007387 */ /* 0x0003e40000100a00 */
[C---:B-1----:R-:W-:Y:S02]  /*20490*/  IMAD.WIDE R6, R135.reuse, 0x4, R34 ;  /* 0x0000000487067825 */ /* 0x042fe400078e0222 */
[----:B------:R1:W-:Y:S04]  /*204a0*/  STL.64 [R1+0xfb0], R8 ;  /* 0x000fb00801007387 */ /* 0x0003e80000100a00 */
[----:B------:R4:W-:Y:S01]  /*204b0*/  STL.64 [R1+0xfa8], R6 ;  /* 0x000fa80601007387 */ /* 0x0009e20000100a00 */
[----:B------:R-:W-:-:S04]  /*204c0*/  IMAD.WIDE R4, R135, 0x4, R32 ;  /* 0x0000000487047825 */ /* 0x000fc800078e0220 */
[C---:B-1----:R-:W-:Y:S01]  /*204d0*/  IMAD.WIDE R8, R135.reuse, 0x4, R30 ;  /* 0x0000000487087825 */ /* 0x042fe200078e021e */
[----:B------:R1:W-:Y:S03]  /*204e0*/  STL.64 [R1+0xfa0], R4 ;  /* 0x000fa00401007387 */ /* 0x0003e60000100a00 */
[C---:B----4-:R-:W-:Y:S01]  /*204f0*/  IMAD.WIDE R6, R135.reuse, 0x4, R28 ;  /* 0x0000000487067825 */ /* 0x050fe200078e021c */
[----:B------:R4:W-:Y:S04]  /*20500*/  STL.64 [R1+0xf98], R8 ;  /* 0x000f980801007387 */ /* 0x0009e80000100a00 */
[----:B------:R4:W-:Y:S01]  /*20510*/  STL.64 [R1+0xf90], R6 ;  /* 0x000f900601007387 */ /* 0x0009e20000100a00 */
[----:B-1----:R-:W-:-:S04]  /*20520*/  IMAD.WIDE R4, R135, 0x4, R26 ;  /* 0x0000000487047825 */ /* 0x002fc800078e021a */
[C---:B----4-:R-:W-:Y:S01]  /*20530*/  IMAD.WIDE R8, R135.reuse, 0x4, R24 ;  /* 0x0000000487087825 */ /* 0x050fe200078e0218 */
[----:B------:R1:W-:Y:S03]  /*20540*/  STL.64 [R1+0xf88], R4 ;  /* 0x000f880401007387 */ /* 0x0003e60000100a00 */
[C---:B------:R-:W-:Y:S01]  /*20550*/  IMAD.WIDE R6, R135.reuse, 0x4, R22 ;  /* 0x0000000487067825 */ /* 0x040fe200078e0216 */
[----:B------:R4:W-:Y:S04]  /*20560*/  STL.64 [R1+0xf80], R8 ;  /* 0x000f800801007387 */ /* 0x0009e80000100a00 */
[----:B------:R3:W-:Y:S01]  /*20570*/  STL.64 [R1+0xf78], R6 ;  /* 0x000f780601007387 */ /* 0x0007e20000100a00 */
[----:B-1----:R-:W-:-:S04]  /*20580*/  IMAD.WIDE R4, R135, 0x4, R20 ;  /* 0x0000000487047825 */ /* 0x002fc800078e0214 */
[C---:B----4-:R-:W-:Y:S01]  /*20590*/  IMAD.WIDE R8, R135.reuse, 0x4, R18 ;  /* 0x0000000487087825 */ /* 0x050fe200078e0212 */
[----:B------:R1:W-:Y:S03]  /*205a0*/  STL.64 [R1+0xf70], R4 ;  /* 0x000f700401007387 */ /* 0x0003e60000100a00 */
[C---:B---3--:R-:W-:Y:S01]  /*205b0*/  IMAD.WIDE R6, R135.reuse, 0x4, R16 ;  /* 0x0000000487067825 */ /* 0x048fe200078e0210 */
[----:B------:R3:W-:Y:S04]  /*205c0*/  STL.64 [R1+0xf68], R8 ;  /* 0x000f680801007387 */ /* 0x0007e80000100a00 */
[----:B------:R4:W-:Y:S01]  /*205d0*/  STL.64 [R1+0xf60], R6 ;  /* 0x000f600601007387 */ /* 0x0009e20000100a00 */
[----:B-1----:R-:W-:-:S04]  /*205e0*/  IMAD.WIDE R4, R135, 0x4, R14 ;  /* 0x0000000487047825 */ /* 0x002fc800078e020e */
[C---:B---3--:R-:W-:Y:S01]  /*205f0*/  IMAD.WIDE R8, R135.reuse, 0x4, R12 ;  /* 0x0000000487087825 */ /* 0x048fe200078e020c */
[----:B------:R1:W-:Y:S03]  /*20600*/  STL.64 [R1+0xf58], R4 ;  /* 0x000f580401007387 */ /* 0x0003e60000100a00 */
[C---:B----4-:R-:W-:Y:S01]  /*20610*/  IMAD.WIDE R6, R135.reuse, 0x4, R10 ;  /* 0x0000000487067825 */ /* 0x050fe200078e020a */
[----:B------:R3:W-:Y:S04]  /*20620*/  STL.64 [R1+0xf50], R8 ;  /* 0x000f500801007387 */ /* 0x0007e80000100a00 */
[----:B------:R4:W-:Y:S01]  /*20630*/  STL.64 [R1+0xb68], R6 ;  /* 0x000b680601007387 */ /* 0x0009e20000100a00 */
[----:B-1----:R-:W-:-:S04]  /*20640*/  IMAD.WIDE R4, R135, 0x4, R246 ;  /* 0x0000000487047825 */ /* 0x002fc800078e02f6 */
[C---:B---3--:R-:W-:Y:S01]  /*20650*/  IMAD.WIDE R8, R135.reuse, 0x4, R244 ;  /* 0x0000000487087825 */ /* 0x048fe200078e02f4 */
[----:B------:R1:W-:Y:S03]  /*20660*/  STL.64 [R1+0xb60], R4 ;  /* 0x000b600401007387 */ /* 0x0003e60000100a00 */
[C---:B----4-:R-:W-:Y:S01]  /*20670*/  IMAD.WIDE R6, R135.reuse, 0x4, R248 ;  /* 0x0000000487067825 */ /* 0x050fe200078e02f8 */
[----:B------:R-:W-:Y:S04]  /*20680*/  STL.64 [R1+0xb50], R8 ;  /* 0x000b500801007387 */ /* 0x000fe80000100a00 */
[----:B------:R-:W3:Y:S01]  /*20690*/  LDL.LU.64 R42, [R1+0x450] ;  /* 0x00045000012a7983 */ /* 0x000ee20000300a00 */
[----:B-1----:R-:W-:-:S03]  /*206a0*/  IMAD.WIDE R4, R135, 0x4, R250 ;  /* 0x0000000487047825 */ /* 0x002fc600078e02fa */
[----:B------:R-:W-:Y:S04]  /*206b0*/  STL.64 [R1+0xb48], R6 ;  /* 0x000b480601007387 */ /* 0x000fe80000100a00 */
[----:B------:R-:W4:Y:S04]  /*206c0*/  LDL.LU.64 R40, [R1+0x428] ;  /* 0x0004280001287983 */ /* 0x000f280000300a00 */
[----:B------:R2:W-:Y:S04]  /*206d0*/  STL.64 [R1+0xb40], R4 ;  /* 0x000b400401007387 */ /* 0x0005e80000100a00 */
[----:B------:R-:W4:Y:S04]  /*206e0*/  LDL.LU.64 R38, [R1+0x400] ;  /* 0x0004000001267983 */ /* 0x000f280000300a00 */
[----:B------:R-:W4:Y:S01]  /*206f0*/  LDL.LU.64 R244, [R1+0x3d8] ;  /* 0x0003d80001f47983 */ /* 0x000f220000300a00 */
[----:B------:R-:W-:-:S03]  /*20700*/  IMAD.WIDE R136, R135, 0x4, R136 ;  /* 0x0000000487887825 */ /* 0x000fc600078e0288 */
[----:B------:R-:W4:Y:S04]  /*20710*/  LDL.LU.64 R36, [R1+0x3b0] ;  /* 0x0003b00001247983 */ /* 0x000f280000300a00 */
[----:B------:R-:W4:Y:S04]  /*20720*/  LDL.LU.64 R248, [R1+0x388] ;  /* 0x0003880001f87983 */ /* 0x000f280000300a00 */
[----:B------:R-:W-:Y:S04]  /*20730*/  STL.64 [R1+0xb58], R136 ;  /* 0x000b588801007387 */ /* 0x000fe80000100a00 */
[----:B------:R-:W4:Y:S01]  /*20740*/  LDL.LU.64 R250, [R1+0x360] ;  /* 0x0003600001fa7983 */ /* 0x000f220000300a00 */
[----:B--2---:R-:W-:-:S03]  /*20750*/  IMAD.WIDE R4, R135, 0x4, R140 ;  /* 0x0000000487047825 */ /* 0x004fc600078e028c */
[----:B------:R-:W2:Y:S04]  /*20760*/  LDL.LU.64 R140, [R1+0x340] ;  /* 0x00034000018c7983 */ /* 0x000ea80000300a00 */
[----:B------:R1:W-:Y:S01]  /*20770*/  STL.64 [R1+0xb38], R4 ;  /* 0x000b380401007387 */ /* 0x0003e20000100a00 */
[----:B------:R-:W-:-:S03]  /*20780*/  IMAD.WIDE R6, R135, 0x4, R138 ;  /* 0x0000000487067825 */ /* 0x000fc600078e028a */
[----:B------:R-:W2:Y:S01]  /*20790*/  LDL.LU.64 R138, [R1+0x320] ;  /* 0x00032000018a7983 */ /* 0x000ea20000300a00 */
[----:B-1----:R-:W-:-:S05]  /*207a0*/  IMAD.WIDE R4, R135, 0x4, R242 ;  /* 0x0000000487047825 */ /* 0x002fca00078e02f2 */
[----:B------:R1:W-:Y:S04]  /*207b0*/  STL.64 [R1+0xb30], R4 ;  /* 0x000b300401007387 */ /* 0x0003e80000100a00 */
[----:B------:R1:W-:Y:S04]  /*207c0*/  STL.64 [R1+0xb28], R6 ;  /* 0x000b280601007387 */ /* 0x0003e80000100a00 */
[----:B------:R-:W2:Y:S01]  /*207d0*/  LDL.LU.64 R34, [R1+0x300] ;  /* 0x0003000001227983 */ /* 0x000ea20000300a00 */
[----:B-1----:R-:W-:-:S03]  /*207e0*/  IMAD.WIDE R4, R135, 0x4, R196 ;  /* 0x0000000487047825 */ /* 0x002fc600078e02c4 */
[----:B------:R-:W2:Y:S04]  /*207f0*/  LDL.LU.64 R32, [R1+0x2e0] ;  /* 0x0002e00001207983 */ /* 0x000ea80000300a00 */
        /* <DEDUP_REMOVED lines=11> */
[----:B------:R-:W-:-:S03]  /*208b0*/  IMAD.WIDE R8, R135, 0x4, R214 ;  /* 0x0000000487087825 */ /* 0x000fc600078e02d6 */
[----:B------:R-:W2:Y:S04]  /*208c0*/  LDL.LU.64 R10, [R1+0x180] ;  /* 0x00018000010a7983 */ /* 0x000ea80000300a00 */
[----:B------:R-:W2:Y:S01]  /*208d0*/  LDL.LU.64 R246, [R1+0x160] ;  /* 0x0001600001f67983 */ /* 0x000ea20000300a00 */
[----:B------:R-:W-:-:S03]  /*208e0*/  IMAD.WIDE R6, R135, 0x4, R234 ;  /* 0x0000000487067825 */ /* 0x000fc600078e02ea */
[----:B------:R-:W2:Y:S04]  /*208f0*/  LDL.LU.64 R242, [R1+0x140] ;  /* 0x0001400001f27983 */ /* 0x000ea80000300a00 */
[----:B------:R4:W-:Y:S04]  /*20900*/  STL.64 [R1+0xb18], R8 ;  /* 0x000b180801007387 */ /* 0x0009e80000100a00 */
[----:B------:R1:W-:Y:S01]  /*20910*/  STL.64 [R1+0xb10], R6 ;  /* 0x000b100601007387 */ /* 0x0003e20000100a00 */
[----:B---3--:R-:W-:-:S05]  /*20920*/  IMAD.WIDE R4, R135, 0x4, R42 ;  /* 0x0000000487047825 */ /* 0x008fca00078e022a */
[----:B------:R3:W-:Y:S01]  /*20930*/  STL.64 [R1+0xb08], R4 ;  /* 0x000b080401007387 */ /* 0x0007e20000100a00 */
[----:B----4-:R-:W-:-:S05]  /*20940*/  IMAD.WIDE R8, R135, 0x4, R40 ;  /* 0x0000000487087825 */ /* 0x010fca00078e0228 */
[----:B------:R-:W-:Y:S01]  /*20950*/  STL.64 [R1+0xb00], R8 ;  /* 0x000b000801007387 */ /* 0x000fe20000100a00 */
[----:B-1----:R-:W-:-:S04]  /*20960*/  IMAD.WIDE R6, R135, 0x4, R38 ;  /* 0x0000000487067825 */ /* 0x002fc800078e0226 */
[C---:B---3--:R-:W-:Y:S02]  /*20970*/  IMAD.WIDE R4, R135.reuse, 0x4, R244 ;  /* 0x0000000487047825 */ /* 0x048fe400078e02f4 */
[----:B------:R-:W3:Y:S04]  /*20980*/  LDL.LU.64 R244, [R1+0x120] ;  /* 0x0001200001f47983 */ /* 0x000ee80000300a00 */
[----:B------:R1:W-:Y:S04]  /*20990*/  STL.64 [R1+0xaf8], R6 ;  /* 0x000af80601007387 */ /* 0x0003e80000100a00 */
[----:B------:R4:W-:Y:S01]  /*209a0*/  STL.64 [R1+0xaf0], R4 ;  /* 0x000af00401007387 */ /* 0x0009e20000100a00 */
[----:B-1----:R-:W-:-:S04]  /*209b0*/  IMAD.WIDE R6, R135, 0x4, R36 ;  /* 0x0000000487067825 */ /* 0x002fc800078e0224 */
[C---:B----4-:R-:W-:Y:S02]  /*209c0*/  IMAD.WIDE R4, R135.reuse, 0x4, R248 ;  /* 0x0000000487047825 */ /* 0x050fe400078e02f8 */
[----:B------:R-:W4:Y:S04]  /*209d0*/  LDL.LU.64 R248, [R1+0x100] ;  /* 0x0001000001f87983 */ /* 0x000f280000300a00 */
[----:B------:R1:W-:Y:S04]  /*209e0*/  STL.64 [R1+0xae8], R6 ;  /* 0x000ae80601007387 */ /* 0x0003e80000100a00 */
[----:B------:R2:W-:Y:S01]  /*209f0*/  STL.64 [R1+0xae0], R4 ;  /* 0x000ae00401007387 */ /* 0x0005e20000100a00 */
[----:B-1----:R-:W-:-:S03]  /*20a00*/  IMAD.WIDE R6, R135, 0x4, R250 ;  /* 0x0000000487067825 */ /* 0x002fc600078e02fa */
[----:B------:R-:W4:Y:S04]  /*20a10*/  LDL.LU.64 R250, [R1+0xe0] ;  /* 0x0000e00001fa7983 */ /* 0x000f280000300a00 */
[----:B------:R-:W-:Y:S01]  /*20a20*/  STL.64 [R1+0xad8], R6 ;  /* 0x000ad80601007387 */ /* 0x000fe20000100a00 */
[----:B--2---:R-:W-:-:S03]  /*20a30*/  IMAD.WIDE R4, R135, 0x4, R140 ;  /* 0x0000000487047825 */ /* 0x004fc600078e028c */
[----:B------:R-:W2:Y:S04]  /*20a40*/  LDL.LU.64 R140, [R1+0xc0] ;  /* 0x0000c000018c7983 */ /* 0x000ea80000300a00 */
[----:B------:R1:W-:Y:S02]  /*20a50*/  STL.64 [R1+0xad0], R4 ;  /* 0x000ad00401007387 */ /* 0x0003e40000100a00 */
[C---:B-1----:R-:W-:Y:S02]  /*20a60*/  IMAD.WIDE R4, R135.reuse, 0x4, R138 ;  /* 0x0000000487047825 */ /* 0x042fe400078e028a */
[----:B------:R-:W2:Y:S04]  /*20a70*/  LDL.LU.64 R138, [R1+0xa0] ;  /* 0x0000a000018a7983 */ /* 0x000ea80000300a00 */
[----:B------:R1:W-:Y:S01]  /*20a80*/  STL.64 [R1+0xac8], R4 ;  /* 0x000ac80401007387 */ /* 0x0003e20000100a00 */
[----:B------:R-:W-:-:S04]  /*20a90*/  IMAD.WIDE R8, R135, 0x4, R34 ;  /* 0x0000000487087825 */ /* 0x000fc800078e0222 */
[C---:B------:R-:W-:Y:S01]  /*20aa0*/  IMAD.WIDE R6, R135.reuse, 0x4, R32 ;  /* 0x0000000487067825 */ /* 0x040fe200078e0220 */
[----:B------:R1:W-:Y:S04]  /*20ab0*/  STL.64 [R1+0xac0], R8 ;  /* 0x000ac00801007387 */ /* 0x0003e80000100a00 */
[----:B------:R1:W-:Y:S02]  /*20ac0*/  STL.64 [R1+0xab8], R6 ;  /* 0x000ab80601007387 */ /* 0x0003e40000100a00 */
[----:B-1----:R-:W-:-:S04]  /*20ad0*/  IMAD.WIDE R4, R135, 0x4, R30 ;  /* 0x0000000487047825 */ /* 0x002fc800078e021e */
[C---:B------:R-:W-:Y:S01]  /*20ae0*/  IMAD.WIDE R8, R135.reuse, 0x4, R28 ;  /* 0x0000000487087825 */ /* 0x040fe200078e021c */
[----:B------:R1:W-:Y:S03]  /*20af0*/  STL.64 [R1+0xab0], R4 ;  /* 0x000ab00401007387 */ /* 0x0003e60000100a00 */
        /* <DEDUP_REMOVED lines=19> */
[----:B------:R-:W-:Y:S04]  /*20c30*/  STL.64 [R1+0xa60], R8 ;  /* 0x000a600801007387 */ /* 0x000fe80000100a00 */
[----:B------:R-:W2:Y:S01]  /*20c40*/  LDL.LU.64 R40, [R1+0x448] ;  /* 0x0004480001287983 */ /* 0x000ea20000300a00 */
[----:B-1----:R-:W-:-:S03]  /*20c50*/  IMAD.WIDE R4, R135, 0x4, R242 ;  /* 0x0000000487047825 */ /* 0x002fc600078e02f2 */
[----:B------:R-:W-:Y:S04]  /*20c60*/  STL.64 [R1+0xa58], R6 ;  /* 0x000a580601007387 */ /* 0x000fe80000100a00 */
[----:B------:R-:W2:Y:S04]  /*20c70*/  LDL.LU.64 R38, [R1+0x420] ;  /* 0x0004200001267983 */ /* 0x000ea80000300a00 */
[----:B------:R3:W-:Y:S04]  /*20c80*/  STL.64 [R1+0xa50], R4 ;  /* 0x000a500401007387 */ /* 0x0007e80000100a00 */
[----:B------:R-:W2:Y:S04]  /*20c90*/  LDL.LU.64 R36, [R1+0x3f8] ;  /* 0x0003f80001247983 */ /* 0x000ea80000300a00 */
[----:B------:R-:W2:Y:S04]  /*20ca0*/  LDL.LU.64 R34, [R1+0x3d0] ;  /* 0x0003d00001227983 */ /* 0x000ea80000300a00 */
[----:B------:R-:W2:Y:S01]  /*20cb0*/  LDL.LU.64 R32, [R1+0x3a8] ;  /* 0x0003a80001207983 */ /* 0x000ea20000300a00 */
[----:B---3--:R-:W-:-:S03]  /*20cc0*/  IMAD.WIDE R4, R135, 0x4, R244 ;  /* 0x0000000487047825 */ /* 0x008fc600078e02f4 */
[----:B------:R-:W3:Y:S04]  /*20cd0*/  LDL.LU.64 R10, [R1+0x380] ;  /* 0x00038000010a7983 */ /* 0x000ee80000300a00 */
[----:B------:R-:W3:Y:S04]  /*20ce0*/  LDL.LU.64 R30, [R1+0x358] ;  /* 0x00035800011e7983 */ /* 0x000ee80000300a00 */
[----:B------:R-:W3:Y:S04]  /*20cf0*/  LDL.LU.64 R246, [R1+0x338] ;  /* 0x0003380001f67983 */ /* 0x000ee80000300a00 */
[----:B------:R4:W-:Y:S04]  /*20d00*/  STL.64 [R1+0xa48], R4 ;  /* 0x000a480401007387 */ /* 0x0009e80000100a00 */
[----:B------:R-:W3:Y:S04]  /*20d10*/  LDL.LU.64 R242, [R1+0x318] ;  /* 0x0003180001f27983 */ /* 0x000ee80000300a00 */
[----:B------:R-:W3:Y:S01]  /*20d20*/  LDL.LU.64 R244, [R1+0x2f8] ;  /* 0x0002f80001f47983 */ /* 0x000ee20000300a00 */
[----:B----4-:R-:W-:-:S05]  /*20d30*/  IMAD.WIDE R4, R135, 0x4, R248 ;  /* 0x0000000487047825 */ /* 0x010fca00078e02f8 */
[----:B------:R1:W-:Y:S02]  /*20d40*/  STL.64 [R1+0xa40], R4 ;  /* 0x000a400401007387 */ /* 0x0003e40000100a00 */
[C---:B-1----:R-:W-:Y:S02]  /*20d50*/  IMAD.WIDE R4, R135.reuse, 0x4, R250 ;  /* 0x0000000487047825 */ /* 0x042fe400078e02fa */
[----:B------:R-:W4:Y:S04]  /*20d60*/  LDL.LU.64 R250, [R1+0x2d8] ;  /* 0x0002d80001fa7983 */ /* 0x000f280000300a00 */
[----:B------:R1:W-:Y:S01]  /*20d70*/  STL.64 [R1+0xa38], R4 ;  /* 0x000a380401007387 */ /* 0x0003e20000100a00 */
[----:B--2---:R-:W-:-:S05]  /*20d80*/  IMAD.WIDE R6, R135, 0x4, R140 ;  /* 0x0000000487067825 */ /* 0x004fca00078e028c */
[----:B------:R2:W-:Y:S04]  /*20d90*/  STL.64 [R1+0xa30], R6 ;  /* 0x000a300601007387 */ /* 0x0005e80000100a00 */
[----:B------:R-:W4:Y:S04]  /*20da0*/  LDL.LU.64 R28, [R1+0x2b8] ;  /* 0x0002b800011c7983 */ /* 0x000f280000300a00 */
[----:B------:R-:W4:Y:S01]  /*20db0*/  LDL.LU.64 R26, [R1+0x298] ;  /* 0x00029800011a7983 */ /* 0x000f220000300a00 */
[----:B-1----:R-:W-:-:S05]  /*20dc0*/  IMAD.WIDE R4, R135, 0x4, R138 ;  /* 0x0000000487047825 */ /* 0x002fca00078e028a */
[----:B------:R1:W-:Y:S04]  /*20dd0*/  STL.64 [R1+0xa28], R4 ;  /* 0x000a280401007387 */ /* 0x0003e80000100a00 */
[----:B------:R-:W4:Y:S04]  /*20de0*/  LDL.LU.64 R24, [R1+0x278] ;  /* 0x0002780001187983 */ /* 0x000f280000300a00 */
[----:B------:R-:W4:Y:S04]  /*20df0*/  LDL.LU.64 R22, [R1+0x258] ;  /* 0x0002580001167983 */ /* 0x000f280000300a00 */
[----:B------:R-:W4:Y:S04]  /*20e00*/  LDL.LU.64 R20, [R1+0x238] ;  /* 0x0002380001147983 */ /* 0x000f280000300a00 */
[----:B------:R-:W4:Y:S04]  /*20e10*/  LDL.LU.64 R18, [R1+0x218] ;  /* 0x0002180001127983 */ /* 0x000f280000300a00 */
[----:B------:R-:W4:Y:S04]  /*20e20*/  LDL.LU.64 R16, [R1+0x1f8] ;  /* 0x0001f80001107983 */ /* 0x000f280000300a00 */
[----:B------:R-:W4:Y:S04]  /*20e30*/  LDL.LU.64 R14, [R1+0x1d8] ;  /* 0x0001d800010e7983 */ /* 0x000f280000300a00 */
[----:B------:R-:W4:Y:S04]  /*20e40*/  LDL.LU.64 R12, [R1+0x1b8] ;  /* 0x0001b800010c7983 */ /* 0x000f280000300a00 */
[----:B------:R-:W4:Y:S01]  /*20e50*/  LDL.LU.64 R248, [R1+0x198] ;  /* 0x0001980001f87983 */ /* 0x000f220000300a00 */
[----:B------:R-:W-:-:S03]  /*20e60*/  IMAD.WIDE R8, R135, 0x4, R198 ;  /* 0x0000000487087825 */ /* 0x000fc600078e02c6 */
[----:B------:R-:W4:Y:S01]  /*20e70*/  LDL.LU.64 R138, [R1+0x178] ;  /* 0x00017800018a7983 */ /* 0x000f220000300a00 */
[----:B--2---:R-:W-:-:S03]  /*20e80*/  IMAD.WIDE R6, R135, 0x4, R218 ;  /* 0x0000000487067825 */ /* 0x004fc600078e02da */
[----:B------:R2:W-:Y:S01]  /*20e90*/  STL.64 [R1+0xa20], R8 ;  /* 0x000a200801007387 */ /* 0x0005e20000100a00 */
[----:B-1----:R-:W-:-:S03]  /*20ea0*/  IMAD.WIDE R4, R135, 0x4, R236 ;  /* 0x0000000487047825 */ /* 0x002fc600078e02ec */
[----:B------:R-:W4:Y:S04]  /*20eb0*/  LDL.LU.64 R140, [R1+0x158] ;  /* 0x00015800018c7983 */ /* 0x000f280000300a00 */
[----:B------:R1:W-:Y:S04]  /*20ec0*/  STL.64 [R1+0xa18], R6 ;  /* 0x000a180601007387 */ /* 0x0003e80000100a00 */
[----:B------:R1:W-:Y:S01]  /*20ed0*/  STL.64 [R1+0xa10], R4 ;  /* 0x000a100401007387 */ /* 0x0003e20000100a00 */
[----:B--2---:R-:W-:-:S05]  /*20ee0*/  IMAD.WIDE R8, R135, 0x4, R40 ;  /* 0x0000000487087825 */ /* 0x004fca00078e0228 */
[----:B------:R2:W-:Y:S01]  /*20ef0*/  STL.64 [R1+0xa08], R8 ;  /* 0x000a080801007387 */ /* 0x0005e20000100a00 */
[----:B-1----:R-:W-:-:S05]  /*20f00*/  IMAD.WIDE R6, R135, 0x4, R38 ;  /* 0x0000000487067825 */ /* 0x002fca00078e0226 */
[----:B------:R1:W-:Y:S01]  /*20f10*/  STL.64 [R1+0xa00], R6 ;  /* 0x000a000601007387 */ /* 0x0003e20000100a00 */
[----:B------:R-:W-:-:S04]  /*20f20*/  IMAD.WIDE R4, R135, 0x4, R36 ;  /* 0x0000000487047825 */ /* 0x000fc800078e0224 */
[C---:B--2---:R-:W-:Y:S01]  /*20f30*/  IMAD.WIDE R8, R135.reuse, 0x4, R34 ;  /* 0x0000000487087825 */ /* 0x044fe200078e0222 */
[----:B------:R3:W-:Y:S03]  /*20f40*/  STL.64 [R1+0x9f8], R4 ;  /* 0x0009f80401007387 */ /* 0x0007e60000100a00 */
[C---:B-1----:R-:W-:Y:S01]  /*20f50*/  IMAD.WIDE R6, R135.reuse, 0x4, R32 ;  /* 0x0000000487067825 */ /* 0x042fe200078e0220 */
[----:B------:R-:W-:Y:S03]  /*20f60*/  STL.64 [R1+0x9f0], R8 ;  /* 0x0009f00801007387 */ /* 0x000fe60000100a00 */
[C---:B---3--:R-:W-:Y:S02]  /*20f70*/  IMAD.WIDE R4, R135.reuse, 0x4, R10 ;  /* 0x0000000487047825 */ /* 0x048fe400078e020a */
[----:B------:R-:W2:Y:S04]  /*20f80*/  LDL.LU.64 R10, [R1+0x138] ;  /* 0x00013800010a7983 */ /* 0x000ea80000300a00 */
[----:B------:R1:W-:Y:S04]  /*20f90*/  STL.64 [R1+0x9e8], R6 ;  /* 0x0009e80601007387 */ /* 0x0003e80000100a00 */
[----:B------:R3:W-:Y:S01]  /*20fa0*/  STL.64 [R1+0x9e0], R4 ;  /* 0x0009e00401007387 */ /* 0x0007e20000100a00 */
[----:B-1----:R-:W-:-:S04]  /*20fb0*/  IMAD.WIDE R6, R135, 0x4, R30 ;  /* 0x0000000487067825 */ /* 0x002fc800078e021e */
[C---:B---3--:R-:W-:Y:S02]  /*20fc0*/  IMAD.WIDE R4, R135.reuse, 0x4, R246 ;  /* 0x0000000487047825 */ /* 0x048fe400078e02f6 */
[----:B------:R-:W3:Y:S04]  /*20fd0*/  LDL.LU.64 R246, [R1+0x118] ;  /* 0x0001180001f67983 */ /* 0x000ee80000300a00 */
[----:B------:R1:W-:Y:S04]  /*20fe0*/  STL.64 [R1+0x9d8], R6 ;  /* 0x0009d80601007387 */ /* 0x0003e80000100a00 */
[----:B------:R1:W-:Y:S02]  /*20ff0*/  STL.64 [R1+0x9d0], R4 ;  /* 0x0009d00401007387 */ /* 0x0003e40000100a00 */
[----:B-1----:R-:W-:-:S02]  /*21000*/  IMAD.WIDE R6, R135, 0x4, R242 ;  /* 0x0000000487067825 */ /* 0x002fc400078e02f2 */
[----:B------:R-:W3:Y:S02]  /*21010*/  LDL.LU.64 R242, [R1+0xf8] ;  /* 0x0000f80001f27983 */ /* 0x000ee40000300a00 */
[C---:B------:R-:W-:Y:S02]  /*21020*/  IMAD.WIDE R4, R135.reuse, 0x4, R244 ;  /* 0x0000000487047825 */ /* 0x040fe400078e02f4 */
[----:B------:R4:W-:Y:S04]  /*21030*/  STL.64 [R1+0x9c8], R6 ;  /* 0x0009c80601007387 */ /* 0x0009e80000100a00 */
[----:B------:R-:W3:Y:S04]  /*21040*/  LDL.LU.64 R244, [R1+0xd8] ;  /* 0x0000d80001f47983 */ /* 0x000ee80000300a00 */
[----:B------:R1:W-:Y:S01]  /*21050*/  STL.64 [R1+0x9c0], R4 ;  /* 0x0009c00401007387 */ /* 0x0003e20000100a00 */
[----:B----4-:R-:W-:-:S03]  /*21060*/  IMAD.WIDE R6, R135, 0x4, R250 ;  /* 0x0000000487067825 */ /* 0x010fc600078e02fa */
[----:B------:R-:W4:Y:S04]  /*21070*/  LDL.LU.64 R250, [R1+0xb8] ;  /* 0x0000b80001fa7983 */ /* 0x000f280000300a00 */
[----:B------:R1:W-:Y:S02]  /*21080*/  STL.64 [R1+0x9b8], R6 ;  /* 0x0009b80601007387 */ /* 0x0003e40000100a00 */
[----:B-1----:R-:W-:-:S04]  /*21090*/  IMAD.WIDE R4, R135, 0x4, R28 ;  /* 0x0000000487047825 */ /* 0x002fc800078e021c */
[C---:B------:R-:W-:Y:S01]  /*210a0*/  IMAD.WIDE R8, R135.reuse, 0x4, R26 ;  /* 0x0000000487087825 */ /* 0x040fe200078e021a */
[----:B------:R1:W-:Y:S04]  /*210b0*/  STL.64 [R1+0x9b0], R4 ;  /* 0x0009b00401007387 */ /* 0x0003e80000100a00 */
[----:B------:R1:W-:Y:S01]  /*210c0*/  STL.64 [R1+0x9a8], R8 ;  /* 0x0009a80801007387 */ /* 0x0003e20000100a00 */
[----:B------:R-:W-:-:S04]  /*210d0*/  IMAD.WIDE R6, R135, 0x4, R24 ;  /* 0x0000000487067825 */ /* 0x000fc800078e0218 */
[C---:B-1----:R-:W-:Y:S01]  /*210e0*/  IMAD.WIDE R4, R135.reuse, 0x4, R22 ;  /* 0x0000000487047825 */ /* 0x042fe200078e0216 */
        /* <DEDUP_REMOVED lines=9> */
[----:B------:R-:W-:Y:S01]  /*21180*/  STL.64 [R1+0x978], R8 ;  /* 0x0009780801007387 */ /* 0x000fe20000100a00 */
[----:B-1----:R-:W-:-:S04]  /*21190*/  IMAD.WIDE R6, R135, 0x4, R12 ;  /* 0x0000000487067825 */ /* 0x002fc800078e020c */
[C---:B------:R-:W-:Y:S01]  /*211a0*/  IMAD.WIDE R4, R135.reuse, 0x4, R248 ;  /* 0x0000000487047825 */ /* 0x040fe200078e02f8 */
[----:B------:R-:W-:Y:S04]  /*211b0*/  STL.64 [R1+0x970], R6 ;  /* 0x0009700601007387 */ /* 0x000fe80000100a00 */
[----:B------:R-:W4:Y:S04]  /*211c0*/  LDL.LU.64 R36, [R1+0x440] ;  /* 0x0004400001247983 */ /* 0x000f280000300a00 */
[----:B------:R1:W-:Y:S04]  /*211d0*/  STL.64 [R1+0x960], R4 ;  /* 0x0009600401007387 */ /* 0x0003e80000100a00 */
[----:B------:R-:W4:Y:S04]  /*211e0*/  LDL.LU.64 R34, [R1+0x418] ;  /* 0x0004180001227983 */ /* 0x000f280000300a00 */
[----:B------:R-:W4:Y:S01]  /*211f0*/  LDL.LU.64 R248, [R1+0x3f0] ;  /* 0x0003f00001f87983 */ /* 0x000f220000300a00 */
[----:B-1----:R-:W-:-:S03]  /*21200*/  IMAD.WIDE R4, R135, 0x4, R140 ;  /* 0x0000000487047825 */ /* 0x002fc600078e028c */
[----:B------:R-:W4:Y:S04]  /*21210*/  LDL.LU.64 R32, [R1+0x3c8] ;  /* 0x0003c80001207983 */ /* 0x000f280000300a00 */
[----:B------:R-:W4:Y:S04]  /*21220*/  LDL.LU.64 R30, [R1+0x3a0] ;  /* 0x0003a000011e7983 */ /* 0x000f280000300a00 */
[----:B------:R2:W-:Y:S04]  /*21230*/  STL.64 [R1+0x940], R4 ;  /* 0x0009400401007387 */ /* 0x0005e80000100a00 */
[----:B------:R-:W4:Y:S04]  /*21240*/  LDL.LU.64 R28, [R1+0x378] ;  /* 0x00037800011c7983 */ /* 0x000f280000300a00 */
[----:B------:R-:W4:Y:S04]  /*21250*/  LDL.LU.64 R26, [R1+0x350] ;  /* 0x00035000011a7983 */ /* 0x000f280000300a00 */
[----:B------:R-:W4:Y:S04]  /*21260*/  LDL.LU.64 R24, [R1+0x330] ;  /* 0x0003300001187983 */ /* 0x000f280000300a00 */
[----:B------:R-:W4:Y:S04]  /*21270*/  LDL.LU.64 R140, [R1+0x310] ;  /* 0x00031000018c7983 */ /* 0x000f280000300a00 */
[----:B------:R-:W4:Y:S01]  /*21280*/  LDL.LU.64 R12, [R1+0x2f0] ;  /* 0x0002f000010c7983 */ /* 0x000f220000300a00 */
[----:B------:R-:W-:-:S04]  /*21290*/  IMAD.WIDE R138, R135, 0x4, R138 ;  /* 0x00000004878a7825 */ /* 0x000fc800078e028a */
[C---:B--2---:R-:W-:Y:S02]  /*212a0*/  IMAD.WIDE R4, R135.reuse, 0x4, R10 ;  /* 0x0000000487047825 */ /* 0x044fe400078e020a */
[----:B------:R-:W2:Y:S04]  /*212b0*/  LDL.LU.64 R10, [R1+0x2d0] ;  /* 0x0002d000010a7983 */ /* 0x000ea80000300a00 */
[----:B------:R3:W-:Y:S02]  /*212c0*/  STL.64 [R1+0x930], R4 ;  /* 0x0009300401007387 */ /* 0x0007e40000100a00 */
[C---:B---3--:R-:W-:Y:S02]  /*212d0*/  IMAD.WIDE R4, R135.reuse, 0x4, R246 ;  /* 0x0000000487047825 */ /* 0x048fe400078e02f6 */
[----:B------:R-:W3:Y:S04]  /*212e0*/  LDL.LU.64 R246, [R1+0x2b0] ;  /* 0x0002b00001f67983 */ /* 0x000ee80000300a00 */
[----:B------:R-:W-:Y:S04]  /*212f0*/  STL.64 [R1+0x950], R138 ;  /* 0x0009508a01007387 */ /* 0x000fe80000100a00 */
[----:B------:R1:W-:Y:S01]  /*21300*/  STL.64 [R1+0x920], R4 ;  /* 0x0009200401007387 */ /* 0x0003e20000100a00 */
[----:B------:R-:W-:-:S04]  /*21310*/  IMAD.WIDE R6, R135, 0x4, R242 ;  /* 0x0000000487067825 */ /* 0x000fc800078e02f2 */
[C---:B-1----:R-:W-:Y:S02]  /*21320*/  IMAD.WIDE R4, R135.reuse, 0x4, R244 ;  /* 0x0000000487047825 */ /* 0x042fe400078e02f4 */
[----:B------:R-:W3:Y:S04]  /*21330*/  LDL.LU.64 R244, [R1+0x290] ;  /* 0x0002900001f47983 */ /* 0x000ee80000300a00 */
[----:B------:R4:W-:Y:S04]  /*21340*/  STL.64 [R1+0x910], R6 ;  /* 0x0009100601007387 */ /* 0x0009e80000100a00 */
[----:B------:R1:W-:Y:S04]  /*21350*/  STL.64 [R1+0x900], R4 ;  /* 0x0009000401007387 */ /* 0x0003e80000100a00 */
[----:B------:R-:W3:Y:S01]  /*21360*/  LDL.LU.64 R22, [R1+0x270] ;  /* 0x0002700001167983 */ /* 0x000ee20000300a00 */
[----:B----4-:R-:W-:-:S04]  /*21370*/  IMAD.WIDE R6, R135, 0x4, R250 ;  /* 0x0000000487067825 */ /* 0x010fc800078e02fa */
[C---:B-1----:R-:W-:Y:S01]  /*21380*/  IMAD.WIDE R4, R135.reuse, 0x4, R192 ;  /* 0x0000000487047825 */ /* 0x042fe200078e02c0 */
[----:B------:R1:W-:Y:S04]  /*21390*/  STL.64 [R1+0x8f0], R6 ;  /* 0x0008f00601007387 */ /* 0x0003e80000100a00 */
[----:B------:R-:W4:Y:S04]  /*213a0*/  LDL.LU.64 R20, [R1+0x250] ;  /* 0x0002500001147983 */ /* 0x000f280000300a00 */
[----:B------:R1:W-:Y:S04]  /*213b0*/  STL.64 [R1+0x8c8], R4 ;  /* 0x0008c80401007387 */ /* 0x0003e80000100a00 */
[----:B------:R-:W4:Y:S04]  /*213c0*/  LDL.LU.64 R18, [R1+0x230] ;  /* 0x0002300001127983 */ /* 0x000f280000300a00 */
[----:B------:R-:W4:Y:S01]  /*213d0*/  LDL.LU.64 R16, [R1+0x210] ;  /* 0x0002100001107983 */ /* 0x000f220000300a00 */
[----:B------:R-:W-:-:S03]  /*213e0*/  IMAD.WIDE R8, R135, 0x4, R200 ;  /* 0x0000000487087825 */ /* 0x000fc600078e02c8 */
[----:B------:R-:W4:Y:S04]  /*213f0*/  LDL.LU.64 R14, [R1+0x1f0] ;  /* 0x0001f000010e7983 */ /* 0x000f280000300a00 */
[----:B------:R-:W4:Y:S01]  /*21400*/  LDL.LU.64 R242, [R1+0x1d0] ;  /* 0x0001d00001f27983 */ /* 0x000f220000300a00 */
[----:B-1----:R-:W-:-:S03]  /*21410*/  IMAD.WIDE R6, R135, 0x4, R222 ;  /* 0x0000000487067825 */ /* 0x002fc600078e02de */
[----:B------:R1:W-:Y:S01]  /*21420*/  STL.64 [R1+0x8b8], R8 ;  /* 0x0008b80801007387 */ /* 0x0003e20000100a00 */
[----:B------:R-:W-:-:S03]  /*21430*/  IMAD.WIDE R4, R135, 0x4, R238 ;  /* 0x0000000487047825 */ /* 0x000fc600078e02ee */
[----:B------:R-:W4:Y:S04]  /*21440*/  LDL.LU.64 R250, [R1+0x1b0] ;  /* 0x0001b00001fa7983 */ /* 0x000f280000300a00 */
[----:B------:R-:W-:Y:S04]  /*21450*/  STL.64 [R1+0x8a8], R6 ;  /* 0x0008a80601007387 */ /* 0x000fe80000100a00 */
[----:B------:R1:W-:Y:S02]  /*21460*/  STL.64 [R1+0x898], R4 ;  /* 0x0008980401007387 */ /* 0x0003e40000100a00 */
[----:B-1----:R-:W-:-:S05]  /*21470*/  IMAD.WIDE R8, R135, 0x4, R36 ;  /* 0x0000000487087825 */ /* 0x002fca00078e0224 */
[----:B------:R1:W-:Y:S01]  /*21480*/  STL.64 [R1+0x888], R8 ;  /* 0x0008880801007387 */ /* 0x0003e20000100a00 */
[----:B------:R-:W-:-:S03]  /*21490*/  IMAD.WIDE R4, R135, 0x4, R248 ;  /* 0x0000000487047825 */ /* 0x000fc600078e02f8 */
[----:B------:R-:W4:Y:S01]  /*214a0*/  LDL.LU.64 R248, [R1+0x190] ;  /* 0x0001900001f87983 */ /* 0x000f220000300a00 */
[----:B------:R-:W-:-:S04]  /*214b0*/  IMAD.WIDE R6, R135, 0x4, R34 ;  /* 0x0000000487067825 */ /* 0x000fc800078e0222 */
[C---:B-1----:R-:W-:Y:S01]  /*214c0*/  IMAD.WIDE R8, R135.reuse, 0x4, R32 ;  /* 0x0000000487087825 */ /* 0x042fe200078e0220 */
[----:B------:R1:W-:Y:S04]  /*214d0*/  STL.64 [R1+0x880], R6 ;  /* 0x0008800601007387 */ /* 0x0003e80000100a00 */
[----:B------:R1:W-:Y:S04]  /*214e0*/  STL.64 [R1+0x878], R4 ;  /* 0x0008780401007387 */ /* 0x0003e80000100a00 */
[----:B------:R1:W-:Y:S02]  /*214f0*/  STL.64 [R1+0x870], R8 ;  /* 0x0008700801007387 */ /* 0x0003e40000100a00 */
[----:B-1----:R-:W-:-:S04]  /*21500*/  IMAD.WIDE R6, R135, 0x4, R28 ;  /* 0x0000000487067825 */ /* 0x002fc800078e021c */
[----:B------:R-:W-:-:S04]  /*21510*/  IMAD.WIDE R4, R135, 0x4, R30 ;  /* 0x0000000487047825 */ /* 0x000fc800078e021e */
[C---:B------:R-:W-:Y:S01]  /*21520*/  IMAD.WIDE R8, R135.reuse, 0x4, R26 ;  /* 0x0000000487087825 */ /* 0x040fe200078e021a */
[----:B------:R1:W-:Y:S04]  /*21530*/  STL.64 [R1+0x868], R4 ;  /* 0x0008680401007387 */ /* 0x0003e80000100a00 */
[----:B------:R1:W-:Y:S04]  /*21540*/  STL.64 [R1+0x838], R6 ;  /* 0x0008380601007387 */ /* 0x0003e80000100a00 */
[----:B------:R-:W-:Y:S01]  /*21550*/  STL.64 [R1+0x828], R8 ;  /* 0x0008280801007387 */ /* 0x000fe20000100a00 */
[----:B-1----:R-:W-:-:S04]  /*21560*/  IMAD.WIDE R4, R135, 0x4, R24 ;  /* 0x0000000487047825 */ /* 0x002fc800078e0218 */
[C---:B------:R-:W-:Y:S02]  /*21570*/  IMAD.WIDE R6, R135.reuse, 0x4, R140 ;  /* 0x0000000487067825 */ /* 0x040fe400078e028c */
[----:B------:R-:W4:Y:S04]  /*21580*/  LDL.LU.64 R140, [R1+0x170] ;  /* 0x00017000018c7983 */ /* 0x000f280000300a00 */
[----:B------:R1:W-:Y:S04]  /*21590*/  STL.64 [R1+0x818], R4 ;  /* 0x0008180401007387 */ /* 0x0003e80000100a00 */
[----:B------:R2:W-:Y:S01]  /*215a0*/  STL.64 [R1+0x808], R6 ;  /* 0x0008080601007387 */ /* 0x0005e20000100a00 */
[----:B-1----:R-:W-:-:S03]  /*215b0*/  IMAD.WIDE R4, R135, 0x4, R12 ;  /* 0x0000000487047825 */ /* 0x002fc600078e020c */
[----:B------:R-:W4:Y:S01]  /*215c0*/  LDL.LU.64 R12, [R1+0x150] ;  /* 0x00015000010c7983 */ /* 0x000f220000300a00 */
[----:B--2---:R-:W-:-:S03]  /*215d0*/  IMAD.WIDE R6, R135, 0x4, R10 ;  /* 0x0000000487067825 */ /* 0x004fc600078e020a */
[----:B------:R3:W-:Y:S04]  /*215e0*/  STL.64 [R1+0x7f8], R4 ;  /* 0x0007f80401007387 */ /* 0x0007e80000100a00 */
[----:B------:R-:W-:Y:S04]  /*215f0*/  STL.64 [R1+0x7e8], R6 ;  /* 0x0007e80601007387 */ /* 0x000fe80000100a00 */
[----:B------:R-:W2:Y:S04]  /*21600*/  LDL.LU.64 R36, [R1+0x130] ;  /* 0x0001300001247983 */ /* 0x000ea80000300a00 */
[----:B------:R-:W2:Y:S01]  /*21610*/  LDL.LU.64 R34, [R1+0x110] ;  /* 0x0001100001227983 */ /* 0x000ea20000300a00 */
[----:B---3--:R-:W-:-:S05]  /*21620*/  IMAD.WIDE R4, R135, 0x4, R246 ;  /* 0x0000000487047825 */ /* 0x008fca00078e02f6 */
[----:B------:R1:W-:Y:S04]  /*21630*/  STL.64 [R1+0x7b8], R4 ;  /* 0x0007b80401007387 */ /* 0x0003e80000100a00 */
[----:B------:R-:W3:Y:S04]  /*21640*/  LDL.LU.64 R10, [R1+0xf0] ;  /* 0x0000f000010a7983 */ /* 0x000ee80000300a00 */
[----:B------:R-:W3:Y:S01]  /*21650*/  LDL.LU.64 R246, [R1+0xd0] ;  /* 0x0000d00001f67983 */ /* 0x000ee20000300a00 */
[----:B-1----:R-:W-:-:S03]  /*21660*/  IMAD.WIDE R4, R135, 0x4, R244 ;  /* 0x0000000487047825 */ /* 0x002fc600078e02f4 */
[----:B------:R-:W3:Y:S04]  /*21670*/  LDL.LU.64 R244, [R1+0xb0] ;  /* 0x0000b00001f47983 */ /* 0x000ee80000300a00 */
[----:B------:R1:W-:Y:S01]  /*21680*/  STL.64 [R1+0x7a8], R4 ;  /* 0x0007a80401007387 */ /* 0x0003e20000100a00 */
[----:B------:R-:W-:-:S05]  /*21690*/  IMAD.WIDE R8, R135, 0x4, R22 ;  /* 0x0000000487087825 */ /* 0x000fca00078e0216 */
[----:B------:R1:W-:Y:S01]  /*216a0*/  STL.64 [R1+0x798], R8 ;  /* 0x0007980801007387 */ /* 0x0003e20000100a00 */
[----:B----4-:R-:W-:-:S05]  /*216b0*/  IMAD.WIDE R6, R135, 0x4, R20 ;  /* 0x0000000487067825 */ /* 0x010fca00078e0214 */
[----:B------:R4:W-:Y:S01]  /*216c0*/  STL.64 [R1+0x788], R6 ;  /* 0x0007880601007387 */ /* 0x0009e20000100a00 */
[----:B-1----:R-:W-:-:S04]  /*216d0*/  IMAD.WIDE R4, R135, 0x4, R18 ;  /* 0x0000000487047825 */ /* 0x002fc800078e0212 */
[C---:B------:R-:W-:Y:S01]  /*216e0*/  IMAD.WIDE R8, R135.reuse, 0x4, R16 ;  /* 0x0000000487087825 */ /* 0x040fe200078e0210 */
[----:B------:R1:W-:Y:S03]  /*216f0*/  STL.64 [R1+0x778], R4 ;  /* 0x0007780401007387 */ /* 0x0003e60000100a00 */
[C---:B----4-:R-:W-:Y:S01]  /*21700*/  IMAD.WIDE R6, R135.reuse, 0x4, R14 ;  /* 0x0000000487067825 */ /* 0x050fe200078e020e */
[----:B------:R-:W-:Y:S04]  /*21710*/  STL.64 [R1+0x768], R8 ;  /* 0x0007680801007387 */ /* 0x000fe80000100a00 */
[----:B------:R-:W4:Y:S01]  /*21720*/  LDL.LU.64 R32, [R1+0x438] ;  /* 0x0004380001207983 */ /* 0x000f220000300a00 */
[----:B-1----:R-:W-:-:S03]  /*21730*/  IMAD.WIDE R4, R135, 0x4, R242 ;  /* 0x0000000487047825 */ /* 0x002fc600078e02f2 */
[----:B------:R-:W-:Y:S04]  /*21740*/  STL.64 [R1+0x738], R6 ;  /* 0x0007380601007387 */ /* 0x000fe80000100a00 */
[----:B------:R-:W4:Y:S04]  /*21750*/  LDL.LU.64 R30, [R1+0x410] ;  /* 0x00041000011e7983 */ /* 0x000f280000300a00 */
[----:B------:R1:W-:Y:S04]  /*21760*/  STL.64 [R1+0x728], R4 ;  /* 0x0007280401007387 */ /* 0x0003e80000100a00 */
[----:B------:R-:W4:Y:S04]  /*21770*/  LDL.LU.64 R242, [R1+0x3e8] ;  /* 0x0003e80001f27983 */ /* 0x000f280000300a00 */
[----:B------:R-:W4:Y:S01]  /*21780*/  LDL.LU.64 R28, [R1+0x3c0] ;  /* 0x0003c000011c7983 */ /* 0x000f220000300a00 */
[----:B-1----:R-:W-:-:S03]  /*21790*/  IMAD.WIDE R4, R135, 0x4, R250 ;  /* 0x0000000487047825 */ /* 0x002fc600078e02fa */
[----:B------:R-:W4:Y:S04]  /*217a0*/  LDL.LU.64 R26, [R1+0x398] ;  /* 0x00039800011a7983 */ /* 0x000f280000300a00 */
[----:B------:R1:W-:Y:S04]  /*217b0*/  STL.64 [R1+0x718], R4 ;  /* 0x0007180401007387 */ /* 0x0003e80000100a00 */
[----:B------:R-:W4:Y:S04]  /*217c0*/  LDL.LU.64 R250, [R1+0x370] ;  /* 0x0003700001fa7983 */ /* 0x000f280000300a00 */
        /* <DEDUP_REMOVED lines=8> */
[----:B------:R-:W4:Y:S01]  /*21850*/  LDL.LU.64 R14, [R1+0x490] ;  /* 0x00049000010e7983 */ /* 0x000f220000300a00 */
[----:B-1----:R-:W-:-:S03]  /*21860*/  IMAD.WIDE R4, R135, 0x4, R140 ;  /* 0x0000000487047825 */ /* 0x002fc600078e028c */
[----:B------:R-:W4:Y:S04]  /*21870*/  LDL.LU.64 R140, [R1+0x498] ;  /* 0x00049800018c7983 */ /* 0x000f280000300a00 */
[----:B------:R1:W-:Y:S02]  /*21880*/  STL.64 [R1+0x6f8], R4 ;  /* 0x0006f80401007387 */ /* 0x0003e40000100a00 */
[C---:B-1----:R-:W-:Y:S02]  /*21890*/  IMAD.WIDE R4, R135.reuse, 0x4, R12 ;  /* 0x0000000487047825 */ /* 0x042fe400078e020c */
[----:B------:R-:W4:Y:S04]  /*218a0*/  LDL.LU.64 R12, [R1+0x4a8] ;  /* 0x0004a800010c7983 */ /* 0x000f280000300a00 */
[----:B------:R3:W-:Y:S01]  /*218b0*/  STL.64 [R1+0x6e8], R4 ;  /* 0x0006e80401007387 */ /* 0x0007e20000100a00 */
[----:B--2---:R-:W-:-:S04]  /*218c0*/  IMAD.WIDE R8, R135, 0x4, R36 ;  /* 0x0000000487087825 */ /* 0x004fc800078e0224 */
[C---:B------:R-:W-:Y:S01]  /*218d0*/  IMAD.WIDE R6, R135.reuse, 0x4, R34 ;  /* 0x0000000487067825 */ /* 0x040fe200078e0222 */
[----:B------:R1:W-:Y:S03]  /*218e0*/  STL.64 [R1+0x668], R8 ;  /* 0x0006680801007387 */ /* 0x0003e60000100a00 */
[C---:B---3--:R-:W-:Y:S02]  /*218f0*/  IMAD.WIDE R4, R135.reuse, 0x4, R10 ;  /* 0x0000000487047825 */ /* 0x048fe400078e020a */
[----:B------:R-:W2:Y:S04]  /*21900*/  LDL.LU.64 R10, [R1+0x4b0] ;  /* 0x0004b000010a7983 */ /* 0x000ea80000300a00 */
[----:B------:R3:W-:Y:S04]  /*21910*/  STL.64 [R1+0x440], R6 ;  /* 0x0004400601007387 */ /* 0x0007e80000100a00 */
[----:B------:R3:W-:Y:S01]  /*21920*/  STL.64 [R1+0x428], R4 ;  /* 0x0004280401007387 */ /* 0x0007e20000100a00 */
[----:B-1----:R-:W-:-:S04]  /*21930*/  IMAD.WIDE R8, R135, 0x4, R194 ;  /* 0x0000000487087825 */ /* 0x002fc800078e02c2 */
[----:B---3--:R-:W-:-:S04]  /*21940*/  IMAD.WIDE R6, R135, 0x4, R246 ;  /* 0x0000000487067825 */ /* 0x008fc800078e02f6 */
[C---:B------:R-:W-:Y:S02]  /*21950*/  IMAD.WIDE R4, R135.reuse, 0x4, R244 ;  /* 0x0000000487047825 */ /* 0x040fe400078e02f4 */
[----:B------:R-:W3:Y:S04]  /*21960*/  LDL.LU.64 R244, [R1+0x4b8] ;  /* 0x0004b80001f47983 */ /* 0x000ee80000300a00 */
[----:B------:R-:W-:Y:S04]  /*21970*/  STL.64 [R1+0x3f8], R6 ;  /* 0x0003f80601007387 */ /* 0x000fe80000100a00 */
[----:B------:R1:W-:Y:S04]  /*21980*/  STL.64 [R1+0x3f0], R4 ;  /* 0x0003f00401007387 */ /* 0x0003e80000100a00 */
[----:B------:R-:W-:Y:S04]  /*21990*/  STL.64 [R1+0x3c8], R8 ;  /* 0x0003c80801007387 */ /* 0x000fe80000100a00 */
[----:B------:R-:W3:Y:S01]  /*219a0*/  LDL.LU.64 R246, [R1+0x4c0] ;  /* 0x0004c00001f67983 */ /* 0x000ee20000300a00 */
[----:B-1----:R-:W-:-:S04]  /*219b0*/  IMAD.WIDE R4, R135, 0x4, R202 ;  /* 0x0000000487047825 */ /* 0x002fc800078e02ca */
[C---:B------:R-:W-:Y:S01]  /*219c0*/  IMAD.WIDE R6, R135.reuse, 0x4, R226 ;  /* 0x0000000487067825 */ /* 0x040fe200078e02e2 */
[----:B------:R1:W-:Y:S04]  /*219d0*/  STL.64 [R1+0x3a8], R4 ;  /* 0x0003a80401007387 */ /* 0x0003e80000100a00 */
[----:B------:R4:W-:Y:S01]  /*219e0*/  STL.64 [R1+0x380], R6 ;  /* 0x0003800601007387 */ /* 0x0009e20000100a00 */
[----:B-1----:R-:W-:-:S04]  /*219f0*/  IMAD.WIDE R4, R135, 0x4, R240 ;  /* 0x0000000487047825 */ /* 0x002fc800078e02f0 */
[C---:B----4-:R-:W-:Y:S01]  /*21a00*/  IMAD.WIDE R8, R135.reuse, 0x4, R32 ;  /* 0x0000000487087825 */ /* 0x050fe200078e0220 */
[----:B------:R1:W-:Y:S04]  /*21a10*/  STL.64 [R1+0x360], R4 ;  /* 0x0003600401007387 */ /* 0x0003e80000100a00 */
[----:B------:R4:W-:Y:S01]  /*21a20*/  STL.64 [R1+0x330], R8 ;  /* 0x0003300801007387 */ /* 0x0009e20000100a00 */
[----:B------:R-:W-:-:S04]  /*21a30*/  IMAD.WIDE R6, R135, 0x4, R30 ;  /* 0x0000000487067825 */ /* 0x000fc800078e021e */
[C---:B-1----:R-:W-:Y:S02]  /*21a40*/  IMAD.WIDE R4, R135.reuse, 0x4, R242 ;  /* 0x0000000487047825 */ /* 0x042fe400078e02f2 */
[----:B------:R-:W3:Y:S02]  /*21a50*/  LDL.LU.64 R242, [R1+0x4c8] ;  /* 0x0004c80001f27983 */ /* 0x000ee40000300a00 */
[C---:B----4-:R-:W-:Y:S02]  /*21a60*/  IMAD.WIDE R8, R135.reuse, 0x4, R28 ;  /* 0x0000000487087825 */ /* 0x050fe400078e021c */
[----:B------:R1:W-:Y:S04]  /*21a70*/  STL.64 [R1+0x308], R6 ;  /* 0x0003080601007387 */ /* 0x0003e80000100a00 */
[----:B------:R4:W-:Y:S04]  /*21a80*/  STL.64 [R1+0x2e0], R4 ;  /* 0x0002e00401007387 */ /* 0x0009e80000100a00 */
[----:B------:R4:W-:Y:S01]  /*21a90*/  STL.64 [R1+0x2b0], R8 ;  /* 0x0002b00801007387 */ /* 0x0009e20000100a00 */
[----:B-1----:R-:W-:-:S04]  /*21aa0*/  IMAD.WIDE R6, R135, 0x4, R26 ;  /* 0x0000000487067825 */ /* 0x002fc800078e021a */
[C---:B----4-:R-:W-:Y:S02]  /*21ab0*/  IMAD.WIDE R4, R135.reuse, 0x4, R250 ;  /* 0x0000000487047825 */ /* 0x050fe400078e02fa */
[----:B------:R-:W4:Y:S02]  /*21ac0*/  LDL.LU.64 R250, [R1+0x4d0] ;  /* 0x0004d00001fa7983 */ /* 0x000f240000300a00 */
[C---:B------:R-:W-:Y:S02]  /*21ad0*/  IMAD.WIDE R8, R135.reuse, 0x4, R24 ;  /* 0x0000000487087825 */ /* 0x040fe400078e0218 */
[----:B------:R-:W-:Y:S04]  /*21ae0*/  STL.64 [R1+0x278], R6 ;  /* 0x0002780601007387 */ /* 0x000fe80000100a00 */
[----:B------:R1:W-:Y:S04]  /*21af0*/  STL.64 [R1+0x1c8], R4 ;  /* 0x0001c80401007387 */ /* 0x0003e80000100a00 */
[----:B------:R1:W-:Y:S02]  /*21b00*/  STL.64 [R1+0x1a8], R8 ;  /* 0x0001a80801007387 */ /* 0x0003e40000100a00 */
[----:B-1----:R-:W-:-:S05]  /*21b10*/  IMAD.WIDE R4, R135, 0x4, R22 ;  /* 0x0000000487047825 */ /* 0x002fca00078e0216 */
[----:B------:R-:W-:Y:S01]  /*21b20*/  STL.64 [R1+0x188], R4 ;  /* 0x0001880401007387 */ /* 0x000fe20000100a00 */
[----:B------:R-:W-:-:S04]  /*21b30*/  IMAD.WIDE R6, R135, 0x4, R20 ;  /* 0x0000000487067825 */ /* 0x000fc800078e0214 */
[C---:B------:R-:W-:Y:S01]  /*21b40*/  IMAD.WIDE R8, R135.reuse, 0x4, R18 ;  /* 0x0000000487087825 */ /* 0x040fe200078e0212 */
[----:B------:R1:W-:Y:S04]  /*21b50*/  STL.64 [R1+0x168], R6 ;  /* 0x0001680601007387 */ /* 0x0003e80000100a00 */
[----:B------:R-:W-:Y:S01]  /*21b60*/  STL.64 [R1+0x148], R8 ;  /* 0x0001480801007387 */ /* 0x000fe20000100a00 */
[----:B-1----:R-:W-:-:S03]  /*21b70*/  IMAD.WIDE R6, R135, 0x4, R248 ;  /* 0x0000000487067825 */ /* 0x002fc600078e02f8 */
[----:B------:R-:W4:Y:S01]  /*21b80*/  LDL.LU.64 R248, [R1+0x4d8] ;  /* 0x0004d80001f87983 */ /* 0x000f220000300a00 */
[----:B------:R-:W-:-:S05]  /*21b90*/  IMAD.WIDE R4, R135, 0x4, R16 ;  /* 0x0000000487047825 */ /* 0x000fca00078e0210 */
[----:B------:R1:W-:Y:S01]  /*21ba0*/  STL.64 [R1+0x128], R4 ;  /* 0x0001280401007387 */ /* 0x0003e20000100a00 */
[----:B------:R-:W-:-:S03]  /*21bb0*/  IMAD.WIDE R132, R135, 0x4, R132 ;  /* 0x0000000487847825 */ /* 0x000fc600078e0284 */
[----:B------:R2:W-:Y:S01]  /*21bc0*/  STL.64 [R1+0x108], R6 ;  /* 0x0001080601007387 */ /* 0x0005e20000100a00 */
[----:B-1----:R-:W-:-:S03]  /*21bd0*/  IMAD.WIDE R4, R135, 0x4, R14 ;  /* 0x0000000487047825 */ /* 0x002fc600078e020e */
[----:B------:R-:W4:Y:S01]  /*21be0*/  LDL.LU.64 R14, [R1+0x4e0] ;  /* 0x0004e000010e7983 */ /* 0x000f220000300a00 */
[----:B------:R-:W-:-:S03]  /*21bf0*/  IMAD.WIDE R140, R135, 0x4, R140 ;  /* 0x00000004878c7825 */ /* 0x000fc600078e028c */
[----:B------:R-:W-:Y:S04]  /*21c00*/  STL.64 [R1+0xe8], R4 ;  /* 0x0000e80401007387 */ /* 0x000fe80000100a00 */
[----:B------:R-:W-:Y:S04]  /*21c10*/  STL.64 [R1+0x1408], R4 ;  /* 0x0014080401007387 */ /* 0x000fe80000100a00 */
[----:B------:R-:W-:Y:S04]  /*21c20*/  STL.64 [R1+0xc8], R140 ;  /* 0x0000c88c01007387 */ /* 0x000fe80000100a00 */
[----:B------:R-:W-:Y:S01]  /*21c30*/  STL.64 [R1+0x1410], R140 ;  /* 0x0014108c01007387 */ /* 0x000fe20000100a00 */
[----:B------:R-:W-:-:S04]  /*21c40*/  IMAD.WIDE R130, R135, 0x4, R12 ;  /* 0x0000000487827825 */ /* 0x000fc800078e020c */
[----:B--2---:R-:W-:-:S04]  /*21c50*/  IMAD.WIDE R128, R135, 0x4, R10 ;  /* 0x0000000487807825 */ /* 0x004fc800078e020a */
[C---:B---3--:R-:W-:Y:S02]  /*21c60*/  IMAD.WIDE R126, R135.reuse, 0x4, R244 ;  /* 0x00000004877e7825 */ /* 0x048fe400078e02f4 */
[----:B------:R-:W2:Y:S04]  /*21c70*/  LDL.LU.64 R244, [R1+0x4e8] ;  /* 0x0004e80001f47983 */ /* 0x000ea80000300a00 */
[----:B------:R-:W-:Y:S04]  /*21c80*/  STL.64 [R1+0xa8], R132 ;  /* 0x0000a88401007387 */ /* 0x000fe80000100a00 */
[----:B------:R-:W-:Y:S04]  /*21c90*/  STL.64 [R1+0x1418], R132 ;  /* 0x0014188401007387 */ /* 0x000fe80000100a00 */
[----:B------:R-:W3:Y:S04]  /*21ca0*/  LDL.LU.64 R26, [R1+0x4f0] ;  /* 0x0004f000011a7983 */ /* 0x000ee80000300a00 */
[----:B------:R-:W3:Y:S01]  /*21cb0*/  LDL.LU.64 R12, [R1+0x4f8] ;  /* 0x0004f800010c7983 */ /* 0x000ee20000300a00 */
[----:B------:R-:W-:-:S03]  /*21cc0*/  IMAD.WIDE R124, R135, 0x4, R246 ;  /* 0x00000004877c7825 */ /* 0x000fc600078e02f6 */
[----:B------:R-:W-:Y:S04]  /*21cd0*/  STL.64 [R1+0x88], R130 ;  /* 0x0000888201007387 */ /* 0x000fe80000100a00 */
[----:B------:R-:W-:Y:S04]  /*21ce0*/  STL.64 [R1+0x1420], R130 ;  /* 0x0014208201007387 */ /* 0x000fe80000100a00 */
[----:B------:R-:W3:Y:S04]  /*21cf0*/  LDL.LU.64 R10, [R1+0x500] ;  /* 0x00050000010a7983 */ /* 0x000ee80000300a00 */
[----:B------:R-:W-:Y:S04]  /*21d00*/  STL.64 [R1+0x68], R128 ;  /* 0x0000688001007387 */ /* 0x000fe80000100a00 */
[----:B------:R-:W-:Y:S04]  /*21d10*/  STL.64 [R1+0x1428], R128 ;  /* 0x0014288001007387 */ /* 0x000fe80000100a00 */
[----:B------:R-:W3:Y:S01]  /*21d20*/  LDL.LU.64 R24, [R1+0x508] ;  /* 0x0005080001187983 */ /* 0x000ee20000300a00 */
[----:B------:R-:W-:-:S03]  /*21d30*/  IMAD.WIDE R122, R135, 0x4, R242 ;  /* 0x00000004877a7825 */ /* 0x000fc600078e02f2 */
[----:B------:R-:W3:Y:S01]  /*21d40*/  LDL.LU.64 R242, [R1+0x510] ;  /* 0x0005100001f27983 */ /* 0x000ee20000300a00 */
[----:B----4-:R-:W-:-:S03]  /*21d50*/  IMAD.WIDE R246, R135, 0x4, R250 ;  /* 0x0000000487f67825 */ /* 0x010fc600078e02fa */
[----:B------:R-:W4:Y:S04]  /*21d60*/  LDL.LU.64 R250, [R1+0x518] ;  /* 0x0005180001fa7983 */ /* 0x000f280000300a00 */
[----:B------:R-:W-:Y:S04]  /*21d70*/  STL.64 [R1+0x1430], R246 ;  /* 0x001430f601007387 */ /* 0x000fe80000100a00 */
[----:B------:R-:W-:Y:S04]  /*21d80*/  STL.64 [R1+0x48], R126 ;  /* 0x0000487e01007387 */ /* 0x000fe80000100a00 */
[----:B------:R-:W-:Y:S04]  /*21d90*/  STL.64 [R1+0x1438], R126 ;  /* 0x0014387e01007387 */ /* 0x000fe80000100a00 */
[----:B------:R-:W4:Y:S01]  /*21da0*/  LDL.LU.64 R22, [R1+0x520] ;  /* 0x0005200001167983 */ /* 0x000f220000300a00 */
[----:B------:R-:W-:-:S03]  /*21db0*/  IMAD.WIDE R238, R135, 0x4, R248 ;  /* 0x0000000487ee7825 */ /* 0x000fc600078e02f8 */
[----:B------:R-:W4:Y:S04]  /*21dc0*/  LDL.LU.64 R248, [R1+0x528] ;  /* 0x0005280001f87983 */ /* 0x000f280000300a00 */
[----:B------:R-:W-:Y:S04]  /*21dd0*/  STL.64 [R1+0x1440], R238 ;  /* 0x001440ee01007387 */ /* 0x000fe80000100a00 */
[----:B------:R-:W-:Y:S04]  /*21de0*/  STL.64 [R1+0x28], R124 ;  /* 0x0000287c01007387 */ /* 0x000fe80000100a00 */
[----:B------:R-:W-:Y:S04]  /*21df0*/  STL.64 [R1+0x1448], R124 ;  /* 0x0014487c01007387 */ /* 0x000fe80000100a00 */
[----:B------:R-:W4:Y:S01]  /*21e00*/  LDL.LU.64 R20, [R1+0x530] ;  /* 0x0005300001147983 */ /* 0x000f220000300a00 */
[----:B------:R-:W-:-:S03]  /*21e10*/  IMAD.WIDE R230, R135, 0x4, R14 ;  /* 0x0000000487e67825 */ /* 0x000fc600078e020e */
[----:B------:R-:W4:Y:S04]  /*21e20*/  LDL.LU.64 R18, [R1+0x538] ;  /* 0x0005380001127983 */ /* 0x000f280000300a00 */
[----:B------:R-:W4:Y:S04]  /*21e30*/  LDL.LU.64 R16, [R1+0x540] ;  /* 0x0005400001107983 */ /* 0x000f280000300a00 */
[----:B------:R-:W4:Y:S04]  /*21e40*/  LDL.LU.64 R14, [R1+0x548] ;  /* 0x00054800010e7983 */ /* 0x000f280000300a00 */
[----:B------:R-:W-:Y:S04]  /*21e50*/  STL.64 [R1+0x1450], R230 ;  /* 0x001450e601007387 */ /* 0x000fe80000100a00 */
[----:B------:R-:W-:Y:S04]  /*21e60*/  STL.64 [R1+0x8], R122 ;  /* 0x0000087a01007387 */ /* 0x000fe80000100a00 */
[----:B------:R-:W-:Y:S01]  /*21e70*/  STL.64 [R1+0x1458], R122 ;  /* 0x0014587a01007387 */ /* 0x000fe20000100a00 */
[----:B--2---:R-:W-:-:S03]  /*21e80*/  IMAD.WIDE R218, R135, 0x4, R244 ;  /* 0x0000000487da7825 */ /* 0x004fc600078e02f4 */
[----:B------:R-:W2:Y:S04]  /*21e90*/  LDL.LU.64 R244, [R1+0x550] ;  /* 0x0005500001f47983 */ /* 0x000ea80000300a00 */
[----:B------:R-:W-:Y:S01]  /*21ea0*/  STL.64 [R1+0x1460], R218 ;  /* 0x001460da01007387 */ /* 0x000fe20000100a00 */
[----:B---3--:R-:W-:-:S04]  /*21eb0*/  IMAD.WIDE R216, R135, 0x4, R26 ;  /* 0x0000000487d87825 */ /* 0x008fc800078e021a */
[C---:B------:R-:W-:Y:S01]  /*21ec0*/  IMAD.WIDE R214, R135.reuse, 0x4, R12 ;  /* 0x0000000487d67825 */ /* 0x040fe200078e020c */
[----:B------:R-:W-:Y:S04]  /*21ed0*/  STL.64 [R1+0x1468], R216 ;  /* 0x001468d801007387 */ /* 0x000fe80000100a00 */
[----:B------:R-:W3:Y:S04]  /*21ee0*/  LDL.LU.64 R12, [R1+0x558] ;  /* 0x00055800010c7983 */ /* 0x000ee80000300a00 */
[----:B------:R-:W-:Y:S01]  /*21ef0*/  STL.64 [R1+0x1470], R214 ;  /* 0x001470d601007387 */ /* 0x000fe20000100a00 */
[----:B------:R-:W-:-:S03]  /*21f00*/  IMAD.WIDE R212, R135, 0x4, R10 ;  /* 0x0000000487d47825 */ /* 0x000fc600078e020a */
[----:B------:R-:W3:Y:S04]  /*21f10*/  LDL.LU.64 R10, [R1+0x560] ;  /* 0x00056000010a7983 */ /* 0x000ee80000300a00 */
[----:B------:R-:W-:Y:S01]  /*21f20*/  STL.64 [R1+0x1478], R212 ;  /* 0x001478d401007387 */ /* 0x000fe20000100a00 */
[----:B------:R-:W-:-:S05]  /*21f30*/  IMAD.WIDE R210, R135, 0x4, R24 ;  /* 0x0000000487d27825 */ /* 0x000fca00078e0218 */
[----:B------:R1:W-:Y:S01]  /*21f40*/  STL.64 [R1+0x1480], R210 ;  /* 0x001480d201007387 */ /* 0x0003e20000100a00 */
[----:B------:R-:W-:-:S03]  /*21f50*/  IMAD.WIDE R208, R135, 0x4, R242 ;  /* 0x0000000487d07825 */ /* 0x000fc600078e02f2 */
[----:B------:R-:W3:Y:S04]  /*21f60*/  LDL.LU.64 R242, [R1+0x568] ;  /* 0x0005680001f27983 */ /* 0x000ee80000300a00 */
[----:B------:R-:W-:Y:S01]  /*21f70*/  STL.64 [R1+0x1488], R208 ;  /* 0x001488d001007387 */ /* 0x000fe20000100a00 */
[----:B----4-:R-:W-:-:S03]  /*21f80*/  IMAD.WIDE R206, R135, 0x4, R250 ;  /* 0x0000000487ce7825 */ /* 0x010fc600078e02fa */
[----:B------:R-:W4:Y:S04]  /*21f90*/  LDL.LU.64 R250, [R1+0x570] ;  /* 0x0005700001fa7983 */ /* 0x000f280000300a00 */
[----:B------:R-:W-:Y:S01]  /*21fa0*/  STL.64 [R1+0x1490], R206 ;  /* 0x001490ce01007387 */ /* 0x000fe20000100a00 */
[----:B------:R-:W-:-:S05]  /*21fb0*/  IMAD.WIDE R204, R135, 0x4, R22 ;  /* 0x0000000487cc7825 */ /* 0x000fca00078e0216 */
[----:B------:R-:W-:Y:S01]  /*21fc0*/  STL.64 [R1+0x1498], R204 ;  /* 0x001498cc01007387 */ /* 0x000fe20000100a00 */
[----:B------:R-:W-:-:S03]  /*21fd0*/  IMAD.WIDE R202, R135, 0x4, R248 ;  /* 0x0000000487ca7825 */ /* 0x000fc600078e02f8 */
[----:B------:R-:W4:Y:S04]  /*21fe0*/  LDL.LU.64 R248, [R1+0x578] ;  /* 0x0005780001f87983 */ /* 0x000f280000300a00 */
[----:B------:R-:W-:Y:S01]  /*21ff0*/  STL.64 [R1+0x14a0], R202 ;  /* 0x0014a0ca01007387 */ /* 0x000fe20000100a00 */
[----:B------:R-:W-:-:S04]  /*22000*/  IMAD.WIDE R120, R135, 0x4, R20 ;  /* 0x0000000487787825 */ /* 0x000fc800078e0214 */
[C---:B------:R-:W-:Y:S02]  /*22010*/  IMAD.WIDE R118, R135.reuse, 0x4, R18 ;  /* 0x0000000487767825 */ /* 0x040fe400078e0212 */
[----:B------:R-:W4:Y:S02]  /*22020*/  LDL.LU.64 R18, [R1+0x580] ;  /* 0x0005800001127983 */ /* 0x000f240000300a00 */
[C---:B------:R-:W-:Y:S02]  /*22030*/  IMAD.WIDE R116, R135.reuse, 0x4, R16 ;  /* 0x0000000487747825 */ /* 0x040fe400078e0210 */
[----:B------:R-:W4:Y:S02]  /*22040*/  LDL.LU.64 R16, [R1+0x588] ;  /* 0x0005880001107983 */ /* 0x000f240000300a00 */
[C---:B------:R-:W-:Y:S02]  /*22050*/  IMAD.WIDE R114, R135.reuse, 0x4, R14 ;  /* 0x0000000487727825 */ /* 0x040fe400078e020e */
[----:B------:R-:W-:Y:S04]  /*22060*/  STL.64 [R1+0x250], R120 ;  /* 0x0002507801007387 */ /* 0x000fe80000100a00 */
[----:B------:R-:W-:Y:S04]  /*22070*/  STL.64 [R1+0x14a8], R120 ;  /* 0x0014a87801007387 */ /* 0x000fe80000100a00 */
[----:B------:R-:W4:Y:S01]  /*22080*/  LDL.LU.64 R14, [R1+0x590] ;  /* 0x00059000010e7983 */ /* 0x000f220000300a00 */
[----:B--2---:R-:W-:-:S03]  /*22090*/  IMAD.WIDE R112, R135, 0x4, R244 ;  /* 0x0000000487707825 */ /* 0x004fc600078e02f4 */
[----:B------:R-:W2:Y:S04]  /*220a0*/  LDL.LU.64 R244, [R1+0x598] ;  /* 0x0005980001f47983 */ /* 0x000ea80000300a00 */
[----:B------:R-:W-:Y:S04]  /*220b0*/  STL.64 [R1+0x238], R118 ;  /* 0x0002387601007387 */ /* 0x000fe80000100a00 */
[----:B------:R-:W-:Y:S04]  /*220c0*/  STL.64 [R1+0x14b0], R118 ;  /* 0x0014b07601007387 */ /* 0x000fe80000100a00 */
[----:B------:R-:W-:Y:S04]  /*220d0*/  STL.64 [R1+0x218], R116 ;  /* 0x0002187401007387 */ /* 0x000fe80000100a00 */
[----:B------:R-:W-:Y:S01]  /*220e0*/  STL.64 [R1+0x14b8], R116 ;  /* 0x0014b87401007387 */ /* 0x000fe20000100a00 */
[----:B---3--:R-:W-:-:S03]  /*220f0*/  IMAD.WIDE R110, R135, 0x4, R12 ;  /* 0x00000004876e7825 */ /* 0x008fc600078e020c */
[----:B------:R-:W3:Y:S01]  /*22100*/  LDL.LU.64 R12, [R1+0x5a0] ;  /* 0x0005a000010c7983 */ /* 0x000ee20000300a00 */
[----:B------:R-:W-:-:S03]  /*22110*/  IMAD.WIDE R108, R135, 0x4, R10 ;  /* 0x00000004876c7825 */ /* 0x000fc600078e020a */
[----:B------:R-:W3:Y:S04]  /*22120*/  LDL.LU.64 R10, [R1+0x5a8] ;  /* 0x0005a800010a7983 */ /* 0x000ee80000300a00 */
[----:B------:R-:W-:Y:S04]  /*22130*/  STL.64 [R1+0x200], R114 ;  /* 0x0002007201007387 */ /* 0x000fe80000100a00 */
[----:B------:R-:W-:Y:S01]  /*22140*/  STL.64 [R1+0x14c0], R114 ;  /* 0x0014c07201007387 */ /* 0x000fe20000100a00 */
[----:B------:R-:W-:-:S03]  /*22150*/  IMAD.WIDE R106, R135, 0x4, R242 ;  /* 0x00000004876a7825 */ /* 0x000fc600078e02f2 */
[----:B------:R-:W3:Y:S04]  /*22160*/  LDL.LU.64 R242, [R1+0x5b0] ;  /* 0x0005b00001f27983 */ /* 0x000ee80000300a00 */
[----:B------:R-:W-:Y:S04]  /*22170*/  STL.64 [R1+0x1e0], R112 ;  /* 0x0001e07001007387 */ /* 0x000fe80000100a00 */
[----:B------:R-:W-:Y:S01]  /*22180*/  STL.64 [R1+0x14c8], R112 ;  /* 0x0014c87001007387 */ /* 0x000fe20000100a00 */
[----:B----4-:R-:W-:-:S03]  /*22190*/  IMAD.WIDE R104, R135, 0x4, R250 ;  /* 0x0000000487687825 */ /* 0x010fc600078e02fa */
[----:B------:R-:W4:Y:S04]  /*221a0*/  LDL.LU.64 R250, [R1+0x5b8] ;  /* 0x0005b80001fa7983 */ /* 0x000f280000300a00 */
[----:B------:R-:W-:Y:S04]  /*221b0*/  STL.64 [R1+0x1c0], R110 ;  /* 0x0001c06e01007387 */ /* 0x000fe80000100a00 */
[----:B------:R-:W-:Y:S01]  /*221c0*/  STL.64 [R1+0x14d0], R110 ;  /* 0x0014d06e01007387 */ /* 0x000fe20000100a00 */
[----:B------:R-:W-:-:S03]  /*221d0*/  IMAD.WIDE R102, R135, 0x4, R248 ;  /* 0x0000000487667825 */ /* 0x000fc600078e02f8 */
[----:B------:R-:W4:Y:S04]  /*221e0*/  LDL.LU.64 R248, [R1+0x5c0] ;  /* 0x0005c00001f87983 */ /* 0x000f280000300a00 */
[----:B------:R-:W-:Y:S04]  /*221f0*/  STL.64 [R1+0x1a0], R108 ;  /* 0x0001a06c01007387 */ /* 0x000fe80000100a00 */
[----:B------:R-:W-:Y:S04]  /*22200*/  STL.64 [R1+0x14d8], R108 ;  /* 0x0014d86c01007387 */ /* 0x000fe80000100a00 */
[----:B------:R-:W-:Y:S04]  /*22210*/  STL.64 [R1+0x180], R106 ;  /* 0x0001806a01007387 */ /* 0x000fe80000100a00 */
[----:B------:R-:W-:Y:S01]  /*22220*/  STL.64 [R1+0x14e0], R106 ;  /* 0x0014e06a01007387 */ /* 0x000fe20000100a00 */
[----:B------:R-:W-:-:S04]  /*22230*/  IMAD.WIDE R100, R135, 0x4, R18 ;  /* 0x0000000487647825 */ /* 0x000fc800078e0212 */
[C---:B------:R-:W-:Y:S02]  /*22240*/  IMAD.WIDE R98, R135.reuse, 0x4, R16 ;  /* 0x0000000487627825 */ /* 0x040fe400078e0210 */
[----:B------:R-:W4:Y:S04]  /*22250*/  LDL.LU.64 R16, [R1+0x5c8] ;  /* 0x0005c80001107983 */ /* 0x000f280000300a00 */
[----:B------:R-:W-:Y:S04]  /*22260*/  STL.64 [R1+0x160], R104 ;  /* 0x0001606801007387 */ /* 0x000fe80000100a00 */
[----:B------:R1:W-:Y:S01]  /*22270*/  STL.64 [R1+0x14e8], R104 ;  /* 0x0014e86801007387 */ /* 0x0003e20000100a00 */
[----:B------:R-:W-:-:S03]  /*22280*/  IMAD.WIDE R96, R135, 0x4, R14 ;  /* 0x0000000487607825 */ /* 0x000fc600078e020e */
[----:B------:R-:W-:Y:S04]  /*22290*/  STL.64 [R1+0x140], R102 ;  /* 0x0001406601007387 */ /* 0x000fe80000100a00 */
[----:B------:R1:W-:Y:S01]  /*222a0*/  STL.64 [R1+0x14f0], R102 ;  /* 0x0014f06601007387 */ /* 0x0003e20000100a00 */
[----:B--2---:R-:W-:-:S03]  /*222b0*/  IMAD.WIDE R94, R135, 0x4, R244 ;  /* 0x00000004875e7825 */ /* 0x004fc600078e02f4 */
[----:B------:R-:W2:Y:S04]  /*222c0*/  LDL.LU.64 R244, [R1+0x5d0] ;  /* 0x0005d00001f47983 */ /* 0x000ea80000300a00 */
[----:B------:R-:W2:Y:S04]  /*222d0*/  LDL.LU.64 R14, [R1+0x5d8] ;  /* 0x0005d800010e7983 */ /* 0x000ea80000300a00 */
[----:B------:R-:W-:Y:S04]  /*222e0*/  STL.64 [R1+0x120], R100 ;  /* 0x0001206401007387 */ /* 0x000fe80000100a00 */
[----:B------:R1:W-:Y:S01]  /*222f0*/  STL.64 [R1+0x14f8], R100 ;  /* 0x0014f86401007387 */ /* 0x0003e20000100a00 */
[----:B---3--:R-:W-:-:S03]  /*22300*/  IMAD.WIDE R92, R135, 0x4, R12 ;  /* 0x00000004875c7825 */ /* 0x008fc600078e020c */
[----:B------:R-:W3:Y:S04]  /*22310*/  LDL.LU.64 R12, [R1+0x5e0] ;  /* 0x0005e000010c7983 */ /* 0x000ee80000300a00 */
[----:B------:R1:W-:Y:S01]  /*22320*/  STL.64 [R1+0x100], R98 ;  /* 0x0001006201007387 */ /* 0x0003e20000100a00 */
[----:B------:R-:W-:-:S03]  /*22330*/  IMAD.WIDE R90, R135, 0x4, R10 ;  /* 0x00000004875a7825 */ /* 0x000fc600078e020a */
[----:B------:R1:W-:Y:S04]  /*22340*/  STL.64 [R1+0xe0], R96 ;  /* 0x0000e06001007387 */ /* 0x0003e80000100a00 */
[----:B------:R-:W3:Y:S04]  /*22350*/  LDL.LU.64 R38, [R1+0x5e8] ;  /* 0x0005e80001267983 */ /* 0x000ee80000300a00 */
[----:B------:R-:W3:Y:S04]  /*22360*/  LDL.LU.64 R10, [R1+0x5f0] ;  /* 0x0005f000010a7983 */ /* 0x000ee80000300a00 */
[----:B------:R-:W3:Y:S04]  /*22370*/  LDL.LU.64 R36, [R1+0x5f8] ;  /* 0x0005f80001247983 */ /* 0x000ee80000300a00 */
[----:B------:R-:W3:Y:S04]  /*22380*/  LDL.LU.64 R20, [R1+0x600] ;  /* 0x0006000001147983 */ /* 0x000ee80000300a00 */
[----:B------:R1:W-:Y:S01]  /*22390*/  STL.64 [R1+0xc0], R94 ;  /* 0x0000c05e01007387 */ /* 0x0003e20000100a00 */
[----:B------:R-:W-:-:S03]  /*223a0*/  IMAD.WIDE R88, R135, 0x4, R242 ;  /* 0x0000000487587825 */ /* 0x000fc600078e02f2 */
[----:B------:R-:W3:Y:S01]  /*223b0*/  LDL.LU.64 R242, [R1+0x608] ;  /* 0x0006080001f27983 */ /* 0x000ee20000300a00 */
[----:B----4-:R-:W-:-:S03]  /*223c0*/  IMAD.WIDE R86, R135, 0x4, R250 ;  /* 0x0000000487567825 */ /* 0x010fc600078e02fa */
[----:B------:R-:W4:Y:S04]  /*223d0*/  LDL.LU.64 R250, [R1+0x610] ;  /* 0x0006100001fa7983 */ /* 0x000f280000300a00 */
[----:B------:R1:W-:Y:S04]  /*223e0*/  STL.64 [R1+0xa0], R92 ;  /* 0x0000a05c01007387 */ /* 0x0003e80000100a00 */
[----:B------:R-:W4:Y:S04]  /*223f0*/  LDL.LU.64 R34, [R1+0x618] ;  /* 0x0006180001227983 */ /* 0x000f280000300a00 */
[----:B------:R-:W4:Y:S01]  /*22400*/  LDL.LU.64 R32, [R1+0x620] ;  /* 0x0006200001207983 */ /* 0x000f220000300a00 */
[----:B------:R-:W-:-:S03]  /*22410*/  IMAD.WIDE R84, R135, 0x4, R248 ;  /* 0x0000000487547825 */ /* 0x000fc600078e02f8 */
[----:B------:R-:W4:Y:S04]  /*22420*/  LDL.LU.64 R248, [R1+0x628] ;  /* 0x0006280001f87983 */ /* 0x000f280000300a00 */
[----:B------:R-:W4:Y:S04]  /*22430*/  LDL.LU.64 R30, [R1+0x630] ;  /* 0x00063000011e7983 */ /* 0x000f280000300a00 */
[----:B------:R-:W4:Y:S04]  /*22440*/  LDL.LU.64 R18, [R1+0x638] ;  /* 0x0006380001127983 */ /* 0x000f280000300a00 */
[----:B------:R1:W-:Y:S04]  /*22450*/  STL.64 [R1+0x80], R90 ;  /* 0x0000805a01007387 */ /* 0x0003e80000100a00 */
[----:B------:R-:W4:Y:S04]  /*22460*/  LDL.LU.64 R28, [R1+0x640] ;  /* 0x00064000011c7983 */ /* 0x000f280000300a00 */
[----:B------:R-:W4:Y:S01]  /*22470*/  LDL.LU.64 R26, [R1+0x648] ;  /* 0x00064800011a7983 */ /* 0x000f220000300a00 */
[----:B------:R-:W-:-:S03]  /*22480*/  IMAD.WIDE R82, R135, 0x4, R16 ;  /* 0x0000000487527825 */ /* 0x000fc600078e0210 */
[----:B------:R-:W4:Y:S04]  /*22490*/  LDL.LU.64 R16, [R1+0x650] ;  /* 0x0006500001107983 */ /* 0x000f280000300a00 */
[----:B------:R1:W-:Y:S04]  /*224a0*/  STL.64 [R1+0x60], R88 ;  /* 0x0000605801007387 */ /* 0x0003e80000100a00 */
[----:B------:R-:W4:Y:S04]  /*224b0*/  LDL.LU.64 R24, [R1+0x658] ;  /* 0x0006580001187983 */ /* 0x000f280000300a00 */
[----:B------:R1:W-:Y:S01]  /*224c0*/  STL.64 [R1+0x40], R86 ;  /* 0x0000405601007387 */ /* 0x0003e20000100a00 */
[----:B--2---:R-:W-:-:S03]  /*224d0*/  IMAD.WIDE R236, R135, 0x4, R14 ;  /* 0x0000000487ec7825 */ /* 0x004fc600078e020e */
[----:B------:R-:W2:Y:S04]  /*224e0*/  LDL.LU.64 R14, [R1+0x660] ;  /* 0x00066000010e7983 */ /* 0x000ea80000300a00 */
[----:B------:R1:W-:Y:S04]  /*224f0*/  STL.64 [R1+0x20], R84 ;  /* 0x0000205401007387 */ /* 0x0003e80000100a00 */
[----:B------:R-:W2:Y:S01]  /*22500*/  LDL.LU.64 R22, [R1+0x670] ;  /* 0x0006700001167983 */ /* 0x000ea20000300a00 */
[----:B---3--:R-:W-:-:S03]  /*22510*/  IMAD.WIDE R200, R135, 0x4, R12 ;  /* 0x0000000487c87825 */ /* 0x008fc600078e020c */
[----:B------:R-:W3:Y:S04]  /*22520*/  LDL.LU.64 R12, [R1+0x678] ;  /* 0x00067800010c7983 */ /* 0x000ee80000300a00 */
[----:B------:R1:W-:Y:S01]  /*22530*/  STL.64 [R1], R82 ;  /* 0x0000005201007387 */ /* 0x0003e20000100a00 */
[----:B------:R-:W-:-:S03]  /*22540*/  IMAD.WIDE R196, R135, 0x4, R10 ;  /* 0x0000000487c47825 */ /* 0x000fc600078e020a */
[----:B------:R-:W3:Y:S01]  /*22550*/  LDL.LU.64 R10, [R1+0x680] ;  /* 0x00068000010a7983 */ /* 0x000ee20000300a00 */
[----:B------:R-:W-:-:S03]  /*22560*/  IMAD.WIDE R192, R135, 0x4, R20 ;  /* 0x0000000487c07825 */ /* 0x000fc600078e0214 */
[----:B------:R-:W3:Y:S01]  /*22570*/  LDL.LU.64 R20, [R1+0x688] ;  /* 0x0006880001147983 */ /* 0x000ee20000300a00 */
[----:B------:R-:W-:-:S03]  /*22580*/  IMAD.WIDE R190, R135, 0x4, R242 ;  /* 0x0000000487be7825 */ /* 0x000fc600078e02f2 */
[----:B------:R-:W3:Y:S01]  /*22590*/  LDL.LU.64 R242, [R1+0x690] ;  /* 0x0006900001f27983 */ /* 0x000ee20000300a00 */
[----:B----4-:R-:W-:-:S03]  /*225a0*/  IMAD.WIDE R188, R135, 0x4, R250 ;  /* 0x0000000487bc7825 */ /* 0x010fc600078e02fa */
[----:B------:R-:W4:Y:S01]  /*225b0*/  LDL.LU.64 R250, [R1+0x698] ;  /* 0x0006980001fa7983 */ /* 0x000f220000300a00 */
[----:B------:R-:W-:-:S03]  /*225c0*/  IMAD.WIDE R182, R135, 0x4, R248 ;  /* 0x0000000487b67825 */ /* 0x000fc600078e02f8 */
[----:B------:R-:W4:Y:S01]  /*225d0*/  LDL.LU.64 R248, [R1+0x6a0] ;  /* 0x0006a00001f87983 */ /* 0x000f220000300a00 */
[----:B------:R-:W-:-:S04]  /*225e0*/  IMAD.WIDE R80, R135, 0x4, R30 ;  /* 0x0000000487507825 */ /* 0x000fc800078e021e */
[C---:B------:R-:W-:Y:S02]  /*225f0*/  IMAD.WIDE R78, R135.reuse, 0x4, R18 ;  /* 0x00000004874e7825 */ /* 0x040fe400078e0212 */
[----:B------:R-:W4:Y:S04]  /*22600*/  LDL.LU.64 R18, [R1+0x6a8] ;  /* 0x0006a80001127983 */ /* 0x000f280000300a00 */
[----:B------:R1:W-:Y:S01]  /*22610*/  STL.64 [R1+0x248], R80 ;  /* 0x0002485001007387 */ /* 0x0003e20000100a00 */
[----:B------:R-:W-:-:S04]  /*22620*/  IMAD.WIDE R76, R135, 0x4, R28 ;  /* 0x00000004874c7825 */ /* 0x000fc800078e021c */
[----:B------:R-:W-:-:S04]  /*22630*/  IMAD.WIDE R74, R135, 0x4, R26 ;  /* 0x00000004874a7825 */ /* 0x000fc800078e021a */
[C---:B------:R-:W-:Y:S02]  /*22640*/  IMAD.WIDE R72, R135.reuse, 0x4, R16 ;  /* 0x0000000487487825 */ /* 0x040fe400078e0210 */
[----:B------:R-:W4:Y:S04]  /*22650*/  LDL.LU.64 R16, [R1+0x6b0] ;  /* 0x0006b00001107983 */ /* 0x000f280000300a00 */
[----:B------:R1:W-:Y:S01]  /*22660*/  STL.64 [R1+0x228], R78 ;  /* 0x0002284e01007387 */ /* 0x0003e20000100a00 */
[----:B------:R-:W-:-:S03]  /*22670*/  IMAD.WIDE R70, R135, 0x4, R24 ;  /* 0x0000000487467825 */ /* 0x000fc600078e0218 */
[----:B------:R1:W-:Y:S01]  /*22680*/  STL.64 [R1+0x210], R76 ;  /* 0x0002104c01007387 */ /* 0x0003e20000100a00 */
[----:B--2---:R-:W-:-:S03]  /*22690*/  IMAD.WIDE R68, R135, 0x4, R14 ;  /* 0x0000000487447825 */ /* 0x004fc600078e020e */
[----:B------:R-:W2:Y:S04]  /*226a0*/  LDL.LU.64 R14, [R1+0x6b8] ;  /* 0x0006b800010e7983 */ /* 0x000ea80000300a00 */
[----:B------:R1:W-:Y:S01]  /*226b0*/  STL.64 [R1+0x1f8], R74 ;  /* 0x0001f84a01007387 */ /* 0x0003e20000100a00 */
[----:B------:R-:W-:-:S03]  /*226c0*/  IMAD.WIDE R66, R135, 0x4, R22 ;  /* 0x0000000487427825 */ /* 0x000fc600078e0216 */
[----:B------:R1:W-:Y:S01]  /*226d0*/  STL.64 [R1+0x1d8], R72 ;  /* 0x0001d84801007387 */ /* 0x0003e20000100a00 */
[----:B---3--:R-:W-:-:S03]  /*226e0*/  IMAD.WIDE R64, R135, 0x4, R12 ;  /* 0x0000000487407825 */ /* 0x008fc600078e020c */
[----:B------:R-:W3:Y:S04]  /*226f0*/  LDL.LU.64 R12, [R1+0x6c0] ;  /* 0x0006c000010c7983 */ /* 0x000ee80000300a00 */
[----:B------:R1:W-:Y:S01]  /*22700*/  STL.64 [R1+0x1b8], R70 ;  /* 0x0001b84601007387 */ /* 0x0003e20000100a00 */
[----:B------:R-:W-:-:S03]  /*22710*/  IMAD.WIDE R62, R135, 0x4, R10 ;  /* 0x00000004873e7825 */ /* 0x000fc600078e020a */
[----:B------:R-:W3:Y:S04]  /*22720*/  LDL.LU.64 R10, [R1+0x6c8] ;  /* 0x0006c800010a7983 */ /* 0x000ee80000300a00 */
[----:B------:R1:W-:Y:S04]  /*22730*/  STL.64 [R1+0x198], R68 ;  /* 0x0001984401007387 */ /* 0x0003e80000100a00 */
[----:B------:R1:W-:Y:S04]  /*22740*/  STL.64 [R1+0x178], R66 ;  /* 0x0001784201007387 */ /* 0x0003e80000100a00 */
[----:B------:R1:W-:Y:S01]  /*22750*/  STL.64 [R1+0x158], R64 ;  /* 0x0001584001007387 */ /* 0x0003e20000100a00 */
[----:B------:R-:W-:-:S04]  /*22760*/  IMAD.WIDE R58, R135, 0x4, R242 ;  /* 0x00000004873a7825 */ /* 0x000fc800078e02f2 */
[C---:B----4-:R-:W-:Y:S02]  /*22770*/  IMAD.WIDE R56, R135.reuse, 0x4, R250 ;  /* 0x0000000487387825 */ /* 0x050fe400078e02fa */
[----:B------:R-:W4:Y:S04]  /*22780*/  LDL.LU.64 R250, [R1+0x6d0] ;  /* 0x0006d00001fa7983 */ /* 0x000f280000300a00 */
[----:B------:R-:W4:Y:S04]  /*22790*/  LDL.LU.64 R242, [R1+0x6d8] ;  /* 0x0006d80001f27983 */ /* 0x000f280000300a00 */
[----:B------:R1:W-:Y:S01]  /*227a0*/  STL.64 [R1+0x138], R62 ;  /* 0x0001383e01007387 */ /* 0x0003e20000100a00 */
[----:B------:R-:W-:-:S03]  /*227b0*/  IMAD.WIDE R54, R135, 0x4, R248 ;  /* 0x0000000487367825 */ /* 0x000fc600078e02f8 */
[----:B------:R-:W4:Y:S01]  /*227c0*/  LDL.LU.64 R248, [R1+0x6e0] ;  /* 0x0006e00001f87983 */ /* 0x000f220000300a00 */
[----:B------:R-:W-:-:S04]  /*227d0*/  IMAD.WIDE R60, R135, 0x4, R20 ;  /* 0x00000004873c7825 */ /* 0x000fc800078e0214 */
[C---:B------:R-:W-:Y:S01]  /*227e0*/  IMAD.WIDE R198, R135.reuse, 0x4, R38 ;  /* 0x0000000487c67825 */ /* 0x040fe200078e0226 */
[----:B------:R1:W-:Y:S04]  /*227f0*/  STL.64 [R1+0x118], R60 ;  /* 0x0001183c01007387 */ /* 0x0003e80000100a00 */
[----:B------:R-:W4:Y:S01]  /*22800*/  LDL.LU.64 R40, [R1+0x6f0] ;  /* 0x0006f00001287983 */ /* 0x000f220000300a00 */
[----:B------:R-:W-:-:S03]  /*22810*/  IMAD.WIDE R194, R135, 0x4, R36 ;  /* 0x0000000487c27825 */ /* 0x000fc600078e0224 */
[----:B------:R-:W4:Y:S04]  /*22820*/  LDL.LU.64 R38, [R1+0x700] ;  /* 0x0007000001267983 */ /* 0x000f280000300a00 */
[----:B------:R-:W4:Y:S04]  /*22830*/  LDL.LU.64 R28, [R1+0x710] ;  /* 0x00071000011c7983 */ /* 0x000f280000300a00 */
[----:B------:R1:W-:Y:S04]  /*22840*/  STL.64 [R1+0xf8], R58 ;  /* 0x0000f83a01007387 */ /* 0x0003e80000100a00 */
[----:B------:R-:W4:Y:S01]  /*22850*/  LDL.LU.64 R36, [R1+0x720] ;  /* 0x0007200001247983 */ /* 0x000f220000300a00 */
[----:B------:R-:W-:-:S03]  /*22860*/  IMAD.WIDE R186, R135, 0x4, R34 ;  /* 0x0000000487ba7825 */ /* 0x000fc600078e0222 */
[----:B------:R-:W4:Y:S01]  /*22870*/  LDL.LU.64 R26, [R1+0x730] ;  /* 0x00073000011a7983 */ /* 0x000f220000300a00 */
[----:B------:R-:W-:-:S03]  /*22880*/  IMAD.WIDE R52, R135, 0x4, R18 ;  /* 0x0000000487347825 */ /* 0x000fc600078e0212 */
[----:B------:R-:W4:Y:S04]  /*22890*/  LDL.LU.64 R24, [R1+0x740] ;  /* 0x0007400001187983 */ /* 0x000f280000300a00 */
[----:B------:R1:W-:Y:S04]  /*228a0*/  STL.64 [R1+0xd8], R56 ;  /* 0x0000d83801007387 */ /* 0x0003e80000100a00 */
[----:B------:R-:W4:Y:S01]  /*228b0*/  LDL.LU.64 R22, [R1+0x748] ;  /* 0x0007480001167983 */ /* 0x000f220000300a00 */
[----:B------:R-:W-:-:S03]  /*228c0*/  IMAD.WIDE R50, R135, 0x4, R16 ;  /* 0x0000000487327825 */ /* 0x000fc600078e0210 */
[----:B------:R-:W4:Y:S04]  /*228d0*/  LDL.LU.64 R34, [R1+0x750] ;  /* 0x0007500001227983 */ /* 0x000f280000300a00 */
[----:B------:R-:W4:Y:S01]  /*228e0*/  LDL.LU.64 R20, [R1+0x760] ;  /* 0x0007600001147983 */ /* 0x000f220000300a00 */
[----:B------:R-:W-:-:S03]  /*228f0*/  IMAD.WIDE R184, R135, 0x4, R32 ;  /* 0x0000000487b87825 */ /* 0x000fc600078e0220 */
[----:B------:R1:W-:Y:S04]  /*22900*/  STL.64 [R1+0xb8], R54 ;  /* 0x0000b83601007387 */ /* 0x0003e80000100a00 */
[----:B------:R-:W4:Y:S04]  /*22910*/  LDL.LU.64 R18, [R1+0x758] ;  /* 0x0007580001127983 */ /* 0x000f280000300a00 */
[----:B------:R-:W4:Y:S04]  /*22920*/  LDL.LU.64 R16, [R1+0x770] ;  /* 0x0007700001107983 */ /* 0x000f280000300a00 */
[----:B------:R1:W-:Y:S04]  /*22930*/  STL.64 [R1+0x98], R52 ;  /* 0x0000983401007387 */ /* 0x0003e80000100a00 */
[----:B------:R-:W4:Y:S04]  /*22940*/  LDL.LU.64 R32, [R1+0x780] ;  /* 0x0007800001207983 */ /* 0x000f280000300a00 */
[----:B------:R-:W4:Y:S01]  /*22950*/  LDL.LU.64 R30, [R1+0x790] ;  /* 0x00079000011e7983 */ /* 0x000f220000300a00 */
[----:B--2---:R-:W-:-:S03]  /*22960*/  IMAD.WIDE R48, R135, 0x4, R14 ;  /* 0x0000000487307825 */ /* 0x004fc600078e020e */
[----:B------:R-:W2:Y:S01]  /*22970*/  LDL.LU.64 R14, [R1+0x7a0] ;  /* 0x0007a000010e7983 */ /* 0x000ea20000300a00 */
[----:B---3--:R-:W-:-:S03]  /*22980*/  IMAD.WIDE R46, R135, 0x4, R12 ;  /* 0x00000004872e7825 */ /* 0x008fc600078e020c */
[----:B------:R-:W3:Y:S04]  /*22990*/  LDL.LU.64 R12, [R1+0x7b0] ;  /* 0x0007b000010c7983 */ /* 0x000ee80000300a00 */
[----:B------:R1:W-:Y:S04]  /*229a0*/  STL.64 [R1+0x78], R50 ;  /* 0x0000783201007387 */ /* 0x0003e80000100a00 */
[----:B------:R1:W-:Y:S01]  /*229b0*/  STL.64 [R1+0x58], R48 ;  /* 0x0000583001007387 */ /* 0x0003e20000100a00 */
[----:B------:R-:W-:-:S03]  /*229c0*/  IMAD.WIDE R44, R135, 0x4, R10 ;  /* 0x00000004872c7825 */ /* 0x000fc600078e020a */
[----:B------:R-:W3:Y:S04]  /*229d0*/  LDL.LU.64 R10, [R1+0x7c0] ;  /* 0x0007c000010a7983 */ /* 0x000ee80000300a00 */
[----:B------:R1:W-:Y:S01]  /*229e0*/  STL.64 [R1+0x38], R46 ;  /* 0x0000382e01007387 */ /* 0x0003e20000100a00 */
[----:B----4-:R-:W-:-:S03]  /*229f0*/  IMAD.WIDE R234, R135, 0x4, R248 ;  /* 0x0000000487ea7825 */ /* 0x010fc600078e02f8 */
[----:B------:R-:W4:Y:S04]  /*22a00*/  LDL.LU.64 R248, [R1+0x7c8] ;  /* 0x0007c80001f87983 */ /* 0x000f280000300a00 */
[----:B------:R1:W-:Y:S01]  /*22a10*/  STL.64 [R1+0x18], R44 ;  /* 0x0000182c01007387 */ /* 0x0003e20000100a00 */
[----:B------:R-:W-:-:S04]  /*22a20*/  IMAD.WIDE R180, R135, 0x4, R40 ;  /* 0x0000000487b47825 */ /* 0x000fc800078e0228 */
[C---:B------:R-:W-:Y:S02]  /*22a30*/  IMAD.WIDE R176, R135.reuse, 0x4, R28 ;  /* 0x0000000487b07825 */ /* 0x040fe400078e021c */
[----:B------:R-:W4:Y:S02]  /*22a40*/  LDL.LU.64 R28, [R1+0x7d0] ;  /* 0x0007d000011c7983 */ /* 0x000f240000300a00 */
[C---:B------:R-:W-:Y:S02]  /*22a50*/  IMAD.WIDE R172, R135.reuse, 0x4, R26 ;  /* 0x0000000487ac7825 */ /* 0x040fe400078e021a */
[----:B------:R-:W4:Y:S02]  /*22a60*/  LDL.LU.64 R26, [R1+0x7d8] ;  /* 0x0007d800011a7983 */ /* 0x000f240000300a00 */
[C---:B------:R-:W-:Y:S02]  /*22a70*/  IMAD.WIDE R170, R135.reuse, 0x4, R24 ;  /* 0x0000000487aa7825 */ /* 0x040fe400078e0218 */
[----:B------:R-:W4:Y:S02]  /*22a80*/  LDL.LU.64 R24, [R1+0x7e0] ;  /* 0x0007e00001187983 */ /* 0x000f240000300a00 */
[----:B------:R-:W-:-:S04]  /*22a90*/  IMAD.WIDE R174, R135, 0x4, R36 ;  /* 0x0000000487ae7825 */ /* 0x000fc800078e0224 */
[C---:B------:R-:W-:Y:S02]  /*22aa0*/  IMAD.WIDE R168, R135.reuse, 0x4, R22 ;  /* 0x0000000487a87825 */ /* 0x040fe400078e0216 */
[----:B------:R-:W4:Y:S02]  /*22ab0*/  LDL.LU.64 R22, [R1+0x7f0] ;  /* 0x0007f00001167983 */ /* 0x000f240000300a00 */
[----:B------:R-:W-:-:S04]  /*22ac0*/  IMAD.WIDE R166, R135, 0x4, R34 ;  /* 0x0000000487a67825 */ /* 0x000fc800078e0222 */
[C---:B------:R-:W-:Y:S02]  /*22ad0*/  IMAD.WIDE R164, R135.reuse, 0x4, R20 ;  /* 0x0000000487a47825 */ /* 0x040fe400078e0214 */
[----:B------:R-:W4:Y:S02]  /*22ae0*/  LDL.LU.64 R20, [R1+0x800] ;  /* 0x0008000001147983 */ /* 0x000f240000300a00 */
[C---:B------:R-:W-:Y:S02]  /*22af0*/  IMAD.WIDE R162, R135.reuse, 0x4, R18 ;  /* 0x0000000487a27825 */ /* 0x040fe400078e0212 */
[----:B------:R-:W4:Y:S02]  /*22b00*/  LDL.LU.64 R18, [R1+0x810] ;  /* 0x0008100001127983 */ /* 0x000f240000300a00 */
[C---:B------:R-:W-:Y:S02]  /*22b10*/  IMAD.WIDE R42, R135.reuse, 0x4, R16 ;  /* 0x00000004872a7825 */ /* 0x040fe400078e0210 */
[----:B------:R-:W4:Y:S04]  /*22b20*/  LDL.LU.64 R16, [R1+0x820] ;  /* 0x0008200001107983 */ /* 0x000f280000300a00 */
[----:B------:R1:W-:Y:S01]  /*22b30*/  STL.64 [R1+0x240], R42 ;  /* 0x0002402a01007387 */ /* 0x0003e20000100a00 */
[----:B------:R-:W-:-:S04]  /*22b40*/  IMAD.WIDE R40, R135, 0x4, R32 ;  /* 0x0000000487287825 */ /* 0x000fc800078e0220 */
[----:B------:R-:W-:-:S04]  /*22b50*/  IMAD.WIDE R178, R135, 0x4, R38 ;  /* 0x0000000487b27825 */ /* 0x000fc800078e0226 */
[----:B------:R-:W-:-:S04]  /*22b60*/  IMAD.WIDE R38, R135, 0x4, R30 ;  /* 0x0000000487267825 */ /* 0x000fc800078e021e */
[C---:B--2---:R-:W-:Y:S02]  /*22b70*/  IMAD.WIDE R36, R135.reuse, 0x4, R14 ;  /* 0x0000000487247825 */ /* 0x044fe400078e020e */
[----:B------:R-:W2:Y:S02]  /*22b80*/  LDL.LU.64 R14, [R1+0x830] ;  /* 0x00083000010e7983 */ /* 0x000ea40000300a00 */
[C---:B---3--:R-:W-:Y:S02]  /*22b90*/  IMAD.WIDE R34, R135.reuse, 0x4, R12 ;  /* 0x0000000487227825 */ /* 0x048fe400078e020c */
[----:B------:R-:W3:Y:S04]  /*22ba0*/  LDL.LU.64 R12, [R1+0x840] ;  /* 0x00084000010c7983 */ /* 0x000ee80000300a00 */
[----:B------:R1:W-:Y:S01]  /*22bb0*/  STL.64 [R1+0x220], R40 ;  /* 0x0002202801007387 */ /* 0x0003e20000100a00 */
[----:B------:R-:W-:-:S03]  /*22bc0*/  IMAD.WIDE R32, R135, 0x4, R10 ;  /* 0x0000000487207825 */ /* 0x000fc600078e020a */
[----:B------:R-:W3:Y:S04]  /*22bd0*/  LDL.LU.64 R10, [R1+0x848] ;  /* 0x00084800010a7983 */ /* 0x000ee80000300a00 */
[----:B------:R-:W3:Y:S04]  /*22be0*/  LDL.LU.64 R148, [R1+0x850] ;  /* 0x0008500001947983 */ /* 0x000ee80000300a00 */
[----:B------:R1:W-:Y:S04]  /*22bf0*/  STL.64 [R1+0x208], R38 ;  /* 0x0002082601007387 */ /* 0x0003e80000100a00 */
[----:B------:R-:W3:Y:S01]  /*22c00*/  LDL.LU.64 R146, [R1+0x858] ;  /* 0x0008580001927983 */ /* 0x000ee20000300a00 */
[----:B----4-:R-:W-:-:S03]  /*22c10*/  IMAD.WIDE R30, R135, 0x4, R248 ;  /* 0x00000004871e7825 */ /* 0x010fc600078e02f8 */
[----:B------:R-:W4:Y:S04]  /*22c20*/  LDL.LU.64 R248, [R1+0x860] ;  /* 0x0008600001f87983 */ /* 0x000f280000300a00 */
[----:B------:R1:W-:Y:S04]  /*22c30*/  STL.64 [R1+0x1e8], R36 ;  /* 0x0001e82401007387 */ /* 0x0003e80000100a00 */
[----:B------:R-:W4:Y:S04]  /*22c40*/  LDL.LU.64 R144, [R1+0x890] ;  /* 0x0008900001907983 */ /* 0x000f280000300a00 */
[----:B------:R1:W-:Y:S04]  /*22c50*/  STL.64 [R1+0x1d0], R34 ;  /* 0x0001d02201007387 */ /* 0x0003e80000100a00 */
[----:B------:R1:W-:Y:S04]  /*22c60*/  STL.64 [R1+0x1b0], R32 ;  /* 0x0001b02001007387 */ /* 0x0003e80000100a00 */
[----:B------:R1:W-:Y:S04]  /*22c70*/  STL.64 [R1+0x190], R30 ;  /* 0x0001901e01007387 */ /* 0x0003e80000100a00 */
[----:B------:R-:W4:Y:S01]  /*22c80*/  LDL.LU.64 R220, [R1+0x8a0] ;  /* 0x0008a00001dc7983 */ /* 0x000f220000300a00 */
[----:B------:R-:W-:-:S04]  /*22c90*/  IMAD.WIDE R28, R135, 0x4, R28 ;  /* 0x00000004871c7825 */ /* 0x000fc800078e021c */
[C---:B------:R-:W-:Y:S01]  /*22ca0*/  IMAD.WIDE R26, R135.reuse, 0x4, R26 ;  /* 0x00000004871a7825 */ /* 0x040fe200078e021a */
[----:B------:R1:W-:Y:S03]  /*22cb0*/  STL.64 [R1+0x170], R28 ;  /* 0x0001701c01007387 */ /* 0x0003e60000100a00 */
[C---:B------:R-:W-:Y:S01]  /*22cc0*/  IMAD.WIDE R24, R135.reuse, 0x4, R24 ;  /* 0x0000000487187825 */ /* 0x040fe200078e0218 */
[----:B------:R1:W-:Y:S04]  /*22cd0*/  STL.64 [R1+0x150], R26 ;  /* 0x0001501a01007387 */ /* 0x0003e80000100a00 */
[----:B------:R1:W-:Y:S01]  /*22ce0*/  STL.64 [R1+0x130], R24 ;  /* 0x0001301801007387 */ /* 0x0003e20000100a00 */
[----:B------:R-:W-:-:S03]  /*22cf0*/  IMAD.WIDE R22, R135, 0x4, R22 ;  /* 0x0000000487167825 */ /* 0x000fc600078e0216 */
[----:B------:R-:W4:Y:S04]  /*22d00*/  LDL.LU.64 R160, [R1+0x8b0] ;  /* 0x0008b00001a07983 */ /* 0x000f280000300a00 */
[----:B------:R-:W4:Y:S01]  /*22d10*/  LDL.LU.64 R158, [R1+0x8c0] ;  /* 0x0008c000019e7983 */ /* 0x000f220000300a00 */
[----:B------:R-:W-:-:S03]  /*22d20*/  IMAD.WIDE R20, R135, 0x4, R20 ;  /* 0x0000000487147825 */ /* 0x000fc600078e0214 */
[----:B------:R-:W4:Y:S04]  /*22d30*/  LDL.LU.64 R156, [R1+0x8d0] ;  /* 0x0008d000019c7983 */ /* 0x000f280000300a00 */
[----:B------:R-:W4:Y:S01]  /*22d40*/  LDL.LU.64 R154, [R1+0x8d8] ;  /* 0x0008d800019a7983 */ /* 0x000f220000300a00 */
[----:B------:R-:W-:-:S03]  /*22d50*/  IMAD.WIDE R18, R135, 0x4, R18 ;  /* 0x0000000487127825 */ /* 0x000fc600078e0212 */
[----:B------:R1:W-:Y:S01]  /*22d60*/  STL.64 [R1+0x110], R22 ;  /* 0x0001101601007387 */ /* 0x0003e20000100a00 */
[----:B------:R-:W-:-:S03]  /*22d70*/  IMAD.WIDE R16, R135, 0x4, R16 ;  /* 0x0000000487107825 */ /* 0x000fc600078e0210 */
[----:B------:R1:W-:Y:S04]  /*22d80*/  STL.64 [R1+0xf0], R20 ;  /* 0x0000f01401007387 */ /* 0x0003e80000100a00 */
[----:B------:R1:W-:Y:S04]  /*22d90*/  STL.64 [R1+0xd0], R18 ;  /* 0x0000d01201007387 */ /* 0x0003e80000100a00 */
[----:B------:R1:W-:Y:S01]  /*22da0*/  STL.64 [R1+0xb0], R16 ;  /* 0x0000b01001007387 */ /* 0x0003e20000100a00 */
[----:B--2---:R-:W-:-:S05]  /*22db0*/  IMAD.WIDE R14, R135, 0x4, R14 ;  /* 0x00000004870e7825 */ /* 0x004fca00078e020e */
[----:B------:R2:W-:Y:S01]  /*22dc0*/  STL.64 [R1+0x90], R14 ;  /* 0x0000900e01007387 */ /* 0x0005e20000100a00 */
[----:B---3--:R-:W-:-:S05]  /*22dd0*/  IMAD.WIDE R12, R135, 0x4, R12 ;  /* 0x00000004870c7825 */ /* 0x008fca00078e020c */
[----:B------:R2:W-:Y:S01]  /*22de0*/  STL.64 [R1+0x70], R12 ;  /* 0x0000700c01007387 */ /* 0x0005e20000100a00 */
[----:B------:R-:W-:-:S05]  /*22df0*/  IMAD.WIDE R10, R135, 0x4, R10 ;  /* 0x00000004870a7825 */ /* 0x000fca00078e020a */
[----:B------:R2:W-:Y:S01]  /*22e00*/  STL.64 [R1+0x50], R10 ;  /* 0x0000500a01007387 */ /* 0x0005e20000100a00 */
[----:B------:R-:W-:-:S03]  /*22e10*/  IMAD.WIDE R8, R135, 0x4, R148 ;  /* 0x0000000487087825 */ /* 0x000fc600078e0294 */
[----:B------:R-:W3:Y:S01]  /*22e20*/  LDL.LU.64 R152, [R1+0x8e0] ;  /* 0x0008e00001987983 */ /* 0x000ee20000300a00 */
[----:B------:R-:W-:-:S03]  /*22e30*/  IMAD.WIDE R6, R135, 0x4, R146 ;  /* 0x0000000487067825 */ /* 0x000fc600078e0292 */
[----:B------:R-:W2:Y:S04]  /*22e40*/  LDL.LU.64 R150, [R1+0x8e8] ;  /* 0x0008e80001967983 */ /* 0x000ea80000300a00 */
[----:B------:R-:W2:Y:S04]  /*22e50*/  LDL.LU.64 R148, [R1+0x8f8] ;  /* 0x0008f80001947983 */ /* 0x000ea80000300a00 */
[----:B------:R-:W2:Y:S01]  /*22e60*/  LDL.LU.64 R146, [R1+0x908] ;  /* 0x0009080001927983 */ /* 0x000ea20000300a00 */
[----:B----4-:R-:W-:-:S03]  /*22e70*/  IMAD.WIDE R240, R135, 0x4, R144 ;  /* 0x0000000487f07825 */ /* 0x010fc600078e0290 */
[----:B------:R-:W4:Y:S04]  /*22e80*/  LDL.LU.64 R144, [R1+0x918] ;  /* 0x0009180001907983 */ /* 0x000f280000300a00 */
[----:B------:R-:W2:Y:S04]  /*22e90*/  LDL.LU.64 R228, [R1+0x928] ;  /* 0x0009280001e47983 */ /* 0x000ea80000300a00 */
[----:B------:R1:W-:Y:S04]  /*22ea0*/  STL.64 [R1+0x30], R8 ;  /* 0x0000300801007387 */ /* 0x0003e80000100a00 */
[----:B------:R-:W3:Y:S04]  /*22eb0*/  LDL.LU.64 R226, [R1+0x938] ;  /* 0x0009380001e27983 */ /* 0x000ee80000300a00 */
[----:B------:R-:W4:Y:S04]  /*22ec0*/  LDL.LU.64 R224, [R1+0x948] ;  /* 0x0009480001e07983 */ /* 0x000f280000300a00 */
[----:B------:R-:W4:Y:S01]  /*22ed0*/  LDL.LU.64 R222, [R1+0x958] ;  /* 0x0009580001de7983 */ /* 0x000f220000300a00 */
[----:B------:R-:W-:-:S03]  /*22ee0*/  IMAD.WIDE R232, R135, 0x4, R220 ;  /* 0x0000000487e87825 */ /* 0x000fc600078e02dc */
[----:B------:R-:W4:Y:S04]  /*22ef0*/  LDL.LU.64 R220, [R1+0x968] ;  /* 0x0009680001dc7983 */ /* 0x000f280000300a00 */
[----:B------:R2:W-:Y:S04]  /*22f00*/  STL.64 [R1+0x10], R6 ;  /* 0x0000100601007387 */ /* 0x0005e80000100a00 */
        /* <DEDUP_REMOVED lines=14> */
[----:B------:R-:W-:-:S02]  /*22ff0*/  ISETP.GE.U32.AND P3, PT, R0, 0x7ffffe82, PT ;  /* 0x7ffffe820000780c */ /* 0x000fc40003f66070 */
[----:B------:R-:W-:Y:S01]  /*23000*/  ISETP.GE.U32.AND P4, PT, R134, 0x7ffffe81, PT ;  /* 0x7ffffe818600780c */ /* 0x000fe20003f86070 */
[----:B------:R-:W4:Y:S01]  /*23010*/  LDL.64 R132, [R1+0xf78] ;  /* 0x000f780001847983 */ /* 0x000f220000100a00 */
[----:B------:R-:W-:Y:S01]  /*23020*/  IMAD.WIDE R244, R135, 0x4, R244 ;  /* 0x0000000487f47825 */ /* 0x000fe200078e02f4 */
[----:B------:R-:W1:Y:S02]  /*23030*/  LDC R0, c[0x0][0x3a0] ;  /* 0x0000e800ff007b82 */ /* 0x000e640000000800 */
        /* <DEDUP_REMOVED lines=14> */
[----:B--2---:R-:W-:-:S05]  /*23120*/  IMAD.WIDE R228, R2, 0x4, R228 ;  /* 0x0000000402e47825 */ /* 0x004fca00078e02e4 */
[----:B------:R-:W-:Y:S01]  /*23130*/  LDGSTS.E [R252+0x701f0], desc[UR22][R228.64], !P6 ;  /* 0x701f0000e4fc7fae */ /* 0x000fe2000f1a1016 */
[----:B---3--:R-:W-:-:S04]  /*23140*/  IMAD.WIDE R226, R2, 0x4, R226 ;  /* 0x0000000402e27825 */ /* 0x008fc800078e02e2 */
[C---:B----4-:R-:W-:Y:S01]  /*23150*/  IMAD.WIDE R224, R2.reuse, 0x4, R224 ;  /* 0x0000000402e07825 */ /* 0x050fe200078e02e0 */
[----:B------:R-:W-:Y:S03]  /*23160*/  LDGSTS.E [R252+0x701f4], desc[UR22][R226.64], !P5 ;  /* 0x701f4000e2fc7fae */ /* 0x000fe6000e9a1016 */
[----:B------:R-:W-:Y:S01]  /*23170*/  IMAD.WIDE R222, R2, 0x4, R222 ;  /* 0x0000000402de7825 */ /* 0x000fe200078e02de */
[----:B------:R-:W-:Y:S04]  /*23180*/  LDGSTS.E [R252+0x701f8], desc[UR22][R224.64], !P3 ;  /* 0x701f8000e0fc7fae */ /* 0x000fe8000d9a1016 */
[----:B------:R-:W-:Y:S04]  /*23190*/  LDGSTS.E [R252+0x701fc], desc[UR22][R222.64], !P4 ;  /* 0x701fc000defc7fae */ /* 0x000fe8000e1a1016 */
[----:B------:R-:W0:Y:S04]  /*231a0*/  LDGDEPBAR ;  /* 0x00000000000079af */ /* 0x000e280000000000 */
        /* <DEDUP_REMOVED lines=22> */
[----:B------:R-:W3:Y:S04]  /*23310*/  LDL.64 R210, [R1+0xb10] ;  /* 0x000b100001d27983 */ /* 0x000ee80000100a00 */
[----:B------:R-:W4:Y:S04]  /*23320*/  LDL.64 R212, [R1+0xb08] ;  /* 0x000b080001d47983 */ /* 0x000f280000100a00 */
[----:B------:R-:W3:Y:S04]  /*23330*/  LDL.64 R214, [R1+0xb00] ;  /* 0x000b000001d67983 */ /* 0x000ee80000100a00 */
[----:B------:R-:W3:Y:S04]  /*23340*/  LDL.64 R216, [R1+0xaf8] ;  /* 0x000af80001d87983 */ /* 0x000ee80000100a00 */
[----:B------:R-:W3:Y:S04]  /*23350*/  LDL.64 R218, [R1+0xaf0] ;  /* 0x000af00001da7983 */ /* 0x000ee80000100a00 */
        /* <DEDUP_REMOVED lines=12> */
[----:B------:R-:W-:Y:S04]  /*23420*/  LDGSTS.E [R143+0x25c00], desc[UR22][R114.64], P2 ;  /* 0x25c00000728f7fae */ /* 0x000fe800091a1016 */
[----:B------:R-:W-:Y:S04]  /*23430*/  LDGSTS.E [R143+0x26000], desc[UR22][R116.64], P2 ;  /* 0x26000000748f7fae */ /* 0x000fe800091a1016 */
[----:B------:R-:W4:Y:S04]  /*23440*/  LDL.LU.64 R136, [R1+0x1508] ;  /* 0x0015080001887983 */ /* 0x000f280000300a00 */
[----:B------:R-:W-:Y:S04]  /*23450*/  LDGSTS.E [R143+0x26400], desc[UR22][R118.64], P2 ;  /* 0x26400000768f7fae */ /* 0x000fe800091a1016 */
[----:B------:R-:W-:Y:S04]  /*23460*/  LDGSTS.E [R143+0x26800], desc[UR22][R120.64], P2 ;  /* 0x26800000788f7fae */ /* 0x000fe800091a1016 */
[----:B------:R-:W-:Y:S04]  /*23470*/  LDGSTS.E [R143+0x26c00], desc[UR22][R202.64], P2 ;  /* 0x26c00000ca8f7fae */ /* 0x000fe800091a1016 */
[----:B------:R-:W-:Y:S04]  /*23480*/  LDGSTS.E [R143+0x27000], desc[UR22][R204.64], P2 ;  /* 0x27000000cc8f7fae */ /* 0x000fe800091a1016 */
[----:B------:R-:W-:Y:S04]  /*23490*/  LDGSTS.E [R143+0x27400], desc[UR22][R206.64], P2 ;  /* 0x27400000ce8f7fae */ /* 0x000fe800091a1016 */
[----:B------:R-:W-:Y:S04]  /*234a0*/  LDGSTS.E [R143+0x27800], desc[UR22][R208.64], P2 ;  /* 0x27800000d08f7fae */ /* 0x000fe800091a1016 */
[----:B---3--:R-:W-:Y:S04]  /*234b0*/  LDGSTS.E [R143+0x27c00], desc[UR22][R210.64], P2 ;  /* 0x27c00000d28f7fae */ /* 0x008fe800091a1016 */
[----:B------:R-:W2:Y:S04]  /*234c0*/  LDL.64 R140, [R1+0xa98] ;  /* 0x000a9800018c7983 */ /* 0x000ea80000100a00 */
[----:B------:R-:W3:Y:S04]  /*234d0*/  LDL.64 R102, [R1+0xa90] ;  /* 0x000a900001667983 */ /* 0x000ee80000100a00 */
        /* <DEDUP_REMOVED lines=12> */
[----:B------:R-:W3:Y:S04]  /*235a0*/  LDL.64 R208, [R1+0xa20] ;  /* 0x000a200001d07983 */ /* 0x000ee80000100a00 */
[----:B------:R-:W3:Y:S04]  /*235b0*/  LDL.64 R210, [R1+0xa18] ;  /* 0x000a180001d27983 */ /* 0x000ee80000100a00 */
[----:B----4-:R-:W-:Y:S04]  /*235c0*/  LDGSTS.E [R136+0x20080], desc[UR22][R212.64], P2 ;  /* 0x20080000d4887fae */ /* 0x010fe800091a1016 */
        /* <DEDUP_REMOVED lines=22> */
[----:B------:R-:W2:Y:S04]  /*23730*/  LDL.64 R238, [R1+0x9d8] ;  /* 0x0009d80001ee7983 */ /* 0x000ea80000100a00 */
[----:B---3--:R-:W-:Y:S04]  /*23740*/  LDGSTS.E [R136+0x23c80], desc[UR22][R102.64], P2 ;  /* 0x23c8000066887fae */ /* 0x008fe800091a1016 */
[----:B------:R-:W3:Y:S04]  /*23750*/  LDL.64 R126, [R1+0x9d0] ;  /* 0x0009d000017e7983 */ /* 0x000ee80000100a00 */
[----:B------:R-:W-:Y:S04]  /*23760*/  LDGSTS.E [R136+0x24080], desc[UR22][R104.64], P2 ;  /* 0x2408000068887fae */ /* 0x000fe800091a1016 */
[----:B------:R-:W2:Y:S04]  /*23770*/  LDL.64 R246, [R1+0x9c8] ;  /* 0x0009c80001f67983 */ /* 0x000ea80000100a00 */
[----:B------:R-:W-:Y:S04]  /*23780*/  LDGSTS.E [R136+0x24480], desc[UR22][R106.64], P2 ;  /* 0x244800006a887fae */ /* 0x000fe800091a1016 */
[----:B------:R-:W2:Y:S04]  /*23790*/  LDL.64 R128, [R1+0x9c0] ;  /* 0x0009c00001807983 */ /* 0x000ea80000100a00 */
[----:B------:R-:W-:Y:S04]  /*237a0*/  LDGSTS.E [R136+0x24880], desc[UR22][R108.64], P2 ;  /* 0x248800006c887fae */ /* 0x000fe800091a1016 */
[----:B------:R-:W2:Y:S04]  /*237b0*/  LDL.64 R130, [R1+0x9b8] ;  /* 0x0009b80001827983 */ /* 0x000ea80000100a00 */
[----:B------:R-:W-:Y:S04]  /*237c0*/  LDGSTS.E [R136+0x24c80], desc[UR22][R110.64], P2 ;  /* 0x24c800006e887fae */ /* 0x000fe800091a1016 */
[----:B------:R-:W2:Y:S04]  /*237d0*/  LDL.64 R132, [R1+0x9b0] ;  /* 0x0009b00001847983 */ /* 0x000ea80000100a00 */
[----:B------:R-:W-:Y:S04]  /*237e0*/  LDGSTS.E [R136+0x25080], desc[UR22][R112.64], P2 ;  /* 0x2508000070887fae */ /* 0x000fe800091a1016 */
        /* <DEDUP_REMOVED lines=25> */
[----:B--2---:R-:W-:Y:S04]  /*23980*/  LDGSTS.E [R137+0x21500], desc[UR22][R124.64], P2 ;  /* 0x215000007c897fae */ /* 0x004fe800091a1016 */
[----:B------:R-:W-:Y:S04]  /*23990*/  LDGSTS.E [R137+0x21900], desc[UR22][R238.64], P2 ;  /* 0x21900000ee897fae */ /* 0x000fe800091a1016 */
[----:B---3--:R-:W-:Y:S04]  /*239a0*/  LDGSTS.E [R137+0x21d00], desc[UR22][R126.64], P2 ;  /* 0x21d000007e897fae */ /* 0x008fe800091a1016 */
[----:B------:R-:W-:Y:S04]  /*239b0*/  LDGSTS.E [R137+0x22100], desc[UR22][R246.64], P2 ;  /* 0x22100000f6897fae */ /* 0x000fe800091a1016 */
[----:B------:R-:W-:Y:S04]  /*239c0*/  LDGSTS.E [R137+0x22500], desc[UR22][R128.64], P2 ;  /* 0x2250000080897fae */ /* 0x000fe800091a1016 */
[----:B------:R-:W-:Y:S04]  /*239d0*/  LDGSTS.E [R137+0x22900], desc[UR22][R130.64], P2 ;  /* 0x2290000082897fae */ /* 0x000fe800091a1016 */
[----:B------:R-:W-:Y:S04]  /*239e0*/  LDGSTS.E [R137+0x22d00], desc[UR22][R132.64], P2 ;  /* 0x22d0000084897fae */ /* 0x000fe800091a1016 */
[----:B------:R-:W-:Y:S04]  /*239f0*/  LDGSTS.E [R137+0x23100], desc[UR22][R140.64], P2 ;  /* 0x231000008c897fae */ /* 0x000fe800091a1016 */
        /* <DEDUP_REMOVED lines=32> */
[----:B------:R-:W4:Y:S04]  /*23c00*/  LDL.LU.64 R138, [R1+0x1500] ;  /* 0x00150000018a7983 */ /* 0x000f280000300a00 */
        /* <DEDUP_REMOVED lines=9> */
[----:B---3--:R-:W-:Y:S04]  /*23ca0*/  LDGSTS.E [R137+0x25d00], desc[UR22][R118.64], P2 ;  /* 0x25d0000076897fae */ /* 0x008fe800091a1016 */
[----:B------:R-:W-:Y:S04]  /*23cb0*/  LDGSTS.E [R137+0x26100], desc[UR22][R120.64], P2 ;  /* 0x2610000078897fae */ /* 0x000fe800091a1016 */
[----:B------:R-:W2:Y:S04]  /*23cc0*/  LDL.64 R116, [R1+0x6f8] ;  /* 0x0006f80001747983 */ /* 0x000ea80000100a00 */
        /* <DEDUP_REMOVED lines=15> */
[----:B------:R-:W2:Y:S04]  /*23dc0*/  LDL.64 R214, [R1+0x380] ;  /* 0x0003800001d67983 */ /* 0x000ea80000100a00 */
[----:B----4-:R-:W-:Y:S04]  /*23dd0*/  LDGSTS.E [R138+0x20180], desc[UR22][R216.64], P2 ;  /* 0x20180000d88a7fae */ /* 0x010fe800091a1016 */
[----:B------:R-:W-:Y:S04]  /*23de0*/  LDGSTS.E [R138+0x20580], desc[UR22][R218.64], P2 ;  /* 0x20580000da8a7fae */ /* 0x000fe800091a1016 */
[----:B------:R-:W-:Y:S04]  /*23df0*/  LDGSTS.E [R138+0x20980], desc[UR22][R122.64], P2 ;  /* 0x209800007a8a7fae */ /* 0x000fe800091a1016 */
[----:B------:R-:W4:Y:S04]  /*23e00*/  LDL.64 R216, [R1+0x360] ;  /* 0x0003600001d87983 */ /* 0x000f280000100a00 */
[----:B------:R-:W4:Y:S04]  /*23e10*/  LDL.64 R218, [R1+0x330] ;  /* 0x0003300001da7983 */ /* 0x000f280000100a00 */
[----:B------:R-:W-:Y:S04]  /*23e20*/  LDGSTS.E [R138+0x20d80], desc[UR22][R230.64], P2 ;  /* 0x20d80000e68a7fae */ /* 0x000fe800091a1016 */
        /* <DEDUP_REMOVED lines=35> */
[----:B--2---:R-:W-:Y:S04]  /*24060*/  LDGSTS.E [R138+0x25580], desc[UR22][R116.64], P2 ;  /* 0x25580000748a7fae */ /* 0x004fe800091a1016 */
[----:B------:R-:W2:Y:S04]  /*24070*/  LDL.LU.64 R114, [R1+0x14c0] ;  /* 0x0014c00001727983 */ /* 0x000ea80000300a00 */
[----:B---3--:R-:W-:Y:S04]  /*24080*/  LDGSTS.E [R138+0x25980], desc[UR22][R118.64], P2 ;  /* 0x25980000768a7fae */ /* 0x008fe800091a1016 */
[----:B------:R-:W3:Y:S04]  /*24090*/  LDL.LU.64 R116, [R1+0x14b8] ;  /* 0x0014b80001747983 */ /* 0x000ee80000300a00 */
[----:B------:R-:W-:Y:S04]  /*240a0*/  LDGSTS.E [R138+0x25d80], desc[UR22][R120.64], P2 ;  /* 0x25d80000788a7fae */ /* 0x000fe800091a1016 */
[----:B------:R-:W2:Y:S04]  /*240b0*/  LDL.LU.64 R118, [R1+0x14b0] ;  /* 0x0014b00001767983 */ /* 0x000ea80000300a00 */
        /* <DEDUP_REMOVED lines=14> */
[----:B------:R-:W2:Y:S04]  /*241a0*/  LDL.LU.64 R214, [R1+0x1470] ;  /* 0x0014700001d67983 */ /* 0x000ea80000300a00 */
[----:B----4-:R-:W-:Y:S04]  /*241b0*/  LDGSTS.E [R138+0x27d80], desc[UR22][R216.64], P2 ;  /* 0x27d80000d88a7fae */ /* 0x010fe800091a1016 */
[----:B------:R-:W-:Y:S04]  /*241c0*/  LDGSTS.E [R139+0x20200], desc[UR22][R218.64], P2 ;  /* 0x20200000da8b7fae */ /* 0x000fe800091a1016 */
[----:B------:R-:W4:Y:S04]  /*241d0*/  LDL.LU.64 R216, [R1+0x1468] ;  /* 0x0014680001d87983 */ /* 0x000f280000300a00 */
[----:B------:R-:W2:Y:S04]  /*241e0*/  LDL.LU.64 R218, [R1+0x1460] ;  /* 0x0014600001da7983 */ /* 0x000ea80000300a00 */
[----:B------:R-:W-:Y:S04]  /*241f0*/  LDGSTS.E [R139+0x20600], desc[UR22][R122.64], P2 ;  /* 0x206000007a8b7fae */ /* 0x000fe800091a1016 */
[----:B------:R-:W-:Y:S04]  /*24200*/  LDGSTS.E [R139+0x20a00], desc[UR22][R230.64], P2 ;  /* 0x20a00000e68b7fae */ /* 0x000fe800091a1016 */
[----:B------:R-:W-:Y:S04]  /*24210*/  LDGSTS.E [R139+0x20e00], desc[UR22][R124.64], P2 ;  /* 0x20e000007c8b7fae */ /* 0x000fe800091a1016 */
[----:B------:R-:W2:Y:S04]  /*24220*/  LDL.LU.64 R122, [R1+0x1458] ;  /* 0x00145800017a7983 */ /* 0x000ea80000300a00 */
[----:B------:R-:W2:Y:S04]  /*24230*/  LDL.LU.64 R230, [R1+0x1450] ;  /* 0x0014500001e67983 */ /* 0x000ea80000300a00 */
        /* <DEDUP_REMOVED lines=15> */
[----:B------:R-:W2:Y:S04]  /*24330*/  LDL.LU.64 R140, [R1+0x1410] ;  /* 0x00141000018c7983 */ /* 0x000ea80000300a00 */
[----:B------:R-:W2:Y:S04]  /*24340*/  LDL.LU.64 R4, [R1+0x1408] ;  /* 0x0014080001047983 */ /* 0x000ea80000300a00 */
[----:B--2---:R2:W-:Y:S04]  /*24350*/  LDGSTS.E [R139+0x23200], desc[UR22][R4.64], P2 ;  /* 0x23200000048b7fae */ /* 0x0045e800091a1016 */
[----:B------:R1:W-:Y:S04]  /*24360*/  LDGSTS.E [R139+0x23600], desc[UR22][R140.64], P2 ;  /* 0x236000008c8b7fae */ /* 0x0003e800091a1016 */
[----:B------:R1:W-:Y:S04]  /*24370*/  LDGSTS.E [R139+0x23a00], desc[UR22][R132.64], P2 ;  /* 0x23a00000848b7fae */ /* 0x0003e800091a1016 */
[----:B------:R-:W2:Y:S04]  /*24380*/  LDL.LU R4, [R1+0x1400] ;  /* 0x0014000001047983 */ /* 0x000ea80000300800 */
[----:B------:R-:W2:Y:S04]  /*24390*/  LDL.LU.64 R140, [R1+0x13f8] ;  /* 0x0013f800018c7983 */ /* 0x000ea80000300a00 */
[----:B------:R1:W5:Y:S04]  /*243a0*/  LDL.LU.64 R132, [R1+0x13f0] ;  /* 0x0013f00001847983 */ /* 0x0003680000300a00 */
[----:B------:R1:W-:Y:S04]  /*243b0*/  LDGSTS.E [R139+0x23e00], desc[UR22][R130.64], P2 ;  /* 0x23e00000828b7fae */ /* 0x0003e800091a1016 */
        /* <DEDUP_REMOVED lines=8> */
[----:B----4-:R4:W-:Y:S04]  /*24440*/  LDGSTS.E [R139+0x26200], desc[UR22][R216.64], P2 ;  /* 0x26200000d88b7fae */ /* 0x0109e800091a1016 */
[----:B------:R4:W-:Y:S04]  /*24450*/  LDGSTS.E [R139+0x26600], desc[UR22][R214.64], P2 ;  /* 0x26600000d68b7fae */ /* 0x0009e800091a1016 */
[----:B------:R4:W-:Y:S04]  /*24460*/  LDGSTS.E [R139+0x26a00], desc[UR22][R212.64], P2 ;  /* 0x26a00000d48b7fae */ /* 0x0009e800091a1016 */
[----:B------:R4:W-:Y:S04]  /*24470*/  LDGSTS.E [R139+0x26e00], desc[UR22][R210.64], P2 ;  /* 0x26e00000d28b7fae */ /* 0x0009e800091a1016 */
[----:B------:R4:W-:Y:S04]  /*24480*/  LDGSTS.E [R139+0x27200], desc[UR22][R208.64], P2 ;  /* 0x27200000d08b7fae */ /* 0x0009e800091a1016 */
[----:B------:R4:W-:Y:S04]  /*24490*/  LDGSTS.E [R139+0x27600], desc[UR22][R206.64], P2 ;  /* 0x27600000ce8b7fae */ /* 0x0009e800091a1016 */
[----:B------:R4:W-:Y:S04]  /*244a0*/  LDGSTS.E [R139+0x27a00], desc[UR22][R204.64], P2 ;  /* 0x27a00000cc8b7fae */ /* 0x0009e800091a1016 */
[----:B------:R4:W-:Y:S01]  /*244b0*/  LDGSTS.E [R139+0x27e00], desc[UR22][R202.64], P2 ;  /* 0x27e00000ca8b7fae */ /* 0x0009e200091a1016 */
[----:B------:R-:W-:-:S04]  /*244c0*/  IMAD.WIDE R250, R135, 0x4, R250 ;  /* 0x0000000487fa7825 */ /* 0x000fc800078e02fa */
        /* <DEDUP_REMOVED lines=12> */
[----:B-1----:R-:W-:-:S05]  /*24590*/  VIADD R0, R0, 0xfffffefe ;  /* 0xfffffefe00007836 */ /* 0x002fca0000000000 */
[----:B------:R-:W-:Y:S02]  /*245a0*/  ISETP.GE.U32.AND P3, PT, R0, 0x7ffffe7f, PT ;  /* 0x7ffffe7f0000780c */ /* 0x000fe40003f66070 */
[----:B------:R-:W-:-:S04]  /*245b0*/  SHF.R.S32.HI R0, RZ, 0x1f, R2 ;  /* 0x0000001fff007819 */ /* 0x000fc80000011402 */
[C---:B------:R-:W-:Y:S01]  /*245c0*/  SHF.L.U64.HI R0, R2.reuse, 0x2, R0 ;  /* 0x0000000202007819 */ /* 0x040fe20000010200 */
[----:B------:R-:W-:Y:S01]  /*245d0*/  IMAD.SHL.U32 R2, R2, 0x4, RZ ;  /* 0x0000000402027824 */ /* 0x000fe200078e00ff */
[----:B--2---:R4:W-:Y:S04]  /*245e0*/  LDGSTS.E [R140+0x20280], desc[UR22][R120.64], P2 ;  /* 0x20280000788c7fae */ /* 0x0049e800091a1016 */
[----:B------:R4:W-:Y:S04]  /*245f0*/  LDGSTS.E [R140+0x20680], desc[UR22][R118.64], P2 ;  /* 0x20680000768c7fae */ /* 0x0009e800091a1016 */
[----:B---3--:R4:W-:Y:S04]  /*24600*/  LDGSTS.E [R140+0x20a80], desc[UR22][R116.64], P2 ;  /* 0x20a80000748c7fae */ /* 0x0089e800091a1016 */
        /* <DEDUP_REMOVED lines=93> */
[----:B------:R-:W0:Y:S01]  /*24be0*/  LDGDEPBAR ;  /* 0x00000000000079af */ /* 0x000e220000000000 */
[----:B------:R-:W-:-:S05]  /*24bf0*/  VIADD R4, R4, 0xfffffeff ;  /* 0xfffffeff04047836 */ /* 0x000fca0000000000 */
[----:B------:R-:W-:Y:S01]  /*24c00*/  ISETP.GE.U32.AND P2, PT, R4, 0x7ffffe80, PT ;  /* 0x7ffffe800400780c */ /* 0x000fe20003f46070 */
[----:B------:R-:W-:-:S04]  /*24c10*/  DEPBAR.LE SB0, 0x2 ;  /* 0x000080800000791a */ /* 0x000fc80000000000 */
[----:B------:R-:W-:Y:S06]  /*24c20*/  BAR.SYNC.DEFER_BLOCKING 0x0 ;  /* 0x0000000000007b1d */ /* 0x000fec0000010000 */
[----:B----4-:R-:W-:Y:S05]  /*24c30*/  @!P1 BRA `(.L_x_6) ;  /* 0x0000000000849947 */ /* 0x010fea0003800000 */
[----:B------:R-:W-:Y:S04]  /*24c40*/  LDS.128 R4, [R252+0x60000] ;  /* 0x06000000fc047984 */ /* 0x000fe80000000c00 */
        /* <DEDUP_REMOVED lines=30> */
[----:B------:R-:W1:Y:S02]  /*24e30*/  LDS.128 R128, [R252+0x601f0] ;  /* 0x0601f000fc807984 */ /* 0x000e640000000c00 */
[----:B-1----:R1:W-:Y:S02]  /*24e40*/  STTM.x128 tmem[UR11+0x100], R4 ;  /* 0x00010004000079ed */ /* 0x0023e400083c000b */
.L_x_6:
[----:B-1----:R-:W2:Y:S01]  /*24e50*/  LDL.LU.64 R10, [R1+0xf48] ;  /* 0x000f4800010a7983 */ /* 0x002ea20000300a00 */
[----:B------:R-:W1:Y:S03]  /*24e60*/  LDC R7, c[0x0][0x3a0] ;  /* 0x0000e800ff077b82 */ /* 0x000e660000000800 */
[----:B------:R-:W3:Y:S01]  /*24e70*/  LDL.LU.64 R8, [R1+0xf40] ;  /* 0x000f400001087983 */ /* 0x000ee20000300a00 */
[----:B------:R-:W-:Y:S01]  /*24e80*/  ISETP.NE.U32.AND P1, PT, RZ, UR5, PT ;  /* 0x00000005ff007c0c */ /* 0x000fe2000bf25070 */
[----:B------:R-:W-:Y:S01]  /*24e90*/  UIADD3 UR12, UPT, UPT, UR10, 0x100, URZ ;  /* 0x000001000a0c7890 */ /* 0x000fe2000fffe0ff */
[----:B------:R-:W4:Y:S02]  /*24ea0*/  FENCE.VIEW.ASYNC.T ;  /* 0x00000000000073c6 */ /* 0x000f240000000200 */
[----:B------:R-:W2:Y:S08]  /*24eb0*/  LDC R4, c[0x0][0x3a0] ;  /* 0x0000e800ff047b82 */ /* 0x000eb00000000800 */
[----:B------:R-:W2:Y:S08]  /*24ec0*/  LDC R5, c[0x0][0x3a0] ;  /* 0x0000e800ff057b82 */ /* 0x000eb00000000800 */
[----:B------:R-:W2:Y:S01]  /*24ed0*/  LDC R6, c[0x0][0x3a0] ;  /* 0x0000e800ff067b82 */ /* 0x000ea20000000800 */
[----:B-1----:R-:W-:-:S07]  /*24ee0*/  VIADD R7, R7, 0x7f ;  /* 0x0000007f07077836 */ /* 0x002fce0000000000 */
[----:B----4-:R-:W-:Y:S01]  /*24ef0*/  BAR.SYNC.DEFER_BLOCKING 0x0 ;  /* 0x0000000000007b1d */ /* 0x010fe20000010000 */
[----:B--2---:R-:W-:-:S04]  /*24f00*/  IADD3 R112, P4, PT, R10, R2, RZ ;  /* 0x000000020a707210 */ /* 0x004fc80007f9e0ff */
[----:B------:R-:W-:Y:S02]  /*24f10*/  IADD3.X R113, PT, PT, R11, R0, RZ, P4, !PT ;  /* 0x000000000b717210 */ /* 0x000fe400027fe4ff */
[----:B------:R-:W-:Y:S02]  /*24f20*/  ISETP.LT.OR P4, PT, R7, 0x80, P1 ;  /* 0x000000800700780c */ /* 0x000fe40000f81670 */
[----:B---3--:R-:W-:-:S05]  /*24f30*/  IADD3 R110, P5, PT, R8, R2, RZ ;  /* 0x00000002086e7210 */ /* 0x008fca0007fbe0ff */
[----:B------:R-:W-:-:S06]  /*24f40*/  IMAD.X R111, R9, 0x1, R0, P5 ;  /* 0x00000001096f7824 */ /* 0x000fcc00028e0600 */
[----:B------:R-:W-:Y:S05]  /*24f50*/  @P4 BRA `(.L_x_7) ;  /* 0x0000000400384947 */ /* 0x000fea0003800000 */
[----:B------:R-:W-:Y:S01]  /*24f60*/  USHF.R.U32.HI UR70, URZ, 0x4, UR9 ;  /* 0x00000004ff467899 */ /* 0x000fe20008011609 */
[----:B------:R-:W-:Y:S01]  /*24f70*/  UMOV UR20, URZ ;  /* 0x000000ff00147c82 */ /* 0x000fe20008000000 */
[----:B------:R-:W-:Y:S02]  /*24f80*/  UIADD3 UR28, UPT, UPT, UR10, 0x108, URZ ;  /* 0x000001080a1c7890 */ /* 0x000fe4000fffe0ff */
[----:B------:R-:W-:Y:S02]  /*24f90*/  USGXT.U32 UR70, UR70, 0xe ;  /* 0x0000000e4646789a */ /* 0x000fe40008000000 */
[----:B------:R-:W-:Y:S02]  /*24fa0*/  UIADD3 UR77, UPT, UPT, UR10, 0x110, URZ ;  /* 0x000001100a4d7890 */ /* 0x000fe4000fffe0ff */
[----:B------:R-:W-:Y:S02]  /*24fb0*/  UIADD3 UR60, UP1, UPT, UR70, 0x2, URZ ;  /* 0x00000002463c7890 */ /* 0x000fe4000ff3e0ff */
[----:B------:R-:W-:-:S02]  /*24fc0*/  UIADD3 UR13, UPT, UPT, UR10, 0x118, URZ ;  /* 0x000001180a0d7890 */ /* 0x000fc4000fffe0ff */
[----:B------:R-:W-:Y:S02]  /*24fd0*/  UIADD3.X UR61, UPT, UPT, UR20, 0x40004040, URZ, UP1, !UPT ;  /* 0x40004040143d7890 */ /* 0x000fe40008ffe4ff */
[----:B------:R-:W-:Y:S02]  /*24fe0*/  UIADD3 UR6, UPT, UPT, UR10, 0x120, URZ ;  /* 0x000001200a067890 */ /* 0x000fe4000fffe0ff */
[----:B------:R-:W-:Y:S02]  /*24ff0*/  UIADD3.64 UR66, UPT, UPT, UR60, 0x2, URZ ;  /* 0x000000023c427897 */ /* 0x000fe4000fffe0ff */
[----:B------:R-:W-:Y:S02]  /*25000*/  UIADD3.64 UR58, UPT, UPT, UR60, 0x4, URZ ;  /* 0x000000043c3a7897 */ /* 0x000fe4000fffe0ff */
[----:B------:R-:W-:Y:S02]  /*25010*/  UIADD3.64 UR56, UPT, UPT, UR60, 0x7fe, URZ ;  /* 0x000007fe3c387897 */ /* 0x000fe4000fffe0ff */
[----:B------:R-:W-:-:S02]  /*25020*/  UIADD3 UR5, UPT, UPT, UR10, 0x128, URZ ;  /* 0x000001280a057890 */ /* 0x000fc4000fffe0ff */
[----:B------:R-:W-:Y:S02]  /*25030*/  UIADD3.64 UR54, UPT, UPT, UR60, 0x800, URZ ;  /* 0x000008003c367897 */ /* 0x000fe4000fffe0ff */
[----:B------:R-:W-:Y:S02]  /*25040*/  UIADD3 UR7, UPT, UPT, UR10, 0x130, URZ ;  /* 0x000001300a077890 */ /* 0x000fe4000fffe0ff */
[----:B------:R-:W-:Y:S01]  /*25050*/  UIADD3.64 UR52, UPT, UPT, UR60, 0x802, URZ ;  /* 0x000008023c347897 */ /* 0x000fe2000fffe0ff */
[----:B------:R-:W-:Y:S01]  /*25060*/  UMOV UR72, 0x0 ;  /* 0x0000000000487882 */ /* 0x000fe20000000000 */
[----:B------:R-:W-:Y:S01]  /*25070*/  UMOV UR73, 0x8400910 ;  /* 0x0840091000497882 */ /* 0x000fe20000000000 */
[----:B------:R-:W-:Y:S02]  /*25080*/  UIADD3 UR8, UPT, UPT, UR10, 0x138, URZ ;  /* 0x000001380a087890 */ /* 0x000fe4000fffe0ff */
[----:B------:R-:W-:Y:S01]  /*25090*/  UIADD3.64 UR50, UPT, UPT, UR60, 0x804, URZ ;  /* 0x000008043c327897 */ /* 0x000fe2000fffe0ff */
[----:B------:R-:W-:Y:S01]  /*250a0*/  UMOV UR71, 0x40004040 ;  /* 0x4000404000477882 */ /* 0x000fe20000000000 */
[----:B------:R-:W-:Y:S01]  /*250b0*/  UMOV UR68, 0x0 ;  /* 0x0000000000447882 */ /* 0x000fe20000000000 */
[----:B------:R-:W-:Y:S01]  /*250c0*/  UMOV UR69, 0x8400910 ;  /* 0x0840091000457882 */ /* 0x000fe20000000000 */
[----:B------:R-:W-:-:S02]  /*250d0*/  UIADD3 UR14, UPT, UPT, UR10, 0x140, URZ ;  /* 0x000001400a0e7890 */ /* 0x000fc4000fffe0ff */
[----:B------:R1:W-:Y:S01]  /*250e0*/  UTCHMMA tmem[UR12], gdesc[UR70], tmem[UR10], tmem[UR72], idesc[UR73], !UPT ;  /* 0x00ff48460c0079ea */ /* 0x0003e2000f80000a */
[----:B------:R-:W-:Y:S02]  /*250f0*/  UIADD3.64 UR48, UPT, UPT, UR60, 0xffe, URZ ;  /* 0x00000ffe3c307897 */ /* 0x000fe4000fffe0ff */
[----:B------:R2:W-:Y:S01]  /*25100*/  UTCHMMA tmem[UR28], gdesc[UR60], tmem[UR10], tmem[UR68], idesc[UR69], UPT ;  /* 0x00ff443c1c0079ea */ /* 0x0005e2000b80000a */
[----:B------:R-:W-:Y:S01]  /*25110*/  UMOV UR64, 0x0 ;  /* 0x0000000000407882 */ /* 0x000fe20000000000 */
[----:B------:R-:W-:Y:S01]  /*25120*/  UMOV UR65, 0x8400910 ;  /* 0x0840091000417882 */ /* 0x000fe20000000000 */
[----:B------:R-:W-:Y:S02]  /*25130*/  UIADD3 UR15, UPT, UPT, UR10, 0x148, URZ ;  /* 0x000001480a0f7890 */ /* 0x000fe4000fffe0ff */
[----:B------:R3:W-:Y:S01]  /*25140*/  UTCHMMA tmem[UR77], gdesc[UR66], tmem[UR10], tmem[UR64], idesc[UR65], UPT ;  /* 0x00ff40424d0079ea */ /* 0x0007e2000b80000a */
[----:B------:R-:W-:Y:S02]  /*25150*/  UIADD3.64 UR44, UPT, UPT, UR60, 0x1000, URZ ;  /* 0x000010003c2c7897 */ /* 0x000fe4000fffe0ff */
[----:B------:R-:W-:-:S02]  /*25160*/  UIADD3 UR16, UPT, UPT, UR10, 0x150, URZ ;  /* 0x000001500a107890 */ /* 0x000fc4000fffe0ff */
[----:B------:R-:W-:Y:S01]  /*25170*/  UIADD3.64 UR40, UPT, UPT, UR60, 0x1002, URZ ;  /* 0x000010023c287897 */ /* 0x000fe2000fffe0ff */
[----:B-1----:R-:W-:Y:S01]  /*25180*/  UMOV UR70, 0x0 ;  /* 0x0000000000467882 */ /* 0x002fe20000000000 */
[----:B------:R-:W-:Y:S01]  /*25190*/  UMOV UR71, 0x8400910 ;  /* 0x0840091000477882 */ /* 0x000fe20000000000 */
[----:B------:R-:W-:Y:S02]  /*251a0*/  UIADD3 UR17, UPT, UPT, UR10, 0x158, URZ ;  /* 0x000001580a117890 */ /* 0x000fe4000fffe0ff */
[----:B------:R3:W-:Y:S01]  /*251b0*/  UTCHMMA tmem[UR13], gdesc[UR58], tmem[UR10], tmem[UR70], idesc[UR71], UPT ;  /* 0x00ff463a0d0079ea */ /* 0x0007e2000b80000a */
[----:B------:R-:W-:Y:S01]  /*251c0*/  UMOV UR24, UR4 ;  /* 0x0000000400187c82 */ /* 0x000fe20008000000 */
[----:B------:R-:W-:Y:S01]  /*251d0*/  UMOV UR25, URZ ;  /* 0x000000ff00197c82 */ /* 0x000fe20008000000 */
[----:B------:R-:W-:Y:S01]  /*251e0*/  UIADD3.64 UR36, UPT, UPT, UR60, 0x1004, URZ ;  /* 0x000010043c247897 */ /* 0x000fe2000fffe0ff */
[----:B------:R3:W-:Y:S01]  /*251f0*/  UTCHMMA tmem[UR6], gdesc[UR56], tmem[UR10], tmem[UR72], idesc[UR73], UPT ;  /* 0x00ff4838060079ea */ /* 0x0007e2000b80000a */
[----:B------:R-:W-:-:S02]  /*25200*/  UIADD3 UR18, UPT, UPT, UR10, 0x160, URZ ;  /* 0x000001600a127890 */ /* 0x000fc4000fffe0ff */
[----:B------:R3:W-:Y:S01]  /*25210*/  UTCHMMA tmem[UR5], gdesc[UR54], tmem[UR10], tmem[UR64], idesc[UR65], UPT ;  /* 0x00ff4036050079ea */ /* 0x0007e2000b80000a */
[----:B------:R-:W-:Y:S01]  /*25220*/  UIADD3.64 UR32, UPT, UPT, UR60, 0x17fe, URZ ;  /* 0x000017fe3c207897 */ /* 0x000fe2000fffe0ff */
[----:B------:R3:W-:Y:S01]  /*25230*/  UTCHMMA tmem[UR7], gdesc[UR52], tmem[UR10], tmem[UR68], idesc[UR69], UPT ;  /* 0x00ff4434070079ea */ /* 0x0007e2000b80000a */
[----:B------:R-:W-:Y:S02]  /*25240*/  UIADD3 UR19, UPT, UPT, UR10, 0x168, URZ ;  /* 0x000001680a137890 */ /* 0x000fe4000fffe0ff */
[----:B------:R3:W-:Y:S01]  /*25250*/  UTCHMMA tmem[UR8], gdesc[UR50], tmem[UR10], tmem[UR70], idesc[UR71], UPT ;  /* 0x00ff4632080079ea */ /* 0x0007e2000b80000a */
[----:B------:R-:W-:Y:S01]  /*25260*/  UMOV UR76, UR24 ;  /* 0x00000018004c7c82 */ /* 0x000fe20008000000 */
[----:B--2---:R-:W-:Y:S01]  /*25270*/  UIADD3.64 UR28, UPT, UPT, UR60, 0x1800, URZ ;  /* 0x000018003c1c7897 */ /* 0x004fe2000fffe0ff */
[----:B------:R3:W-:Y:S01]  /*25280*/  UTCHMMA tmem[UR14], gdesc[UR48], tmem[UR10], tmem[UR72], idesc[UR73], UPT ;  /* 0x00ff48300e0079ea */ /* 0x0007e2000b80000a */
[----:B------:R-:W-:Y:S02]  /*25290*/  UIADD3 UR74, UPT, UPT, UR10, 0x170, URZ ;  /* 0x000001700a4a7890 */ /* 0x000fe4000fffe0ff */
[----:B------:R-:W-:-:S02]  /*252a0*/  UIADD3.64 UR24, UPT, UPT, UR60, 0x1802, URZ ;  /* 0x000018023c187897 */ /* 0x000fc4000fffe0ff */
[----:B------:R-:W-:Y:S02]  /*252b0*/  UIADD3 UR75, UPT, UPT, UR10, 0x178, URZ ;  /* 0x000001780a4b7890 */ /* 0x000fe4000fffe0ff */
[----:B------:R-:W-:Y:S01]  /*252c0*/  UIADD3.64 UR62, UPT, UPT, UR60, 0x1804, URZ ;  /* 0x000018043c3e7897 */ /* 0x000fe2000fffe0ff */
[----:B------:R-:W-:Y:S01]  /*252d0*/  UMOV UR46, 0x0 ;  /* 0x00000000002e7882 */ /* 0x000fe20000000000 */
[----:B------:R-:W-:Y:S01]  /*252e0*/  UMOV UR47, 0x8400910 ;  /* 0x08400910002f7882 */ /* 0x000fe20000000000 */
[----:B------:R-:W-:Y:S01]  /*252f0*/  UMOV UR42, 0x0 ;  /* 0x00000000002a7882 */ /* 0x000fe20000000000 */
[----:B------:R-:W-:Y:S01]  /*25300*/  UMOV UR43, 0x8400910 ;  /* 0x08400910002b7882 */ /* 0x000fe20000000000 */
[----:B------:R-:W-:Y:S01]  /*25310*/  UMOV UR38, 0x0 ;  /* 0x0000000000267882 */ /* 0x000fe20000000000 */
[----:B------:R-:W-:Y:S01]  /*25320*/  UMOV UR39, 0x8400910 ;  /* 0x0840091000277882 */ /* 0x000fe20000000000 */
[----:B------:R3:W-:Y:S01]  /*25330*/  UTCHMMA tmem[UR15], gdesc[UR44], tmem[UR10], tmem[UR46], idesc[UR47], UPT ;  /* 0x00ff2e2c0f0079ea */ /* 0x0007e2000b80000a */
        /* <DEDUP_REMOVED lines=12> */
[----:B------:R3:W-:Y:S01]  /*25400*/  UTCHMMA tmem[UR74], gdesc[UR24], tmem[UR10], tmem[UR26], idesc[UR27], UPT ;  /* 0x00ff1a184a0079ea */ /* 0x0007e2000b80000a */
[----:B------:R3:W-:Y:S01]  /*25410*/  UTCHMMA tmem[UR75], gdesc[UR62], tmem[UR10], tmem[UR20], idesc[UR21], UPT ;  /* 0x00ff143e4b0079ea */ /* 0x0007e2000b80000a */
[----:B------:R3:W-:Y:S01]  /*25420*/  UTCBAR [UR76], URZ ;  /* 0x000000ff4c0073e9 */ /* 0x0007e200080000ff */
[----:B------:R-:W-:Y:S01]  /*25430*/  NOP ;  /* 0x0000000000007918 */ /* 0x000fe20000000000 */
.L_x_7:
[----:B------:R-:W2:Y:S04]  /*25440*/  LDL.LU.64 R16, [R1+0xf38] ;  /* 0x000f380001107983 */ /* 0x000ea80000300a00 */
[----:B------:R-:W4:Y:S04]  /*25450*/  LDL.LU.64 R14, [R1+0xf30] ;  /* 0x000f3000010e7983 */ /* 0x000f280000300a00 */
[----:B---3--:R-:W3:Y:S04]  /*25460*/  LDL.LU.64 R12, [R1+0xf28] ;  /* 0x000f2800010c7983 */ /* 0x008ee80000300a00 */
[----:B------:R-:W3:Y:S04]  /*25470*/  LDL.LU.64 R18, [R1+0xf20] ;  /* 0x000f200001127983 */ /* 0x000ee80000300a00 */
[----:B------:R-:W3:Y:S04]  /*25480*/  LDL.LU.64 R10, [R1+0xf18] ;  /* 0x000f1800010a7983 */ /* 0x000ee80000300a00 */
[----:B------:R-:W3:Y:S01]  /*25490*/  LDL.LU.64 R8, [R1+0xf10] ;  /* 0x000f100001087983 */ /* 0x000ee20000300a00 */
[----:B------:R-:W-:-:S02]  /*254a0*/  VIADD R4, R4, 0xfffffefd ;  /* 0xfffffefd04047836 */ /* 0x000fc40000000000 */
[----:B------:R-:W-:Y:S01]  /*254b0*/  VIADD R5, R5, 0xfffffefc ;  /* 0xfffffefc05057836 */ /* 0x000fe20000000000 */
[----:B------:R-:W-:Y:S01]  /*254c0*/  STL.64 [R1+0x1430], R158 ;  /* 0x0014309e01007387 */ /* 0x000fe20000100a00 */
[----:B------:R-:W-:Y:S01]  /*254d0*/  BAR.SYNC.DEFER_BLOCKING 0x0 ;  /* 0x0000000000007b1d */ /* 0x000fe20000010000 */
[----:B------:R-:W-:Y:S01]  /*254e0*/  ISETP.GE.U32.AND P4, PT, R4, 0x7ffffe7e, PT ;  /* 0x7ffffe7e0400780c */ /* 0x000fe20003f86070 */
[----:B------:R-:W-:-:S06]  /*254f0*/  VIADD R4, R6, 0xfffffefb ;  /* 0xfffffefb06047836 */ /* 0x000fcc0000000000 */
[----:B------:R-:W1:Y:S01]  /*25500*/  LDC R6, c[0x0][0x3a0] ;  /* 0x0000e800ff067b82 */ /* 0x000e620000000800 */
[----:B------:R-:W-:Y:S04]  /*25510*/  STL.64 [R1+0x1428], R156 ;  /* 0x0014289c01007387 */ /* 0x000fe80000100a00 */
[----:B------:R-:W-:Y:S04]  /*25520*/  STL.64 [R1+0x1420], R154 ;  /* 0x0014209a01007387 */ /* 0x000fe80000100a00 */
[----:B------:R-:W-:Y:S04]  /*25530*/  STL.64 [R1+0x1418], R152 ;  /* 0x0014189801007387 */ /* 0x000fe80000100a00 */
[----:B------:R-:W-:Y:S04]  /*25540*/  STL.64 [R1+0x1410], R150 ;  /* 0x0014109601007387 */ /* 0x000fe80000100a00 */
[----:B------:R-:W-:Y:S04]  /*25550*/  STL.64 [R1+0x1408], R148 ;  /* 0x0014089401007387 */ /* 0x000fe80000100a00 */
[----:B------:R1:W-:Y:S04]  /*25560*/  STL.64 [R1+0x1400], R146 ;  /* 0x0014009201007387 */ /* 0x0003e80000100a00 */
[----:B------:R1:W-:Y:S04]  /*25570*/  STL.64 [R1+0x13f8], R144 ;  /* 0x0013f89001007387 */ /* 0x0003e80000100a00 */
[----:B------:R1:W-:Y:S04]  /*25580*/  STL.64 [R1+0x13f0], R220 ;  /* 0x0013f0dc01007387 */ /* 0x0003e80000100a00 */
[----:B------:R-:W-:Y:S01]  /*25590*/  @!PT LDS RZ, [RZ] ;  /* 0x00000000fffff984 */ /* 0x000fe20000000800 */
[----:B------:R-:W-:Y:S01]  /*255a0*/  @!PT LDS RZ, [RZ] ;  /* 0x00000000fffff984 */ /* 0x000fe20000000800 */
[----:B------:R-:W-:Y:S01]  /*255b0*/  @!PT LDS RZ, [RZ] ;  /* 0x00000000fffff984 */ /* 0x000fe20000000800 */
[----:B------:R-:W-:Y:S01]  /*255c0*/  LDGSTS.E [R252+0x60000], desc[UR22][R112.64], !P2 ;  /* 0x6000000070fc7fae */ /* 0x000fe2000d1a1016 */
[----:B------:R-:W-:Y:S01]  /*255d0*/  ISETP.GE.U32.AND P2, PT, R4, 0x7ffffe7c, PT ;  /* 0x7ffffe7c0400780c */ /* 0x000fe20003f46070 */
[----:B-1----:R-:W1:Y:S02]  /*255e0*/  LDC R146, c[0x0][0x3a0] ;  /* 0x0000e800ff927b82 */ /* 0x002e640000000800 */
[----:B------:R-:W-:Y:S01]  /*255f0*/  LDGSTS.E [R252+0x60004], desc[UR22][R110.64], !P3 ;  /* 0x600040006efc7fae */ /* 0x000fe2000d9a1016 */
[----:B------:R-:W-:-:S05]  /*25600*/  ISETP.GE.U32.AND P3, PT, R5, 0x7ffffe7d, PT ;  /* 0x7ffffe7d0500780c */ /* 0x000fca0003f66070 */
[----:B------:R-:W1:Y:S08]  /*25610*/  LDC R4, c[0x0][0x3a0] ;  /* 0x0000e800ff047b82 */ /* 0x000e700000000800 */
[----:B------:R-:W1:Y:S08]  /*25620*/  LDC R5, c[0x0][0x3a0] ;  /* 0x0000e800ff057b82 */ /* 0x000e700000000800 */
[----:B------:R-:W1:Y:S01]  /*25630*/  LDC R145, c[0x0][0x3a0] ;  /* 0x0000e800ff917b82 */ /* 0x000e620000000800 */
[----:B--2---:R-:W-:-:S07]  /*25640*/  IADD3 R108, P5, PT, R16, R2, RZ ;  /* 0x00000002106c7210 */ /* 0x004fce0007fbe0ff */
[----:B------:R-:W2:Y:S01]  /*25650*/  LDC R144, c[0x0][0x3a0] ;  /* 0x0000e800ff907b82 */ /* 0x000ea20000000800 */
[--C-:B------:R-:W-:Y:S01]  /*25660*/  IMAD.X R109, R17, 0x1, R0.reuse, P5 ;  /* 0x00000001116d7824 */ /* 0x100fe200028e0600 */
[-C--:B----4-:R-:W-:Y:S01]  /*25670*/  IADD3 R106, P5, PT, R14, R2.reuse, RZ ;  /* 0x000000020e6a7210 */ /* 0x090fe20007fbe0ff */
[----:B------:R-:W4:Y:S04]  /*25680*/  LDL.LU.64 R16, [R1+0xf08] ;  /* 0x000f080001107983 */ /* 0x000f280000300a00 */
[----:B------:R-:W-:Y:S01]  /*25690*/  IMAD.X R107, R15, 0x1, R0, P5 ;  /* 0x000000010f6b7824 */ /* 0x000fe200028e0600 */
[----:B---3--:R-:W-:Y:S01]  /*256a0*/  IADD3 R102, P5, PT, R12, R2, RZ ;  /* 0x000000020c667210 */ /* 0x008fe20007fbe0ff */
[----:B------:R-:W3:Y:S03]  /*256b0*/  LDL.LU.64 R14, [R1+0xf00] ;  /* 0x000f0000010e7983 */ /* 0x000ee60000300a00 */
[----:B------:R-:W-:Y:S01]  /*256c0*/  IADD3.X R103, PT, PT, R13, R0, RZ, P5, !PT ;  /* 0x000000000d677210 */ /* 0x000fe20002ffe4ff */
[----:B-1----:R-:W-:Y:S01]  /*256d0*/  VIADD R4, R4, 0xfffffefa ;  /* 0xfffffefa04047836 */ /* 0x002fe20000000000 */
[----:B------:R-:W2:Y:S01]  /*256e0*/  LDL.LU.64 R12, [R1+0xef8] ;  /* 0x000ef800010c7983 */ /* 0x000ea20000300a00 */
[----:B------:R-:W-:-:S03]  /*256f0*/  IADD3 R100, P5, PT, R18, R2, RZ ;  /* 0x0000000212647210 */ /* 0x000fc60007fbe0ff */
[----:B------:R-:W-:Y:S02]  /*25700*/  LDGSTS.E [R252+0x60008], desc[UR22][R108.64], !P4 ;  /* 0x600080006cfc7fae */ /* 0x000fe4000e1a1016 */
[--C-:B------:R-:W-:Y:S01]  /*25710*/  IMAD.X R101, R19, 0x1, R0.reuse, P5 ;  /* 0x0000000113657824 */ /* 0x100fe200028e0600 */
[-C--:B------:R-:W-:Y:S01]  /*25720*/  IADD3 R98, P5, PT, R10, R2.reuse, RZ ;  /* 0x000000020a627210 */ /* 0x080fe20007fbe0ff */
[----:B------:R-:W2:Y:S04]  /*25730*/  LDL.LU.64 R18, [R1+0xef0] ;  /* 0x000ef00001127983 */ /* 0x000ea80000300a00 */
[--C-:B------:R-:W-:Y:S01]  /*25740*/  IMAD.X R99, R11, 0x1, R0.reuse, P5 ;  /* 0x000000010b637824 */ /* 0x100fe200028e0600 */
[-C--:B------:R-:W-:Y:S01]  /*25750*/  IADD3 R96, P5, PT, R8, R2.reuse, RZ ;  /* 0x0000000208607210 */ /* 0x080fe20007fbe0ff */
[----:B------:R-:W2:Y:S04]  /*25760*/  LDL.LU.64 R10, [R1+0xee8] ;  /* 0x000ee800010a7983 */ /* 0x000ea80000300a00 */
[----:B------:R-:W-:Y:S01]  /*25770*/  IMAD.X R97, R9, 0x1, R0, P5 ;  /* 0x0000000109617824 */ /* 0x000fe200028e0600 */
[----:B------:R-:W-:Y:S01]  /*25780*/  ISETP.GE.U32.AND P4, PT, R4, 0x7ffffe7b, PT ;  /* 0x7ffffe7b0400780c */ /* 0x000fe20003f86070 */
[----:B------:R-:W2:Y:S04]  /*25790*/  LDL.LU.64 R8, [R1+0xee0] ;  /* 0x000ee00001087983 */ /* 0x000ea80000300a00 */
[----:B------:R-:W-:Y:S01]  /*257a0*/  LDGSTS.E [R252+0x6000c], desc[UR22][R106.64], !P3 ;  /* 0x6000c0006afc7fae */ /* 0x000fe2000d9a1016 */
[----:B----4-:R-:W-:Y:S01]  /*257b0*/  IADD3 R92, P5, PT, R16, R2, RZ ;  /* 0x00000002105c7210 */ /* 0x010fe20007fbe0ff */
[----:B------:R-:W-:-:S02]  /*257c0*/  VIADD R4, R6, 0xfffffef8 ;  /* 0xfffffef806047836 */ /* 0x000fc40000000000 */
[----:B------:R-:W-:Y:S01]  /*257d0*/  LDGSTS.E [R252+0x60010], desc[UR22][R102.64], !P2 ;  /* 0x6001000066fc7fae */ /* 0x000fe2000d1a1016 */
[----:B------:R-:W1:Y:S01]  /*257e0*/  LDC R6, c[0x0][0x3a0] ;  /* 0x0000e800ff067b82 */ /* 0x000e620000000800 */
[--C-:B------:R-:W-:Y:S01]  /*257f0*/  IMAD.X R93, R17, 0x1, R0.reuse, P5 ;  /* 0x00000001115d7824 */ /* 0x100fe200028e0600 */
[-C--:B---3--:R-:W-:Y:S01]  /*25800*/  IADD3 R90, P5, PT, R14, R2.reuse, RZ ;  /* 0x000000020e5a7210 */ /* 0x088fe20007fbe0ff */
[----:B------:R-:W3:Y:S04]  /*25810*/  LDL.LU.64 R16, [R1+0xed8] ;  /* 0x000ed80001107983 */ /* 0x000ee80000300a00 */
[--C-:B------:R-:W-:Y:S01]  /*25820*/  IMAD.X R91, R15, 0x1, R0.reuse, P5 ;  /* 0x000000010f5b7824 */ /* 0x100fe200028e0600 */
[-C--:B--2---:R-:W-:Y:S01]  /*25830*/  IADD3 R88, P5, PT, R12, R2.reuse, RZ ;  /* 0x000000020c587210 */ /* 0x084fe20007fbe0ff */
[----:B------:R-:W2:Y:S04]  /*25840*/  LDL.LU.64 R14, [R1+0xed0] ;  /* 0x000ed000010e7983 */ /* 0x000ea80000300a00 */
[--C-:B------:R-:W-:Y:S01]  /*25850*/  IMAD.X R89, R13, 0x1, R0.reuse, P5 ;  /* 0x000000010d597824 */ /* 0x100fe200028e0600 */
[----:B------:R-:W-:Y:S01]  /*25860*/  ISETP.GE.U32.AND P2, PT, R4, 0x7ffffe79, PT ;  /* 0x7ffffe790400780c */ /* 0x000fe20003f46070 */
[----:B------:R-:W4:Y:S01]  /*25870*/  LDL.LU.64 R12, [R1+0xec8] ;  /* 0x000ec800010c7983 */ /* 0x000f220000300a00 */
[-C--:B------:R-:W-:Y:S01]  /*25880*/  IADD3 R86, P5, PT, R18, R2.reuse, RZ ;  /* 0x0000000212567210 */ /* 0x080fe20007fbe0ff */
[----:B------:R-:W1:Y:S01]  /*25890*/  LDC R4, c[0x0][0x3a0] ;  /* 0x0000e800ff047b82 */ /* 0x000e620000000800 */
[----:B------:R-:W-:Y:S01]  /*258a0*/  VIADD R5, R5, 0xfffffef9 ;  /* 0xfffffef905057836 */ /* 0x000fe20000000000 */
[----:B------:R-:W-:Y:S02]  /*258b0*/  LDGSTS.E [R252+0x60014], desc[UR22][R100.64], !P4 ;  /* 0x6001400064fc7fae */ /* 0x000fe4000e1a1016 */
[--C-:B------:R-:W-:Y:S01]  /*258c0*/  IMAD.X R87, R19, 0x1, R0.reuse, P5 ;  /* 0x0000000113577824 */ /* 0x100fe200028e0600 */
[-C--:B------:R-:W-:Y:S01]  /*258d0*/  IADD3 R82, P5, PT, R10, R2.reuse, RZ ;  /* 0x000000020a527210 */ /* 0x080fe20007fbe0ff */
[----:B------:R-:W4:Y:S04]  /*258e0*/  LDL.LU.64 R18, [R1+0xec0] ;  /* 0x000ec00001127983 */ /* 0x000f280000300a00 */
[--C-:B------:R-:W-:Y:S01]  /*258f0*/  IMAD.X R83, R11, 0x1, R0.reuse, P5 ;  /* 0x000000010b537824 */ /* 0x100fe200028e0600 */
[----:B------:R-:W-:Y:S01]  /*25900*/  IADD3 R80, P5, PT, R8, R2, RZ ;  /* 0x0000000208507210 */ /* 0x000fe20007fbe0ff */
[----:B------:R-:W4:Y:S04]  /*25910*/  LDL.LU.64 R10, [R1+0xeb8] ;  /* 0x000eb800010a7983 */ /* 0x000f280000300a00 */
[----:B------:R-:W-:-:S02]  /*25920*/  IMAD.X R81, R9, 0x1, R0, P5 ;  /* 0x0000000109517824 */ /* 0x000fc400028e0600 */
[----:B------:R-:W4:Y:S01]  /*25930*/  LDL.LU.64 R8, [R1+0xeb0] ;  /* 0x000eb00001087983 */ /* 0x000f220000300a00 */
[----:B---3--:R-:W-:-:S05]  /*25940*/  IADD3 R78, P5, PT, R16, R2, RZ ;  /* 0x00000002104e7210 */ /* 0x008fca0007fbe0ff */
[--C-:B------:R-:W-:Y:S01]  /*25950*/  IMAD.X R79, R17, 0x1, R0.reuse, P5 ;  /* 0x00000001114f7824 */ /* 0x100fe200028e0600 */
[-C--:B--2---:R-:W-:Y:S01]  /*25960*/  IADD3 R76, P5, PT, R14, R2.reuse, RZ ;  /* 0x000000020e4c7210 */ /* 0x084fe20007fbe0ff */
[----:B------:R-:W2:Y:S04]  /*25970*/  LDL.LU.64 R16, [R1+0xea8] ;  /* 0x000ea80001107983 */ /* 0x000ea80000300a00 */
[--C-:B------:R-:W-:Y:S01]  /*25980*/  IMAD.X R77, R15, 0x1, R0.reuse, P5 ;  /* 0x000000010f4d7824 */ /* 0x100fe200028e0600 */
[----:B----4-:R-:W-:Y:S01]  /*25990*/  IADD3 R74, P5, PT, R12, R2, RZ ;  /* 0x000000020c4a7210 */ /* 0x010fe20007fbe0ff */
[----:B------:R-:W3:Y:S04]  /*259a0*/  LDL.LU.64 R14, [R1+0xea0] ;  /* 0x000ea000010e7983 */ /* 0x000ee80000300a00 */
[----:B------:R-:W-:-:S02]  /*259b0*/  IMAD.X R75, R13, 0x1, R0, P5 ;  /* 0x000000010d4b7824 */ /* 0x000fc400028e0600 */
[----:B------:R-:W4:Y:S01]  /*259c0*/  LDL.LU.64 R12, [R1+0xe98] ;  /* 0x000e9800010c7983 */ /* 0x000f220000300a00 */
[----:B------:R-:W-:-:S04]  /*259d0*/  IADD3 R72, P5, PT, R18, R2, RZ ;  /* 0x0000000212487210 */ /* 0x000fc80007fbe0ff */
[----:B------:R-:W-:Y:S02]  /*259e0*/  IADD3.X R73, PT, PT, R19, R0, RZ, P5, !PT ;  /* 0x0000000013497210 */ /* 0x000fe40002ffe4ff */
[-C--:B------:R-:W-:Y:S01]  /*259f0*/  IADD3 R70, P5, PT, R10, R2.reuse, RZ ;  /* 0x000000020a467210 */ /* 0x080fe20007fbe0ff */
[----:B------:R-:W4:Y:S04]  /*25a00*/  LDL.LU.64 R18, [R1+0xe90] ;  /* 0x000e900001127983 */ /* 0x000f280000300a00 */
[--C-:B------:R-:W-:Y:S01]  /*25a10*/  IMAD.X R71, R11, 0x1, R0.reuse, P5 ;  /* 0x000000010b477824 */ /* 0x100fe200028e0600 */
[----:B------:R-:W-:Y:S01]  /*25a20*/  IADD3 R68, P5, PT, R8, R2, RZ ;  /* 0x0000000208447210 */ /* 0x000fe20007fbe0ff */
[----:B------:R-:W4:Y:S04]  /*25a30*/  LDL.LU.64 R10, [R1+0xe88] ;  /* 0x000e8800010a7983 */ /* 0x000f280000300a00 */
[----:B------:R-:W-:-:S02]  /*25a40*/  IMAD.X R69, R9, 0x1, R0, P5 ;  /* 0x0000000109457824 */ /* 0x000fc400028e0600 */
[----:B------:R-:W4:Y:S01]  /*25a50*/  LDL.LU.64 R8, [R1+0xe80] ;  /* 0x000e800001087983 */ /* 0x000f220000300a00 */
[----:B--2---:R-:W-:-:S05]  /*25a60*/  IADD3 R66, P5, PT, R16, R2, RZ ;  /* 0x0000000210427210 */ /* 0x004fca0007fbe0ff */
[--C-:B------:R-:W-:Y:S01]  /*25a70*/  IMAD.X R67, R17, 0x1, R0.reuse, P5 ;  /* 0x0000000111437824 */ /* 0x100fe200028e0600 */
[----:B---3--:R-:W-:Y:S01]  /*25a80*/  IADD3 R64, P5, PT, R14, R2, RZ ;  /* 0x000000020e407210 */ /* 0x008fe20007fbe0ff */
[----:B------:R-:W2:Y:S03]  /*25a90*/  LDL.LU.64 R16, [R1+0xe78] ;  /* 0x000e780001107983 */ /* 0x000ea60000300a00 */
[----:B------:R-:W-:Y:S02]  /*25aa0*/  IADD3.X R65, PT, PT, R15, R0, RZ, P5, !PT ;  /* 0x000000000f417210 */ /* 0x000fe40002ffe4ff */
[----:B----4-:R-:W-:Y:S01]  /*25ab0*/  IADD3 R62, P5, PT, R12, R2, RZ ;  /* 0x000000020c3e7210 */ /* 0x010fe20007fbe0ff */
[----:B------:R-:W3:Y:S04]  /*25ac0*/  LDL.LU.64 R14, [R1+0xe70] ;  /* 0x000e7000010e7983 */ /* 0x000ee80000300a00 */
[----:B------:R-:W-:-:S02]  /*25ad0*/  IMAD.X R63, R13, 0x1, R0, P5 ;  /* 0x000000010d3f7824 */ /* 0x000fc400028e0600 */
[----:B------:R-:W4:Y:S01]  /*25ae0*/  LDL.LU.64 R12, [R1+0xe68] ;  /* 0x000e6800010c7983 */ /* 0x000f220000300a00 */
[----:B------:R-:W-:-:S05]  /*25af0*/  IADD3 R60, P5, PT, R18, R2, RZ ;  /* 0x00000002123c7210 */ /* 0x000fca0007fbe0ff */
[--C-:B------:R-:W-:Y:S01]  /*25b00*/  IMAD.X R61, R19, 0x1, R0.reuse, P5 ;  /* 0x00000001133d7824 */ /* 0x100fe200028e0600 */
[-C--:B------:R-:W-:Y:S01]  /*25b10*/  IADD3 R58, P5, PT, R10, R2.reuse, RZ ;  /* 0x000000020a3a7210 */ /* 0x080fe20007fbe0ff */
[----:B------:R-:W4:Y:S04]  /*25b20*/  LDL.LU.64 R18, [R1+0xe60] ;  /* 0x000e600001127983 */ /* 0x000f280000300a00 */
[----:B------:R-:W-:Y:S01]  /*25b30*/  IMAD.X R59, R11, 0x1, R0, P5 ;  /* 0x000000010b3b7824 */ /* 0x000fe200028e0600 */
[----:B------:R-:W-:Y:S01]  /*25b40*/  IADD3 R56, P5, PT, R8, R2, RZ ;  /* 0x0000000208387210 */ /* 0x000fe20007fbe0ff */
[----:B------:R-:W4:Y:S03]  /*25b50*/  LDL.LU.64 R10, [R1+0xe58] ;  /* 0x000e5800010a7983 */ /* 0x000f260000300a00 */
[----:B------:R-:W-:-:S02]  /*25b60*/  IADD3.X R57, PT, PT, R9, R0, RZ, P5, !PT ;  /* 0x0000000009397210 */ /* 0x000fc40002ffe4ff */
[----:B------:R-:W4:Y:S01]  /*25b70*/  LDL.LU.64 R8, [R1+0xe50] ;  /* 0x000e500001087983 */ /* 0x000f220000300a00 */
[----:B--2---:R-:W-:-:S05]  /*25b80*/  IADD3 R54, P5, PT, R16, R2, RZ ;  /* 0x0000000210367210 */ /* 0x004fca0007fbe0ff */
[--C-:B------:R-:W-:Y:S01]  /*25b90*/  IMAD.X R55, R17, 0x1, R0.reuse, P5 ;  /* 0x0000000111377824 */ /* 0x100fe200028e0600 */
[-C--:B---3--:R-:W-:Y:S01]  /*25ba0*/  IADD3 R52, P5, PT, R14, R2.reuse, RZ ;  /* 0x000000020e347210 */ /* 0x088fe20007fbe0ff */
[----:B------:R-:W2:Y:S04]  /*25bb0*/  LDL.LU.64 R16, [R1+0xe48] ;  /* 0x000e480001107983 */ /* 0x000ea80000300a00 */
[--C-:B------:R-:W-:Y:S01]  /*25bc0*/  IMAD.X R53, R15, 0x1, R0.reuse, P5 ;  /* 0x000000010f357824 */ /* 0x100fe200028e0600 */
        /* <DEDUP_REMOVED lines=13> */
[----:B------:R-:W-:Y:S02]  /*25ca0*/  ISETP.GE.U32.AND P3, PT, R5, 0x7ffffe7a, PT ;  /* 0x7ffffe7a0500780c */ /* 0x000fe40003f66070 */
[----:B-1----:R-:W-:Y:S01]  /*25cb0*/  IADD3 R4, PT, PT, R4, -0x109, RZ ;  /* 0xfffffef704047810 */ /* 0x002fe20007ffe0ff */
[----:B------:R-:W1:Y:S03]  /*25cc0*/  LDC R5, c[0x0][0x3a0] ;  /* 0x0000e800ff057b82 */ /* 0x000e660000000800 */
[----:B------:R-:W-:Y:S01]  /*25cd0*/  ISETP.GE.U32.AND P4, PT, R4, 0x7ffffe78, PT ;  /* 0x7ffffe780400780c */ /* 0x000fe20003f86070 */
[----:B------:R-:W-:-:S04]  /*25ce0*/  VIADD R4, R6, 0xfffffef5 ;  /* 0xfffffef506047836 */ /* 0x000fc80000000000 */
[----:B------:R-:W1:Y:S02]  /*25cf0*/  LDC R6, c[0x0][0x3a0] ;  /* 0x0000e800ff067b82 */ /* 0x000e640000000800 */
[----:B------:R-:W-:Y:S04]  /*25d00*/  LDGSTS.E [R252+0x60018], desc[UR22][R98.64], !P3 ;  /* 0x6001800062fc7fae */ /* 0x000fe8000d9a1016 */
[----:B------:R-:W-:Y:S01]  /*25d10*/  LDGSTS.E [R252+0x6001c], desc[UR22][R96.64], !P2 ;  /* 0x6001c00060fc7fae */ /* 0x000fe2000d1a1016 */
[----:B------:R-:W-:Y:S02]  /*25d20*/  ISETP.GE.U32.AND P2, PT, R4, 0x7ffffe76, PT ;  /* 0x7ffffe760400780c */ /* 0x000fe40003f46070 */
[----:B------:R-:W1:Y:S01]  /*25d30*/  LDC R4, c[0x0][0x3a0] ;  /* 0x0000e800ff047b82 */ /* 0x000e620000000800 */
[----:B------:R-:W-:Y:S01]  /*25d40*/  LDGSTS.E [R252+0x60020], desc[UR22][R92.64], !P4 ;  /* 0x600200005cfc7fae */ /* 0x000fe2000e1a1016 */
[----:B-1----:R-:W-:-:S05]  /*25d50*/  VIADD R5, R5, 0xfffffef6 ;  /* 0xfffffef605057836 */ /* 0x002fca0000000000 */
[----:B------:R-:W-:Y:S02]  /*25d60*/  ISETP.GE.U32.AND P3, PT, R5, 0x7ffffe77, PT ;  /* 0x7ffffe770500780c */ /* 0x000fe40003f66070 */
[----:B------:R-:W1:Y:S01]  /*25d70*/  LDC R5, c[0x0][0x3a0] ;  /* 0x0000e800ff057b82 */ /* 0x000e620000000800 */
[----:B------:R-:W-:-:S10]  /*25d80*/  VIADD R4, R4, 0xfffffef4 ;  /* 0xfffffef404047836 */ /* 0x000fd40000000000 */
[----:B------:R-:W-:Y:S01]  /*25d90*/  LDGSTS.E [R252+0x60024], desc[UR22][R90.64], !P3 ;  /* 0x600240005afc7fae */ /* 0x000fe2000d9a1016 */
[----:B------:R-:W-:Y:S01]  /*25da0*/  ISETP.GE.U32.AND P4, PT, R4, 0x7ffffe75, PT ;  /* 0x7ffffe750400780c */ /* 0x000fe20003f86070 */
[----:B------:R-:W-:Y:S02]  /*25db0*/  VIADD R4, R6, 0xfffffef2 ;  /* 0xfffffef206047836 */ /* 0x000fe40000000000 */
[----:B------:R-:W-:Y:S01]  /*25dc0*/  LDGSTS.E [R252+0x60028], desc[UR22][R88.64], !P2 ;  /* 0x6002800058fc7fae */ /* 0x000fe2000d1a1016 */
[----:B------:R-:W1:Y:S02]  /*25dd0*/  LDC R6, c[0x0][0x3a0] ;  /* 0x0000e800ff067b82 */ /* 0x000e640000000800 */
[----:B------:R-:W-:-:S06]  /*25de0*/  ISETP.GE.U32.AND P2, PT, R4, 0x7ffffe73, PT ;  /* 0x7ffffe730400780c */ /* 0x000fcc0003f46070 */
[----:B------:R-:W1:Y:S01]  /*25df0*/  LDC R4, c[0x0][0x3a0] ;  /* 0x0000e800ff047b82 */ /* 0x000e620000000800 */
[-C--:B--2---:R-:W-:Y:S01]  /*25e00*/  IADD3 R42, P5, PT, R16, R2.reuse, RZ ;  /* 0x00000002102a7210 */ /* 0x084fe20007fbe0ff */
[----:B------:R-:W-:Y:S04]  /*25e10*/  LDGSTS.E [R252+0x6002c], desc[UR22][R86.64], !P4 ;  /* 0x6002c00056fc7fae */ /* 0x000fe8000e1a1016 */
        /* <DEDUP_REMOVED lines=11> */
[----:B------:R-:W3:Y:S04]  /*25ed0*/  LDL.LU.64 R18, [R1+0xe00] ;  /* 0x000e000001127983 */ /* 0x000ee80000300a00 */
[--C-:B------:R-:W-:Y:S01]  /*25ee0*/  IMAD.X R35, R11, 0x1, R0.reuse, P5 ;  /* 0x000000010b237824 */ /* 0x100fe200028e0600 */
[----:B------:R-:W-:Y:S01]  /*25ef0*/  IADD3 R32, P5, PT, R8, R2, RZ ;  /* 0x0000000208207210 */ /* 0x000fe20007fbe0ff */
[----:B------:R-:W4:Y:S04]  /*25f00*/  LDL.LU.64 R10, [R1+0xdf8] ;  /* 0x000df800010a7983 */ /* 0x000f280000300a00 */
[----:B------:R-:W-:-:S02]  /*25f10*/  IMAD.X R33, R9, 0x1, R0, P5 ;  /* 0x0000000109217824 */ /* 0x000fc400028e0600 */
[----:B------:R-:W4:Y:S01]  /*25f20*/  LDL.LU.64 R8, [R1+0xdf0] ;  /* 0x000df00001087983 */ /* 0x000f220000300a00 */
[----:B-1----:R-:W-:-:S04]  /*25f30*/  IADD3 R5, PT, PT, R5, -0x10d, RZ ;  /* 0xfffffef305057810 */ /* 0x002fc80007ffe0ff */
[----:B------:R-:W-:Y:S01]  /*25f40*/  ISETP.GE.U32.AND P3, PT, R5, 0x7ffffe74, PT ;  /* 0x7ffffe740500780c */ /* 0x000fe20003f66070 */
[----:B------:R-:W-:Y:S01]  /*25f50*/  VIADD R4, R4, 0xfffffef1 ;  /* 0xfffffef104047836 */ /* 0x000fe20000000000 */
[----:B------:R-:W1:Y:S04]  /*25f60*/  LDC R5, c[0x0][0x3a0] ;  /* 0x0000e800ff057b82 */ /* 0x000e680000000800 */
[----:B------:R-:W-:Y:S02]  /*25f70*/  ISETP.GE.U32.AND P4, PT, R4, 0x7ffffe72, PT ;  /* 0x7ffffe720400780c */ /* 0x000fe40003f86070 */
[----:B------:R-:W-:Y:S02]  /*25f80*/  IADD3 R4, PT, PT, R6, -0x111, RZ ;  /* 0xfffffeef06047810 */ /* 0x000fe40007ffe0ff */
[----:B------:R-:W1:Y:S03]  /*25f90*/  LDC R6, c[0x0][0x3a0] ;  /* 0x0000e800ff067b82 */ /* 0x000e660000000800 */
[----:B------:R-:W-:Y:S04]  /*25fa0*/  LDGSTS.E [R252+0x60030], desc[UR22][R82.64], !P3 ;  /* 0x6003000052fc7fae */ /* 0x000fe8000d9a1016 */
[----:B------:R-:W-:Y:S01]  /*25fb0*/  LDGSTS.E [R252+0x60034], desc[UR22][R80.64], !P2 ;  /* 0x6003400050fc7fae */ /* 0x000fe2000d1a1016 */
[----:B------:R-:W-:-:S02]  /*25fc0*/  ISETP.GE.U32.AND P2, PT, R4, 0x7ffffe70, PT ;  /* 0x7ffffe700400780c */ /* 0x000fc40003f46070 */
        /* <DEDUP_REMOVED lines=12> */
[----:B------:R-:W1:Y:S02]  /*26090*/  LDC R4, c[0x0][0x3a0] ;  /* 0x0000e800ff047b82 */ /* 0x000e640000000800 */
[----:B-1----:R-:W-:Y:S01]  /*260a0*/  VIADD R5, R5, 0xfffffeed ;  /* 0xfffffeed05057836 */ /* 0x002fe20000000000 */
[----:B------:R-:W-:Y:S04]  /*260b0*/  LDGSTS.E [R252+0x60044], desc[UR22][R72.64], !P4 ;  /* 0x6004400048fc7fae */ /* 0x000fe8000e1a1016 */
[----:B------:R-:W-:Y:S02]  /*260c0*/  ISETP.GE.U32.AND P3, PT, R5, 0x7ffffe6e, PT ;  /* 0x7ffffe6e0500780c */ /* 0x000fe40003f66070 */
[----:B------:R-:W1:Y:S11]  /*260d0*/  LDC R5, c[0x0][0x3a0] ;  /* 0x0000e800ff057b82 */ /* 0x000e760000000800 */
[----:B------:R-:W-:Y:S04]  /*260e0*/  LDGSTS.E [R252+0x60048], desc[UR22][R70.64], !P3 ;  /* 0x6004800046fc7fae */ /* 0x000fe8000d9a1016 */
[----:B------:R-:W-:Y:S01]  /*260f0*/  LDGSTS.E [R252+0x6004c], desc[UR22][R68.64], !P2 ;  /* 0x6004c00044fc7fae */ /* 0x000fe2000d1a1016 */
[----:B------:R-:W-:-:S05]  /*26100*/  VIADD R4, R4, 0xfffffeeb ;  /* 0xfffffeeb04047836 */ /* 0x000fca0000000000 */
[----:B------:R-:W-:Y:S01]  /*26110*/  ISETP.GE.U32.AND P4, PT, R4, 0x7ffffe6c, PT ;  /* 0x7ffffe6c0400780c */ /* 0x000fe20003f86070 */
[----:B------:R-:W-:Y:S02]  /*26120*/  VIADD R4, R6, 0xfffffee9 ;  /* 0xfffffee906047836 */ /* 0x000fe40000000000 */
[----:B------:R-:W1:Y:S03]  /*26130*/  LDC R6, c[0x0][0x3a0] ;  /* 0x0000e800ff067b82 */ /* 0x000e660000000800 */
[----:B------:R-:W-:-:S05]  /*26140*/  ISETP.GE.U32.AND P2, PT, R4, 0x7ffffe6a, PT ;  /* 0x7ffffe6a0400780c */ /* 0x000fca0003f46070 */
        /* <DEDUP_REMOVED lines=10> */
[----:B------:R-:W2:Y:S03]  /*261f0*/  LDC R6, c[0x0][0x3a0] ;  /* 0x0000e800ff067b82 */ /* 0x000ea60000000800 */
[----:B------:R-:W-:-:S05]  /*26200*/  ISETP.GE.U32.AND P2, PT, R4, 0x7ffffe67, PT ;  /* 0x7ffffe670400780c */ /* 0x000fca0003f46070 */
[----:B------:R-:W2:Y:S01]  /*26210*/  LDC R4, c[0x0][0x3a0] ;  /* 0x0000e800ff047b82 */ /* 0x000ea20000000800 */
[----:B-1----:R-:W-:Y:S01]  /*26220*/  VIADD R5, R5, 0xfffffee7 ;  /* 0xfffffee705057836 */ /* 0x002fe20000000000 */
[----:B------:R-:W-:Y:S04]  /*26230*/  LDGSTS.E [R252+0x6005c], desc[UR22][R60.64], !P4 ;  /* 0x6005c0003cfc7fae */ /* 0x000fe8000e1a1016 */
[----:B------:R-:W-:Y:S02]  /*26240*/  ISETP.GE.U32.AND P3, PT, R5, 0x7ffffe68, PT ;  /* 0x7ffffe680500780c */ /* 0x000fe40003f66070 */
[----:B------:R-:W1:Y:S11]  /*26250*/  LDC R5, c[0x0][0x3a0] ;  /* 0x0000e800ff057b82 */ /* 0x000e760000000800 */
[----:B------:R-:W-:Y:S04]  /*26260*/  LDGSTS.E [R252+0x60060], desc[UR22][R58.64], !P3 ;  /* 0x600600003afc7fae */ /* 0x000fe8000d9a1016 */
[----:B------:R-:W-:Y:S01]  /*26270*/  LDGSTS.E [R252+0x60064], desc[UR22][R56.64], !P2 ;  /* 0x6006400038fc7fae */ /* 0x000fe2000d1a1016 */
[----:B--2---:R-:W-:-:S05]  /*26280*/  VIADD R4, R4, 0xfffffee5 ;  /* 0xfffffee504047836 */ /* 0x004fca0000000000 */
[----:B------:R-:W-:Y:S01]  /*26290*/  ISETP.GE.U32.AND P4, PT, R4, 0x7ffffe66, PT ;  /* 0x7ffffe660400780c */ /* 0x000fe20003f86070 */
[----:B------:R-:W-:Y:S02]  /*262a0*/  VIADD R4, R6, 0xfffffee3 ;  /* 0xfffffee306047836 */ /* 0x000fe40000000000 */
[----:B------:R-:W2:Y:S03]  /*262b0*/  LDC R6, c[0x0][0x3a0] ;  /* 0x0000e800ff067b82 */ /* 0x000ea60000000800 */
[----:B------:R-:W-:-:S05]  /*262c0*/  ISETP.GE.U32.AND P2, PT, R4, 0x7ffffe64, PT ;  /* 0x7ffffe640400780c */ /* 0x000fca0003f46070 */
[----:B------:R-:W2:Y:S01]  /*262d0*/  LDC R4, c[0x0][0x3a0] ;  /* 0x0000e800ff047b82 */ /* 0x000ea20000000800 */
[----:B------:R-:W-:Y:S01]  /*262e0*/  IADD3 R30, P5, PT, R16, R2, RZ ;  /* 0x00000002101e7210 */ /* 0x000fe20007fbe0ff */
[----:B-1----:R-:W-:Y:S01]  /*262f0*/  VIADD R5, R5, 0xfffffee4 ;  /* 0xfffffee405057836 */ /* 0x002fe20000000000 */
[----:B------:R-:W-:Y:S02]  /*26300*/  LDGSTS.E [R252+0x60068], desc[UR22][R54.64], !P4 ;  /* 0x6006800036fc7fae */ /* 0x000fe4000e1a1016 */
[----:B------:R-:W-:Y:S02]  /*26310*/  IADD3.X R31, PT, PT, R17, R0, RZ, P5, !PT ;  /* 0x00000000111f7210 */ /* 0x000fe40002ffe4ff */
[-C--:B---3--:R-:W-:Y:S01]  /*26320*/  IADD3 R28, P5, PT, R14, R2.reuse, RZ ;  /* 0x000000020e1c7210 */ /* 0x088fe20007fbe0ff */
[----:B------:R-:W3:Y:S04]  /*26330*/  LDL.LU.64 R16, [R1+0xde8] ;  /* 0x000de80001107983 */ /* 0x000ee80000300a00 */
[--C-:B------:R-:W-:Y:S01]  /*26340*/  IMAD.X R29, R15, 0x1, R0.reuse, P5 ;  /* 0x000000010f1d7824 */ /* 0x100fe200028e0600 */
[----:B----4-:R-:W-:Y:S01]  /*26350*/  IADD3 R26, P5, PT, R12, R2, RZ ;  /* 0x000000020c1a7210 */ /* 0x010fe20007fbe0ff */
[----:B------:R-:W4:Y:S04]  /*26360*/  LDL.LU.64 R14, [R1+0xde0] ;  /* 0x000de000010e7983 */ /* 0x000f280000300a00 */
[----:B------:R-:W-:-:S02]  /*26370*/  IMAD.X R27, R13, 0x1, R0, P5 ;  /* 0x000000010d1b7824 */ /* 0x000fc400028e0600 */
[----:B------:R-:W3:Y:S01]  /*26380*/  LDL.LU.64 R12, [R1+0xdd8] ;  /* 0x000dd800010c7983 */ /* 0x000ee20000300a00 */
[----:B------:R-:W-:-:S05]  /*26390*/  IADD3 R24, P5, PT, R18, R2, RZ ;  /* 0x0000000212187210 */ /* 0x000fca0007fbe0ff */
[----:B------:R-:W-:Y:S01]  /*263a0*/  IMAD.X R25, R19, 0x1, R0, P5 ;  /* 0x0000000113197824 */ /* 0x000fe200028e0600 */
[----:B------:R-:W-:-:S04]  /*263b0*/  IADD3 R22, P5, PT, R10, R2, RZ ;  /* 0x000000020a167210 */ /* 0x000fc80007fbe0ff */
[----:B------:R-:W-:Y:S02]  /*263c0*/  IADD3.X R23, PT, PT, R11, R0, RZ, P5, !PT ;  /* 0x000000000b177210 */ /* 0x000fe40002ffe4ff */
[----:B------:R-:W-:Y:S01]  /*263d0*/  IADD3 R20, P5, PT, R8, R2, RZ ;  /* 0x0000000208147210 */ /* 0x000fe20007fbe0ff */
[----:B------:R-:W3:Y:S04]  /*263e0*/  LDL.LU.64 R10, [R1+0xdd0] ;  /* 0x000dd000010a7983 */ /* 0x000ee80000300a00 */
[----:B------:R-:W-:Y:S02]  /*263f0*/  IMAD.X R21, R9, 0x1, R0, P5 ;  /* 0x0000000109157824 */ /* 0x000fe400028e0600 */
[----:B------:R-:W3:Y:S04]  /*26400*/  LDL.LU.64 R8, [R1+0xdc8] ;  /* 0x000dc80001087983 */ /* 0x000ee80000300a00 */
[----:B------:R-:W3:Y:S04]  /*26410*/  LDL.LU.64 R94, [R1+0xdc0] ;  /* 0x000dc000015e7983 */ /* 0x000ee80000300a00 */
[----:B------:R-:W3:Y:S04]  /*26420*/  LDL.LU.64 R104, [R1+0xdb8] ;  /* 0x000db80001687983 */ /* 0x000ee80000300a00 */
[----:B------:R-:W3:Y:S04]  /*26430*/  LDL.LU.64 R84, [R1+0xdb0] ;  /* 0x000db00001547983 */ /* 0x000ee80000300a00 */
[----:B------:R-:W3:Y:S04]  /*26440*/  LDL.LU.64 R116, [R1+0xda8] ;  /* 0x000da80001747983 */ /* 0x000ee80000300a00 */
[----:B------:R-:W3:Y:S01]  /*26450*/  LDL.LU.64 R118, [R1+0xda0] ;  /* 0x000da00001767983 */ /* 0x000ee20000300a00 */
[----:B------:R-:W-:-:S02]  /*26460*/  ISETP.GE.U32.AND P3, PT, R5, 0x7ffffe65, PT ;  /* 0x7ffffe650500780c */ /* 0x000fc40003f66070 */
[----:B--2---:R-:W-:Y:S01]  /*26470*/  IADD3 R4, PT, PT, R4, -0x11e, RZ ;  /* 0xfffffee204047810 */ /* 0x004fe20007ffe0ff */
[----:B------:R-:W2:Y:S01]  /*26480*/  LDL.LU.64 R114, [R1+0xd98] ;  /* 0x000d980001727983 */ /* 0x000ea20000300a00 */
[----:B------:R-:W1:Y:S02]  /*26490*/  LDC R5, c[0x0][0x3a0] ;  /* 0x0000e800ff057b82 */ /* 0x000e640000000800 */
[----:B------:R-:W-:Y:S01]  /*264a0*/  ISETP.GE.U32.AND P4, PT, R4, 0x7ffffe63, PT ;  /* 0x7ffffe630400780c */ /* 0x000fe20003f86070 */
[----:B------:R-:W-:Y:S01]  /*264b0*/  VIADD R4, R6, 0xfffffee0 ;  /* 0xfffffee006047836 */ /* 0x000fe20000000000 */
[----:B------:R-:W2:Y:S04]  /*264c0*/  LDL.LU.64 R122, [R1+0xd90] ;  /* 0x000d9000017a7983 */ /* 0x000ea80000300a00 */
[----:B------:R-:W1:Y:S01]  /*264d0*/  LDC R6, c[0x0][0x3a0] ;  /* 0x0000e800ff067b82 */ /* 0x000e620000000800 */
[----:B------:R-:W-:Y:S04]  /*264e0*/  LDGSTS.E [R252+0x6006c], desc[UR22][R52.64], !P3 ;  /* 0x6006c00034fc7fae */ /* 0x000fe8000d9a1016 */
[----:B------:R-:W-:Y:S01]  /*264f0*/  LDGSTS.E [R252+0x60070], desc[UR22][R50.64], !P2 ;  /* 0x6007000032fc7fae */ /* 0x000fe2000d1a1016 */
[----:B------:R-:W-:-:S02]  /*26500*/  ISETP.GE.U32.AND P2, PT, R4, 0x7ffffe61, PT ;  /* 0x7ffffe610400780c */ /* 0x000fc40003f46070 */
[----:B------:R-:W1:Y:S01]  /*26510*/  LDC R4, c[0x0][0x3a0] ;  /* 0x0000e800ff047b82 */ /* 0x000e620000000800 */
[----:B------:R-:W2:Y:S04]  /*26520*/  LDL.LU.64 R124, [R1+0xd88] ;  /* 0x000d8800017c7983 */ /* 0x000ea80000300a00 */
[----:B------:R-:W2:Y:S01]  /*26530*/  LDL.LU.64 R120, [R1+0xd80] ;  /* 0x000d800001787983 */ /* 0x000ea20000300a00 */
[----:B-1----:R-:W-:-:S03]  /*26540*/  VIADD R5, R5, 0xfffffee1 ;  /* 0xfffffee105057836 */ /* 0x002fc60000000000 */
[----:B------:R-:W2:Y:S02]  /*26550*/  LDL.LU.64 R128, [R1+0xd78] ;  /* 0x000d780001807983 */ /* 0x000ea40000300a00 */
[----:B------:R-:W-:Y:S02]  /*26560*/  ISETP.GE.U32.AND P3, PT, R5, 0x7ffffe62, PT ;  /* 0x7ffffe620500780c */ /* 0x000fe40003f66070 */
[----:B------:R-:W-:Y:S01]  /*26570*/  LDGSTS.E [R252+0x60074], desc[UR22][R48.64], !P4 ;  /* 0x6007400030fc7fae */ /* 0x000fe2000e1a1016 */
[----:B------:R-:W1:Y:S03]  /*26580*/  LDC R5, c[0x0][0x3a0] ;  /* 0x0000e800ff057b82 */ /* 0x000e660000000800 */
[----:B------:R-:W2:Y:S04]  /*26590*/  LDL.LU.64 R130, [R1+0xd70] ;  /* 0x000d700001827983 */ /* 0x000ea80000300a00 */
[----:B------:R-:W2:Y:S01]  /*265a0*/  LDL.LU.64 R126, [R1+0xd68] ;  /* 0x000d6800017e7983 */ /* 0x000ea20000300a00 */
[----:B------:R-:W-:-:S03]  /*265b0*/  VIADD R4, R4, 0xfffffedf ;  /* 0xfffffedf04047836 */ /* 0x000fc60000000000 */
[----:B------:R-:W-:Y:S02]  /*265c0*/  LDGSTS.E [R252+0x60078], desc[UR22][R46.64], !P3 ;  /* 0x600780002efc7fae */ /* 0x000fe4000d9a1016 */
[----:B------:R-:W-:Y:S01]  /*265d0*/  ISETP.GE.U32.AND P4, PT, R4, 0x7ffffe60, PT ;  /* 0x7ffffe600400780c */ /* 0x000fe20003f86070 */
[----:B------:R-:W-:Y:S01]  /*265e0*/  VIADD R4, R6, 0xfffffedd ;  /* 0xfffffedd06047836 */ /* 0x000fe20000000000 */
[----:B------:R-:W-:Y:S01]  /*265f0*/  LDGSTS.E [R252+0x6007c], desc[UR22][R44.64], !P2 ;  /* 0x6007c0002cfc7fae */ /* 0x000fe2000d1a1016 */
[----:B------:R-:W1:Y:S03]  /*26600*/  LDC R6, c[0x0][0x3a0] ;  /* 0x0000e800ff067b82 */ /* 0x000e660000000800 */
[----:B------:R-:W-:Y:S01]  /*26610*/  ISETP.GE.U32.AND P2, PT, R4, 0x7ffffe5e, PT ;  /* 0x7ffffe5e0400780c */ /* 0x000fe20003f46070 */
[----:B------:R-:W2:Y:S04]  /*26620*/  LDL.LU.64 R152, [R1+0xd60] ;  /* 0x000d600001987983 */ /* 0x000ea80000300a00 */
[----:B------:R-:W1:Y:S02]  /*26630*/  LDC R4, c[0x0][0x3a0] ;  /* 0x0000e800ff047b82 */ /* 0x000e640000000800 */
[----:B-1----:R-:W-:Y:S01]  /*26640*/  IADD3 R5, PT, PT, R5, -0x122, RZ ;  /* 0xfffffede05057810 */ /* 0x002fe20007ffe0ff */
[----:B------:R-:W-:Y:S03]  /*26650*/  LDGSTS.E [R252+0x60080], desc[UR22][R42.64], !P4 ;  /* 0x600800002afc7fae */ /* 0x000fe6000e1a1016 */
[----:B------:R-:W-:Y:S01]  /*26660*/  ISETP.GE.U32.AND P3, PT, R5, 0x7ffffe5f, PT ;  /* 0x7ffffe5f0500780c */ /* 0x000fe20003f66070 */
[----:B------:R-:W2:Y:S01]  /*26670*/  LDL.LU.64 R154, [R1+0xd58] ;  /* 0x000d5800019a7983 */ /* 0x000ea20000300a00 */
[----:B------:R-:W1:Y:S03]  /*26680*/  LDC R5, c[0x0][0x3a0] ;  /* 0x0000e800ff057b82 */ /* 0x000e660000000800 */
[----:B------:R-:W2:Y:S04]  /*26690*/  LDL.LU.64 R156, [R1+0xd50] ;  /* 0x000d5000019c7983 */ /* 0x000ea80000300a00 */
[----:B------:R-:W2:Y:S04]  /*266a0*/  LDL.LU.64 R158, [R1+0xd48] ;  /* 0x000d4800019e7983 */ /* 0x000ea80000300a00 */
[----:B------:R-:W-:Y:S04]  /*266b0*/  LDGSTS.E [R252+0x60084], desc[UR22][R40.64], !P3 ;  /* 0x6008400028fc7fae */ /* 0x000fe8000d9a1016 */
[----:B------:R-:W-:Y:S01]  /*266c0*/  LDGSTS.E [R252+0x60088], desc[UR22][R38.64], !P2 ;  /* 0x6008800026fc7fae */ /* 0x000fe2000d1a1016 */
[----:B------:R-:W-:-:S03]  /*266d0*/  VIADD R4, R4, 0xfffffedc ;  /* 0xfffffedc04047836 */ /* 0x000fc60000000000 */
[----:B------:R-:W2:Y:S02]  /*266e0*/  LDL.LU.64 R150, [R1+0xd40] ;  /* 0x000d400001967983 */ /* 0x000ea40000300a00 */
[----:B------:R-:W-:Y:S02]  /*266f0*/  ISETP.GE.U32.AND P4, PT, R4, 0x7ffffe5d, PT ;  /* 0x7ffffe5d0400780c */ /* 0x000fe40003f86070 */
[----:B------:R-:W2:Y:S01]  /*26700*/  LDL.LU.64 R148, [R1+0xd38] ;  /* 0x000d380001947983 */ /* 0x000ea20000300a00 */
[----:B------:R-:W-:Y:S02]  /*26710*/  IADD3 R4, PT, PT, R6, -0x126, RZ ;  /* 0xfffffeda06047810 */ /* 0x000fe40007ffe0ff */
[----:B------:R-:W1:Y:S02]  /*26720*/  LDC R6, c[0x0][0x3a0] ;  /* 0x0000e800ff067b82 */ /* 0x000e640000000800 */
[----:B-1----:R-:W-:Y:S01]  /*26730*/  VIADD R5, R5, 0xfffffedb ;  /* 0xfffffedb05057836 */ /* 0x002fe20000000000 */
[----:B------:R-:W-:Y:S01]  /*26740*/  ISETP.GE.U32.AND P2, PT, R4, 0x7ffffe5b, PT ;  /* 0x7ffffe5b0400780c */ /* 0x000fe20003f46070 */
[----:B------:R-:W2:Y:S04]  /*26750*/  LDL.LU.64 R220, [R1+0xd30] ;  /* 0x000d300001dc7983 */ /* 0x000ea80000300a00 */
[----:B------:R-:W1:Y:S01]  /*26760*/  LDC R4, c[0x0][0x3a0] ;  /* 0x0000e800ff047b82 */ /* 0x000e620000000800 */
[----:B------:R-:W-:Y:S01]  /*26770*/  ISETP.GE.U32.AND P3, PT, R5, 0x7ffffe5c, PT ;  /* 0x7ffffe5c0500780c */ /* 0x000fe20003f66070 */
[----:B------:R-:W-:Y:S06]  /*26780*/  LDGSTS.E [R252+0x6008c], desc[UR22][R36.64], !P4 ;  /* 0x6008c00024fc7fae */ /* 0x000fec000e1a1016 */
[----:B------:R-:W1:Y:S06]  /*26790*/  LDC R5, c[0x0][0x3a0] ;  /* 0x0000e800ff057b82 */ /* 0x000e6c0000000800 */
[----:B------:R-:W-:Y:S04]  /*267a0*/  LDGSTS.E [R252+0x60090], desc[UR22][R34.64], !P3 ;  /* 0x6009000022fc7fae */ /* 0x000fe8000d9a1016 */
[----:B------:R-:W-:Y:S01]  /*267b0*/  LDGSTS.E [R252+0x60094], desc[UR22][R32.64], !P2 ;  /* 0x6009400020fc7fae */ /* 0x000fe2000d1a1016 */
[----:B-1----:R-:W-:-:S05]  /*267c0*/  VIADD R4, R4, 0xfffffed9 ;  /* 0xfffffed904047836 */ /* 0x002fca0000000000 */
[----:B------:R-:W-:Y:S01]  /*267d0*/  ISETP.GE.U32.AND P4, PT, R4, 0x7ffffe5a, PT ;  /* 0x7ffffe5a0400780c */ /* 0x000fe20003f86070 */
[----:B------:R-:W-:Y:S02]  /*267e0*/  VIADD R4, R6, 0xfffffed7 ;  /* 0xfffffed706047836 */ /* 0x000fe40000000000 */
[----:B------:R-:W1:Y:S03]  /*267f0*/  LDC R6, c[0x0][0x3a0] ;  /* 0x0000e800ff067b82 */ /* 0x000e660000000800 */
[----:B------:R-:W-:-:S05]  /*26800*/  ISETP.GE.U32.AND P2, PT, R4, 0x7ffffe58, PT ;  /* 0x7ffffe580400780c */ /* 0x000fca0003f46070 */
[----:B------:R-:W1:Y:S01]  /*26810*/  LDC R4, c[0x0][0x3a0] ;  /* 0x0000e800ff047b82 */ /* 0x000e620000000800 */
[----:B------:R-:W-:Y:S01]  /*26820*/  VIADD R5, R5, 0xfffffed8 ;  /* 0xfffffed805057836 */ /* 0x000fe20000000000 */
[----:B------:R-:W-:Y:S04]  /*26830*/  LDGSTS.E [R252+0x60098], desc[UR22][R30.64], !P4 ;  /* 0x600980001efc7fae */ /* 0x000fe8000e1a1016 */
[----:B------:R-:W-:Y:S02]  /*26840*/  ISETP.GE.U32.AND P3, PT, R5, 0x7ffffe59, PT ;  /* 0x7ffffe590500780c */ /* 0x000fe40003f66070 */
[----:B------:R-:W3:Y:S11]  /*26850*/  LDC R5, c[0x0][0x3a0] ;  /* 0x0000e800ff057b82 */ /* 0x000ef60000000800 */
        /* <DEDUP_REMOVED lines=8> */
[----:B---3--:R-:W-:Y:S01]  /*268e0*/  VIADD R5, R5, 0xfffffed5 ;  /* 0xfffffed505057836 */ /* 0x008fe20000000000 */
        /* <DEDUP_REMOVED lines=11> */
[----:B---3--:R-:W-:-:S05]  /*269a0*/  VIADD R5, R5, 0xfffffed2 ;  /* 0xfffffed205057836 */ /* 0x008fca0000000000 */
[----:B------:R-:W-:Y:S02]  /*269b0*/  ISETP.GE.U32.AND P3, PT, R5, 0x7ffffe53, PT ;  /* 0x7ffffe530500780c */ /* 0x000fe40003f66070 */
[----:B------:R-:W3:Y:S01]  /*269c0*/  LDC R5, c[0x0][0x3a0] ;  /* 0x0000e800ff057b82 */ /* 0x000ee20000000800 */
[----:B------:R-:W-:-:S05]  /*269d0*/  IADD3 R18, P5, PT, R16, R2, RZ ;  /* 0x0000000210127210 */ /* 0x000fca0007fbe0ff */
[----:B------:R-:W-:Y:S01]  /*269e0*/  IMAD.X R19, R17, 0x1, R0, P5 ;  /* 0x0000000111137824 */ /* 0x000fe200028e0600 */
[----:B----4-:R-:W-:Y:S01]  /*269f0*/  IADD3 R16, P5, PT, R14, R2, RZ ;  /* 0x000000020e107210 */ /* 0x010fe20007fbe0ff */
[----:B-1----:R-:W-:-:S03]  /*26a00*/  VIADD R4, R4, 0xfffffed0 ;  /* 0xfffffed004047836 */ /* 0x002fc60000000000 */
[----:B------:R-:W-:Y:S01]  /*26a10*/  LDGSTS.E [R252+0x600b0], desc[UR22][R18.64], !P4 ;  /* 0x600b000012fc7fae */ /* 0x000fe2000e1a1016 */
[----:B------:R-:W-:Y:S01]  /*26a20*/  IMAD.X R17, R15, 0x1, R0, P5 ;  /* 0x000000010f117824 */ /* 0x000fe200028e0600 */
[----:B------:R-:W-:Y:S02]  /*26a30*/  IADD3 R14, P5, PT, R12, R2, RZ ;  /* 0x000000020c0e7210 */ /* 0x000fe40007fbe0ff */
[----:B------:R-:W-:Y:S01]  /*26a40*/  ISETP.GE.U32.AND P4, PT, R4, 0x7ffffe51, PT ;  /* 0x7ffffe510400780c */ /* 0x000fe20003f86070 */
[----:B------:R-:W-:Y:S01]  /*26a50*/  VIADD R4, R6, 0xfffffece ;  /* 0xfffffece06047836 */ /* 0x000fe20000000000 */
[----:B------:R-:W-:Y:S01]  /*26a60*/  IADD3.X R15, PT, PT, R13, R0, RZ, P5, !PT ;  /* 0x000000000d0f7210 */ /* 0x000fe20002ffe4ff */
[----:B------:R-:W-:Y:S01]  /*26a70*/  LDGSTS.E [R252+0x600b4], desc[UR22][R16.64], !P3 ;  /* 0x600b400010fc7fae */ /* 0x000fe2000d9a1016 */
[----:B------:R-:W1:Y:S03]  /*26a80*/  LDC R6, c[0x0][0x3a0] ;  /* 0x0000e800ff067b82 */ /* 0x000e660000000800 */
[----:B------:R-:W-:Y:S01]  /*26a90*/  LDGSTS.E [R252+0x600b8], desc[UR22][R14.64], !P2 ;  /* 0x600b80000efc7fae */ /* 0x000fe2000d1a1016 */
[----:B------:R-:W-:-:S04]  /*26aa0*/  ISETP.GE.U32.AND P2, PT, R4, 0x7ffffe4f, PT ;  /* 0x7ffffe4f0400780c */ /* 0x000fc80003f46070 */
[----:B------:R-:W4:Y:S01]  /*26ab0*/  LDC R4, c[0x0][0x3a0] ;  /* 0x0000e800ff047b82 */ /* 0x000f220000000800 */
[----:B---3--:R-:W-:Y:S01]  /*26ac0*/  VIADD R5, R5, 0xfffffecf ;  /* 0xfffffecf05057836 */ /* 0x008fe20000000000 */
[----:B------:R-:W-:-:S04]  /*26ad0*/  IADD3 R12, P5, PT, R10, R2, RZ ;  /* 0x000000020a0c7210 */ /* 0x000fc80007fbe0ff */
[----:B------:R-:W-:Y:S01]  /*26ae0*/  ISETP.GE.U32.AND P3, PT, R5, 0x7ffffe50, PT ;  /* 0x7ffffe500500780c */ /* 0x000fe20003f66070 */
[----:B------:R-:W-:Y:S01]  /*26af0*/  IMAD.X R13, R11, 0x1, R0, P5 ;  /* 0x000000010b0d7824 */ /* 0x000fe200028e0600 */
[----:B------:R-:W3:Y:S01]  /*26b00*/  LDC R5, c[0x0][0x3a0] ;  /* 0x0000e800ff057b82 */ /* 0x000ee20000000800 */
[----:B------:R-:W-:-:S03]  /*26b10*/  IADD3 R10, P5, PT, R8, R2, RZ ;  /* 0x00000002080a7210 */ /* 0x000fc60007fbe0ff */
[----:B------:R-:W-:Y:S02]  /*26b20*/  LDGSTS.E [R252+0x600bc], desc[UR22][R12.64], !P4 ;  /* 0x600bc0000cfc7fae */ /* 0x000fe4000e1a1016 */
[--C-:B------:R-:W-:Y:S01]  /*26b30*/  IMAD.X R11, R9, 0x1, R0.reuse, P5 ;  /* 0x00000001090b7824 */ /* 0x100fe200028e0600 */
[----:B------:R-:W-:Y:S02]  /*26b40*/  IADD3 R8, P5, PT, R94, R2, RZ ;  /* 0x000000025e087210 */ /* 0x000fe40007fbe0ff */
[----:B------:R-:W2:Y:S02]  /*26b50*/  LDC R94, c[0x0][0x3a0] ;  /* 0x0000e800ff5e7b82 */ /* 0x000ea40000000800 */
[----:B------:R-:W-:Y:S01]  /*26b60*/  LDGSTS.E [R252+0x600c0], desc[UR22][R10.64], !P3 ;  /* 0x600c00000afc7fae */ /* 0x000fe2000d9a1016 */
[----:B----4-:R-:W-:Y:S01]  /*26b70*/  IADD3 R4, PT, PT, R4, -0x133, RZ ;  /* 0xfffffecd04047810 */ /* 0x010fe20007ffe0ff */
[----:B------:R-:W-:-:S04]  /*26b80*/  IMAD.X R9, R95, 0x1, R0, P5 ;  /* 0x000000015f097824 */ /* 0x000fc800028e0600 */
[----:B------:R-:W4:Y:S01]  /*26b90*/  LDC R95, c[0x0][0x3a0] ;  /* 0x0000e800ff5f7b82 */ /* 0x000f220000000800 */
[----:B------:R-:W-:Y:S01]  /*26ba0*/  ISETP.GE.U32.AND P4, PT, R4, 0x7ffffe4e, PT ;  /* 0x7ffffe4e0400780c */ /* 0x000fe20003f86070 */
[----:B-1----:R-:W-:Y:S01]  /*26bb0*/  VIADD R4, R6, 0xfffffecb ;  /* 0xfffffecb06047836 */ /* 0x002fe20000000000 */
[-C--:B------:R-:W-:Y:S01]  /*26bc0*/  IADD3 R6, P5, PT, R104, R2.reuse, RZ ;  /* 0x0000000268067210 */ /* 0x080fe20007fbe0ff */
[----:B------:R-:W-:Y:S04]  /*26bd0*/  LDGSTS.E [R252+0x600c4], desc[UR22][R8.64], !P2 ;  /* 0x600c400008fc7fae */ /* 0x000fe8000d1a1016 */
[----:B------:R-:W1:Y:S01]  /*26be0*/  LDC R104, c[0x0][0x3a0] ;  /* 0x0000e800ff687b82 */ /* 0x000e620000000800 */
[----:B---3--:R-:W-:Y:S01]  /*26bf0*/  VIADD R5, R5, 0xfffffecc ;  /* 0xfffffecc05057836 */ /* 0x008fe20000000000 */
[----:B------:R-:W-:Y:S01]  /*26c00*/  ISETP.GE.U32.AND P2, PT, R4, 0x7ffffe4c, PT ;  /* 0x7ffffe4c0400780c */ /* 0x000fe20003f46070 */
[----:B------:R-:W-:Y:S01]  /*26c10*/  IMAD.X R7, R105, 0x1, R0, P5 ;  /* 0x0000000169077824 */ /* 0x000fe200028e0600 */
[----:B------:R-:W-:-:S02]  /*26c20*/  IADD3 R4, P5, PT, R84, R2, RZ ;  /* 0x0000000254047210 */ /* 0x000fc40007fbe0ff */
[----:B------:R-:W-:Y:S01]  /*26c30*/  ISETP.GE.U32.AND P3, PT, R5, 0x7ffffe4d, PT ;  /* 0x7ffffe4d0500780c */ /* 0x000fe20003f66070 */
[----:B--2---:R-:W-:Y:S01]  /*26c40*/  VIADD R94, R94, 0xfffffeca ;  /* 0xfffffeca5e5e7836 */ /* 0x004fe20000000000 */
[----:B------:R-:W-:Y:S01]  /*26c50*/  LDGSTS.E [R252+0x600c8], desc[UR22][R6.64], !P4 ;  /* 0x600c800006fc7fae */ /* 0x000fe2000e1a1016 */
[--C-:B------:R-:W-:Y:S01]  /*26c60*/  IMAD.X R5, R85, 0x1, R0.reuse, P5 ;  /* 0x0000000155057824 */ /* 0x100fe200028e0600 */
[----:B------:R-:W-:Y:S02]  /*26c70*/  IADD3 R84, P5, PT, R116, R2, RZ ;  /* 0x0000000274547210 */ /* 0x000fe40007fbe0ff */
[----:B------:R-:W-:Y:S01]  /*26c80*/  ISETP.GE.U32.AND P4, PT, R94, 0x7ffffe4b, PT ;  /* 0x7ffffe4b5e00780c */ /* 0x000fe20003f86070 */
[----:B------:R-:W2:Y:S02]  /*26c90*/  LDC R116, c[0x0][0x3a0] ;  /* 0x0000e800ff747b82 */ /* 0x000ea40000000800 */
[----:B------:R-:W-:-:S04]  /*26ca0*/  IMAD.X R85, R117, 0x1, R0, P5 ;  /* 0x0000000175557824 */ /* 0x000fc800028e0600 */
[----:B------:R-:W-:Y:S01]  /*26cb0*/  LDGSTS.E [R252+0x600cc], desc[UR22][R4.64], !P3 ;  /* 0x600cc00004fc7fae */ /* 0x000fe2000d9a1016 */
[----:B----4-:R-:W-:Y:S01]  /*26cc0*/  IADD3 R95, PT, PT, R95, -0x137, RZ ;  /* 0xfffffec95f5f7810 */ /* 0x010fe20007ffe0ff */
[----:B------:R-:W3:Y:S02]  /*26cd0*/  LDC R117, c[0x0][0x3a0] ;  /* 0x0000e800ff757b82 */ /* 0x000ee40000000800 */
[----:B------:R-:W-:Y:S01]  /*26ce0*/  LDGSTS.E [R252+0x600d0], desc[UR22][R84.64], !P2 ;  /* 0x600d000054fc7fae */ /* 0x000fe2000d1a1016 */
[----:B-1----:R-:W-:-:S05]  /*26cf0*/  VIADD R94, R104, 0xfffffec8 ;  /* 0xfffffec8685e7836 */ /* 0x002fca0000000000 */
[----:B------:R-:W-:Y:S02]  /*26d00*/  ISETP.GE.U32.AND P2, PT, R94, 0x7ffffe49, PT ;  /* 0x7ffffe495e00780c */ /* 0x000fe40003f46070 */
[-C--:B------:R-:W-:Y:S02]  /*26d10*/  IADD3 R94, P5, PT, R118, R2.reuse, RZ ;  /* 0x00000002765e7210 */ /* 0x080fe40007fbe0ff */
[----:B------:R-:W1:Y:S01]  /*26d20*/  LDC R118, c[0x0][0x3a0] ;  /* 0x0000e800ff767b82 */ /* 0x000e620000000800 */
[----:B------:R-:W-:Y:S02]  /*26d30*/  ISETP.GE.U32.AND P3, PT, R95, 0x7ffffe4a, PT ;  /* 0x7ffffe4a5f00780c */ /* 0x000fe40003f66070 */
[----:B------:R-:W-:Y:S01]  /*26d40*/  IMAD.X R95, R119, 0x1, R0, P5 ;  /* 0x00000001775f7824 */ /* 0x000fe200028e0600 */
[----:B------:R-:W-:Y:S01]  /*26d50*/  IADD3 R104, P5, PT, R114, R2, RZ ;  /* 0x0000000272687210 */ /* 0x000fe20007fbe0ff */
[----:B--2---:R-:W-:-:S03]  /*26d60*/  VIADD R116, R116, 0xfffffec7 ;  /* 0xfffffec774747836 */ /* 0x004fc60000000000 */
[----:B------:R-:W-:Y:S01]  /*26d70*/  LDGSTS.E [R252+0x600d4], desc[UR22][R94.64], !P4 ;  /* 0x600d40005efc7fae */ /* 0x000fe2000e1a1016 */
[--C-:B------:R-:W-:Y:S01]  /*26d80*/  IMAD.X R105, R115, 0x1, R0.reuse, P5 ;  /* 0x0000000173697824 */ /* 0x100fe200028e0600 */
[----:B------:R-:W-:Y:S02]  /*26d90*/  IADD3 R114, P5, PT, R122, R2, RZ ;  /* 0x000000027a727210 */ /* 0x000fe40007fbe0ff */
[----:B------:R-:W-:Y:S01]  /*26da0*/  ISETP.GE.U32.AND P4, PT, R116, 0x7ffffe48, PT ;  /* 0x7ffffe487400780c */ /* 0x000fe20003f86070 */
[----:B------:R-:W2:Y:S01]  /*26db0*/  LDC R122, c[0x0][0x3a0] ;  /* 0x0000e800ff7a7b82 */ /* 0x000ea20000000800 */
[----:B------:R-:W-:Y:S01]  /*26dc0*/  LDGSTS.E [R252+0x600d8], desc[UR22][R104.64], !P3 ;  /* 0x600d800068fc7fae */ /* 0x000fe2000d9a1016 */
[----:B------:R-:W-:-:S05]  /*26dd0*/  IMAD.X R115, R123, 0x1, R0, P5 ;  /* 0x000000017b737824 */ /* 0x000fca00028e0600 */
[----:B------:R-:W-:Y:S01]  /*26de0*/  LDGSTS.E [R252+0x600dc], desc[UR22][R114.64], !P2 ;  /* 0x600dc00072fc7fae */ /* 0x000fe2000d1a1016 */
[----:B---3--:R-:W-:Y:S01]  /*26df0*/  VIADD R117, R117, 0xfffffec6 ;  /* 0xfffffec675757836 */ /* 0x008fe20000000000 */
[----:B------:R-:W3:Y:S01]  /*26e00*/  LDC R123, c[0x0][0x3a0] ;  /* 0x0000e800ff7b7b82 */ /* 0x000ee20000000800 */
[----:B-1----:R-:W-:-:S04]  /*26e10*/  IADD3 R116, PT, PT, R118, -0x13b, RZ ;  /* 0xfffffec576747810 */ /* 0x002fc80007ffe0ff */
        /* <DEDUP_REMOVED lines=17> */
[----:B-1----:R-:W-:-:S05]  /*26f30*/  VIADD R122, R124, 0xfffffec2 ;  /* 0xfffffec27c7a7836 */ /* 0x002fca0000000000 */
[----:B------:R-:W-:Y:S02]  /*26f40*/  ISETP.GE.U32.AND P2, PT, R122, 0x7ffffe43, PT ;  /* 0x7ffffe437a00780c */ /* 0x000fe40003f46070 */
[----:B------:R-:W-:Y:S02]  /*26f50*/  IADD3 R122, P5, PT, R130, R2, RZ ;  /* 0x00000002827a7210 */ /* 0x000fe40007fbe0ff */
[----:B------:R-:W1:Y:S01]  /*26f60*/  LDC R130, c[0x0][0x3a0] ;  /* 0x0000e800ff827b82 */ /* 0x000e620000000800 */
[----:B------:R-:W-:Y:S02]  /*26f70*/  ISETP.GE.U32.AND P3, PT, R123, 0x7ffffe44, PT ;  /* 0x7ffffe447b00780c */ /* 0x000fe40003f66070 */
[----:B------:R-:W-:Y:S02]  /*26f80*/  IADD3.X R123, PT, PT, R131, R0, RZ, P5, !PT ;  /* 0x00000000837b7210 */ /* 0x000fe40002ffe4ff */
[----:B------:R-:W-:Y:S01]  /*26f90*/  IADD3 R124, P5, PT, R126, R2, RZ ;  /* 0x000000027e7c7210 */ /* 0x000fe20007fbe0ff */
[----:B--2---:R-:W-:-:S02]  /*26fa0*/  VIADD R128, R128, 0xfffffec1 ;  /* 0xfffffec180807836 */ /* 0x004fc40000000000 */
[----:B------:R-:W-:Y:S02]  /*26fb0*/  LDGSTS.E [R252+0x600ec], desc[UR22][R122.64], !P4 ;  /* 0x600ec0007afc7fae */ /* 0x000fe4000e1a1016 */
[--C-:B------:R-:W-:Y:S01]  /*26fc0*/  IMAD.X R125, R127, 0x1, R0.reuse, P5 ;  /* 0x000000017f7d7824 */ /* 0x100fe200028e0600 */
[----:B------:R-:W-:Y:S02]  /*26fd0*/  IADD3 R126, P5, PT, R152, R2, RZ ;  /* 0x00000002987e7210 */ /* 0x000fe40007fbe0ff */
[----:B------:R-:W-:Y:S02]  /*26fe0*/  ISETP.GE.U32.AND P4, PT, R128, 0x7ffffe42, PT ;  /* 0x7ffffe428000780c */ /* 0x000fe40003f86070 */
[----:B------:R-:W-:Y:S01]  /*26ff0*/  LDGSTS.E [R252+0x600f0], desc[UR22][R124.64], !P3 ;  /* 0x600f00007cfc7fae */ /* 0x000fe2000d9a1016 */
[----:B------:R-:W-:Y:S02]  /*27000*/  IMAD.X R127, R153, 0x1, R0, P5 ;  /* 0x00000001997f7824 */ /* 0x000fe400028e0600 */
[----:B---3--:R-:W-:-:S03]  /*27010*/  VIADD R129, R129, 0xfffffec0 ;  /* 0xfffffec081817836 */ /* 0x008fc60000000000 */
[----:B------:R-:W-:Y:S01]  /*27020*/  LDGSTS.E [R252+0x600f4], desc[UR22][R126.64], !P2 ;  /* 0x600f40007efc7fae */ /* 0x000fe2000d1a1016 */
[----:B-1----:R-:W-:-:S05]  /*27030*/  VIADD R128, R130, 0xfffffebf ;  /* 0xfffffebf82807836 */ /* 0x002fca0000000000 */
[----:B------:R-:W-:Y:S02]  /*27040*/  ISETP.GE.U32.AND P2, PT, R128, 0x7ffffe40, PT ;  /* 0x7ffffe408000780c */ /* 0x000fe40003f46070 */
[----:B------:R-:W-:Y:S02]  /*27050*/  IADD3 R128, P5, PT, R154, R2, RZ ;  /* 0x000000029a807210 */ /* 0x000fe40007fbe0ff */
[----:B------:R-:W-:-:S03]  /*27060*/  ISETP.GE.U32.AND P3, PT, R129, 0x7ffffe41, PT ;  /* 0x7ffffe418100780c */ /* 0x000fc60003f66070 */
[----:B------:R-:W-:Y:S01]  /*27070*/  IMAD.X R129, R155, 0x1, R0, P5 ;  /* 0x000000019b817824 */ /* 0x000fe200028e0600 */
[----:B------:R-:W-:-:S04]  /*27080*/  IADD3 R130, P5, PT, R156, R2, RZ ;  /* 0x000000029c827210 */ /* 0x000fc80007fbe0ff */
[----:B------:R-:W-:Y:S01]  /*27090*/  IADD3.X R131, PT, PT, R157, R0, RZ, P5, !PT ;  /* 0x000000009d837210 */ /* 0x000fe20002ffe4ff */
[----:B------:R-:W-:Y:S01]  /*270a0*/  LDGSTS.E [R252+0x600f8], desc[UR22][R128.64], !P4 ;  /* 0x600f800080fc7fae */ /* 0x000fe2000e1a1016 */
[----:B------:R-:W-:-:S03]  /*270b0*/  IADD3 R152, P5, PT, R158, R2, RZ ;  /* 0x000000029e987210 */ /* 0x000fc60007fbe0ff */
[----:B------:R-:W-:Y:S02]  /*270c0*/  LDGSTS.E [R252+0x600fc], desc[UR22][R130.64], !P3 ;  /* 0x600fc00082fc7fae */ /* 0x000fe4000d9a1016 */
[----:B------:R-:W-:-:S05]  /*270d0*/  IMAD.X R153, R159, 0x1, R0, P5 ;  /* 0x000000019f997824 */ /* 0x000fca00028e0600 */
[----:B------:R1:W-:Y:S04]  /*270e0*/  STL.64 [R1+0x1f0], R152 ;  /* 0x0001f09801007387 */ /* 0x0003e80000100a00 */
[----:B------:R-:W2:Y:S04]  /*270f0*/  LDL.LU.64 R154, [R1+0xd28] ;  /* 0x000d2800019a7983 */ /* 0x000ea80000300a00 */
[----:B------:R-:W-:Y:S04]  /*27100*/  LDGSTS.E [R252+0x60100], desc[UR22][R152.64], !P2 ;  /* 0x6010000098fc7fae */ /* 0x000fe8000d1a1016 */
[----:B-1----:R-:W3:Y:S04]  /*27110*/  LDL.LU.64 R152, [R1+0xd20] ;  /* 0x000d200001987983 */ /* 0x002ee80000300a00 */
[----:B------:R-:W4:Y:S01]  /*27120*/  LDL.LU.64 R158, [R1+0xd18] ;  /* 0x000d1800019e7983 */ /* 0x000f220000300a00 */
[----:B------:R-:W-:-:S02]  /*27130*/  VIADD R146, R146, 0xfffffebe ;  /* 0xfffffebe92927836 */ /* 0x000fc40000000000 */
[----:B------:R-:W-:-:S03]  /*27140*/  VIADD R145, R145, 0xfffffebd ;  /* 0xfffffebd91917836 */ /* 0x000fc60000000000 */
[----:B------:R-:W-:Y:S01]  /*27150*/  ISETP.GE.U32.AND P4, PT, R146, 0x7ffffe3f, PT ;  /* 0x7ffffe3f9200780c */ /* 0x000fe20003f86070 */
[----:B------:R-:W-:Y:S01]  /*27160*/  VIADD R144, R144, 0xfffffebc ;  /* 0xfffffebc90907836 */ /* 0x000fe20000000000 */
[----:B------:R-:W-:Y:S01]  /*27170*/  ISETP.GE.U32.AND P3, PT, R145, 0x7ffffe3e, PT ;  /* 0x7ffffe3e9100780c */ /* 0x000fe20003f66070 */
[----:B------:R-:W1:Y:S01]  /*27180*/  LDC R146, c[0x0][0x3a0] ;  /* 0x0000e800ff927b82 */ /* 0x000e620000000800 */
[----:B------:R-:W-:Y:S02]  /*27190*/  IADD3 R156, P5, PT, R150, R2, RZ ;  /* 0x00000002969c7210 */ /* 0x000fe40007fbe0ff */
[----:B------:R-:W-:-:S05]  /*271a0*/  ISETP.GE.U32.AND P2, PT, R144, 0x7ffffe3d, PT ;  /* 0x7ffffe3d9000780c */ /* 0x000fca0003f46070 */
[----:B------:R-:W1:Y:S01]  /*271b0*/  LDC R145, c[0x0][0x3a0] ;  /* 0x0000e800ff917b82 */ /* 0x000e620000000800 */
[----:B------:R-:W-:Y:S01]  /*271c0*/  IMAD.X R157, R151, 0x1, R0, P5 ;  /* 0x00000001979d7824 */ /* 0x000fe200028e0600 */
[----:B------:R-:W-:-:S04]  /*271d0*/  IADD3 R150, P5, PT, R148, R2, RZ ;  /* 0x0000000294967210 */ /* 0x000fc80007fbe0ff */
[----:B------:R2:W-:Y:S02]  /*271e0*/  LDGSTS.E [R252+0x60104], desc[UR22][R156.64], !P4 ;  /* 0x601040009cfc7fae */ /* 0x0005e4000e1a1016 */
[----:B------:R-:W1:Y:S01]  /*271f0*/  LDC R144, c[0x0][0x3a0] ;  /* 0x0000e800ff907b82 */ /* 0x000e620000000800 */
[----:B------:R-:W-:Y:S01]  /*27200*/  IMAD.X R151, R149, 0x1, R0, P5 ;  /* 0x0000000195977824 */ /* 0x000fe200028e0600 */
[----:B------:R-:W-:Y:S01]  /*27210*/  IADD3 R148, P5, PT, R220, R2, RZ ;  /* 0x00000002dc947210 */ /* 0x000fe20007fbe0ff */
[----:B------:R-:W-:Y:S03]  /*27220*/  STL.64 [R1+0x230], R156 ;  /* 0x0002309c01007387 */ /* 0x000fe60000100a00 */
[----:B------:R-:W-:Y:S01]  /*27230*/  IADD3.X R149, PT, PT, R221, R0, RZ, P5, !PT ;  /* 0x00000000dd957210 */ /* 0x000fe20002ffe4ff */
[----:B------:R1:W-:Y:S02]  /*27240*/  STL.64 [R1+0x258], R150 ;  /* 0x0002589601007387 */ /* 0x0003e40000100a00 */
[----:B-1----:R-:W-:-:S02]  /*27250*/  VIADD R146, R146, 0xfffffebb ;  /* 0xfffffebb92927836 */ /* 0x002fc40000000000 */
[----:B------:R-:W-:Y:S04]  /*27260*/  LDGSTS.E [R252+0x60108], desc[UR22][R150.64], !P3 ;  /* 0x6010800096fc7fae */ /* 0x000fe8000d9a1016 */
[----:B------:R1:W-:Y:S01]  /*27270*/  STL.64 [R1+0x260], R148 ;  /* 0x0002609401007387 */ /* 0x0003e20000100a00 */
[----:B------:R-:W-:Y:S01]  /*27280*/  VIADD R145, R145, 0xfffffeba ;  /* 0xfffffeba91917836 */ /* 0x000fe20000000000 */
[----:B------:R-:W-:Y:S02]  /*27290*/  ISETP.GE.U32.AND P4, PT, R146, 0x7ffffe3c, PT ;  /* 0x7ffffe3c9200780c */ /* 0x000fe40003f86070 */
[----:B------:R-:W-:Y:S01]  /*272a0*/  LDGSTS.E [R252+0x6010c], desc[UR22][R148.64], !P2 ;  /* 0x6010c00094fc7fae */ /* 0x000fe2000d1a1016 */
[----:B------:R-:W2:Y:S03]  /*272b0*/  LDC R146, c[0x0][0x3a0] ;  /* 0x0000e800ff927b82 */ /* 0x000ea60000000800 */
[----:B------:R-:W4:Y:S01]  /*272c0*/  LDL.LU.64 R150, [R1+0xd10] ;  /* 0x000d100001967983 */ /* 0x000f220000300a00 */
[----:B------:R-:W-:Y:S01]  /*272d0*/  ISETP.GE.U32.AND P3, PT, R145, 0x7ffffe3b, PT ;  /* 0x7ffffe3b9100780c */ /* 0x000fe20003f66070 */
[----:B------:R-:W-:-:S03]  /*272e0*/  VIADD R144, R144, 0xfffffeb9 ;  /* 0xfffffeb990907836 */ /* 0x000fc60000000000 */
[----:B------:R-:W2:Y:S01]  /*272f0*/  LDC R145, c[0x0][0x3a0] ;  /* 0x0000e800ff917b82 */ /* 0x000ea20000000800 */
[----:B-1----:R-:W4:Y:S01]  /*27300*/  LDL.LU.64 R148, [R1+0xd08] ;  /* 0x000d080001947983 */ /* 0x002f220000300a00 */
[----:B------:R-:W-:-:S03]  /*27310*/  ISETP.GE.U32.AND P2, PT, R144, 0x7ffffe3a, PT ;  /* 0x7ffffe3a9000780c */ /* 0x000fc60003f46070 */
[----:B------:R-:W4:Y:S03]  /*27320*/  LDL.LU.64 R220, [R1+0xd00] ;  /* 0x000d000001dc7983 */ /* 0x000f260000300a00 */
[----:B------:R-:W1:Y:S01]  /*27330*/  LDC R144, c[0x0][0x3a0] ;  /* 0x0000e800ff907b82 */ /* 0x000e620000000800 */
[----:B--2---:R-:W-:-:S05]  /*27340*/  IADD3 R156, P5, PT, R154, R2, RZ ;  /* 0x000000029a9c7210 */ /* 0x004fca0007fbe0ff */
[----:B------:R-:W-:Y:S01]  /*27350*/  IMAD.X R157, R155, 0x1, R0, P5 ;  /* 0x000000019b9d7824 */ /* 0x000fe200028e0600 */
[----:B---3--:R-:W-:-:S04]  /*27360*/  IADD3 R154, P5, PT, R152, R2, RZ ;  /* 0x00000002989a7210 */ /* 0x008fc80007fbe0ff */
[----:B------:R2:W-:Y:S01]  /*27370*/  LDGSTS.E [R252+0x60110], desc[UR22][R156.64], !P4 ;  /* 0x601100009cfc7fae */ /* 0x0005e2000e1a1016 */
[--C-:B------:R-:W-:Y:S01]  /*27380*/  IMAD.X R155, R153, 0x1, R0.reuse, P5 ;  /* 0x00000001999b7824 */ /* 0x100fe200028e0600 */
[----:B----4-:R-:W-:Y:S02]  /*27390*/  IADD3 R152, P5, PT, R158, R2, RZ ;  /* 0x000000029e987210 */ /* 0x010fe40007fbe0ff */
[----:B------:R-:W-:Y:S03]  /*273a0*/  STL.64 [R1+0x268], R156 ;  /* 0x0002689c01007387 */ /* 0x000fe60000100a00 */
[----:B------:R-:W-:Y:S01]  /*273b0*/  IMAD.X R153, R159, 0x1, R0, P5 ;  /* 0x000000019f997824 */ /* 0x000fe200028e0600 */
[----:B------:R3:W-:Y:S04]  /*273c0*/  STL.64 [R1+0x270], R154 ;  /* 0x0002709a01007387 */ /* 0x0007e80000100a00 */
[----:B------:R-:W-:Y:S04]  /*273d0*/  LDGSTS.E [R252+0x60114], desc[UR22][R154.64], !P3 ;  /* 0x601140009afc7fae */ /* 0x000fe8000d9a1016 */
[----:B------:R4:W-:Y:S04]  /*273e0*/  STL.64 [R1+0x280], R152 ;  /* 0x0002809801007387 */ /* 0x0009e80000100a00 */
[----:B------:R-:W-:Y:S04]  /*273f0*/  LDGSTS.E [R252+0x60118], desc[UR22][R152.64], !P2 ;  /* 0x6011800098fc7fae */ /* 0x000fe8000d1a1016 */
[----:B---3--:R-:W3:Y:S04]  /*27400*/  LDL.LU.64 R154, [R1+0xcf8] ;  /* 0x000cf800019a7983 */ /* 0x008ee80000300a00 */
[----:B----4-:R-:W4:Y:S04]  /*27410*/  LDL.LU.64 R152, [R1+0xcf0] ;  /* 0x000cf00001987983 */ /* 0x010f280000300a00 */
[----:B------:R-:W4:Y:S01]  /*27420*/  LDL.LU.64 R158, [R1+0xce8] ;  /* 0x000ce800019e7983 */ /* 0x000f220000300a00 */
[----:B------:R-:W-:Y:S01]  /*27430*/  IADD3 R146, PT, PT, R146, -0x148, RZ ;  /* 0xfffffeb892927810 */ /* 0x000fe20007ffe0ff */
[----:B------:R-:W-:-:S02]  /*27440*/  VIADD R145, R145, 0xfffffeb7 ;  /* 0xfffffeb791917836 */ /* 0x000fc40000000000 */
[----:B-1----:R-:W-:Y:S01]  /*27450*/  VIADD R144, R144, 0xfffffeb6 ;  /* 0xfffffeb690907836 */ /* 0x002fe20000000000 */
[----:B------:R-:W-:Y:S02]  /*27460*/  ISETP.GE.U32.AND P4, PT, R146, 0x7ffffe39, PT ;  /* 0x7ffffe399200780c */ /* 0x000fe40003f86070 */
[----:B------:R-:W1:Y:S01]  /*27470*/  LDC R146, c[0x0][0x3a0] ;  /* 0x0000e800ff927b82 */ /* 0x000e620000000800 */
[----:B------:R-:W-:Y:S02]  /*27480*/  ISETP.GE.U32.AND P3, PT, R145, 0x7ffffe38, PT ;  /* 0x7ffffe389100780c */ /* 0x000fe40003f66070 */
[----:B--2---:R-:W-:-:S05]  /*27490*/  IADD3 R156, P5, PT, R150, R2, RZ ;  /* 0x00000002969c7210 */ /* 0x004fca0007fbe0ff */
[----:B------:R-:W2:Y:S01]  /*274a0*/  LDC R145, c[0x0][0x3a0] ;  /* 0x0000e800ff917b82 */ /* 0x000ea20000000800 */
[----:B------:R-:W-:Y:S01]  /*274b0*/  ISETP.GE.U32.AND P2, PT, R144, 0x7ffffe37, PT ;  /* 0x7ffffe379000780c */ /* 0x000fe20003f46070 */
[----:B------:R-:W-:Y:S01]  /*274c0*/  IMAD.X R157, R151, 0x1, R0, P5 ;  /* 0x00000001979d7824 */ /* 0x000fe200028e0600 */
[----:B------:R-:W-:-:S04]  /*274d0*/  IADD3 R150, P5, PT, R148, R2, RZ ;  /* 0x0000000294967210 */ /* 0x000fc80007fbe0ff */
[----:B------:R3:W-:Y:S01]  /*274e0*/  LDGSTS.E [R252+0x6011c], desc[UR22][R156.64], !P4 ;  /* 0x6011c0009cfc7fae */ /* 0x0007e2000e1a1016 */
[----:B------:R-:W2:Y:S01]  /*274f0*/  LDC R144, c[0x0][0x3a0] ;  /* 0x0000e800ff907b82 */ /* 0x000ea20000000800 */
[--C-:B------:R-:W-:Y:S01]  /*27500*/  IMAD.X R151, R149, 0x1, R0.reuse, P5 ;  /* 0x0000000195977824 */ /* 0x100fe200028e0600 */
[----:B------:R-:W-:Y:S01]  /*27510*/  IADD3 R148, P5, PT, R220, R2, RZ ;  /* 0x00000002dc947210 */ /* 0x000fe20007fbe0ff */
[----:B------:R-:W-:Y:S04]  /*27520*/  STL.64 [R1+0x288], R156 ;  /* 0x0002889c01007387 */ /* 0x000fe80000100a00 */
[----:B------:R-:W-:Y:S01]  /*27530*/  IMAD.X R149, R221, 0x1, R0, P5 ;  /* 0x00000001dd957824 */ /* 0x000fe200028e0600 */
[----:B------:R2:W-:Y:S01]  /*27540*/  STL.64 [R1+0x290], R150 ;  /* 0x0002909601007387 */ /* 0x0005e20000100a00 */
[----:B-1----:R-:W-:-:S03]  /*27550*/  VIADD R146, R146, 0xfffffeb5 ;  /* 0xfffffeb592927836 */ /* 0x002fc60000000000 */
[----:B------:R-:W-:Y:S04]  /*27560*/  LDGSTS.E [R252+0x60120], desc[UR22][R150.64], !P3 ;  /* 0x6012000096fc7fae */ /* 0x000fe8000d9a1016 */
[----:B------:R1:W-:Y:S01]  /*27570*/  STL.64 [R1+0x298], R148 ;  /* 0x0002989401007387 */ /* 0x0003e20000100a00 */
[----:B--2---:R-:W-:Y:S02]  /*27580*/  IADD3 R145, PT, PT, R145, -0x14c, RZ ;  /* 0xfffffeb491917810 */ /* 0x004fe40007ffe0ff */
[----:B------:R-:W-:Y:S01]  /*27590*/  ISETP.GE.U32.AND P4, PT, R146, 0x7ffffe36, PT ;  /* 0x7ffffe369200780c */ /* 0x000fe20003f86070 */
[----:B------:R-:W-:Y:S04]  /*275a0*/  LDGSTS.E [R252+0x60124], desc[UR22][R148.64], !P2 ;  /* 0x6012400094fc7fae */ /* 0x000fe8000d1a1016 */
[----:B------:R-:W2:Y:S01]  /*275b0*/  LDL.LU.64 R150, [R1+0xce0] ;  /* 0x000ce00001967983 */ /* 0x000ea20000300a00 */
[----:B------:R-:W-:Y:S01]  /*275c0*/  VIADD R144, R144, 0xfffffeb3 ;  /* 0xfffffeb390907836 */ /* 0x000fe20000000000 */
[----:B------:R-:W-:Y:S01]  /*275d0*/  ISETP.GE.U32.AND P3, PT, R145, 0x7ffffe35, PT ;  /* 0x7ffffe359100780c */ /* 0x000fe20003f66070 */
[----:B------:R-:W3:Y:S01]  /*275e0*/  LDC R146, c[0x0][0x3a0] ;  /* 0x0000e800ff927b82 */ /* 0x000ee20000000800 */
[----:B-1----:R-:W2:Y:S02]  /*275f0*/  LDL.LU.64 R148, [R1+0xcd8] ;  /* 0x000cd80001947983 */ /* 0x002ea40000300a00 */
[----:B------:R-:W-:-:S05]  /*27600*/  ISETP.GE.U32.AND P2, PT, R144, 0x7ffffe34, PT ;  /* 0x7ffffe349000780c */ /* 0x000fca0003f46070 */
[----:B------:R-:W1:Y:S01]  /*27610*/  LDC R145, c[0x0][0x3a0] ;  /* 0x0000e800ff917b82 */ /* 0x000e620000000800 */
[----:B------:R-:W2:Y:S07]  /*27620*/  LDL.LU.64 R220, [R1+0xcd0] ;  /* 0x000cd00001dc7983 */ /* 0x000eae0000300a00 */
[----:B------:R-:W1:Y:S01]  /*27630*/  LDC R144, c[0x0][0x3a0] ;  /* 0x0000e800ff907b82 */ /* 0x000e620000000800 */
[----:B---3--:R-:W-:-:S05]  /*27640*/  IADD3 R156, P5, PT, R154, R2, RZ ;  /* 0x000000029a9c7210 */ /* 0x008fca0007fbe0ff */
[----:B------:R-:W-:Y:S01]  /*27650*/  IMAD.X R157, R155, 0x1, R0, P5 ;  /* 0x000000019b9d7824 */ /* 0x000fe200028e0600 */
[----:B----4-:R-:W-:-:S04]  /*27660*/  IADD3 R154, P5, PT, R152, R2, RZ ;  /* 0x00000002989a7210 */ /* 0x010fc80007fbe0ff */
[----:B------:R2:W-:Y:S01]  /*27670*/  LDGSTS.E [R252+0x60128], desc[UR22][R156.64], !P4 ;  /* 0x601280009cfc7fae */ /* 0x0005e2000e1a1016 */
[--C-:B------:R-:W-:Y:S01]  /*27680*/  IMAD.X R155, R153, 0x1, R0.reuse, P5 ;  /* 0x00000001999b7824 */ /* 0x100fe200028e0600 */
[----:B------:R-:W-:Y:S02]  /*27690*/  IADD3 R152, P5, PT, R158, R2, RZ ;  /* 0x000000029e987210 */ /* 0x000fe40007fbe0ff */
        /* <DEDUP_REMOVED lines=9> */
[----:B------:R-:W-:-:S02]  /*27730*/  VIADD R146, R146, 0xfffffeb2 ;  /* 0xfffffeb292927836 */ /* 0x000fc40000000000 */
[----:B-1----:R-:W-:Y:S01]  /*27740*/  VIADD R145, R145, 0xfffffeb1 ;  /* 0xfffffeb191917836 */ /* 0x002fe20000000000 */
[----:B------:R-:W-:Y:S02]  /*27750*/  IADD3 R144, PT, PT, R144, -0x150, RZ ;  /* 0xfffffeb090907810 */ /* 0x000fe40007ffe0ff */
[----:B------:R-:W-:Y:S02]  /*27760*/  ISETP.GE.U32.AND P4, PT, R146, 0x7ffffe33, PT ;  /* 0x7ffffe339200780c */ /* 0x000fe40003f86070 */
[----:B------:R-:W-:Y:S01]  /*27770*/  ISETP.GE.U32.AND P3, PT, R145, 0x7ffffe32, PT ;  /* 0x7ffffe329100780c */ /* 0x000fe20003f66070 */
[----:B------:R-:W1:Y:S01]  /*27780*/  LDC R146, c[0x0][0x3a0] ;  /* 0x0000e800ff927b82 */ /* 0x000e620000000800 */
[----:B--2---:R-:W-:-:S07]  /*27790*/  IADD3 R156, P5, PT, R150, R2, RZ ;  /* 0x00000002969c7210 */ /* 0x004fce0007fbe0ff */
        /* <DEDUP_REMOVED lines=14> */
[----:B--2---:R-:W-:Y:S01]  /*27880*/  VIADD R145, R145, 0xfffffeae ;  /* 0xfffffeae91917836 */ /* 0x004fe20000000000 */
[----:B------:R-:W-:Y:S02]  /*27890*/  ISETP.GE.U32.AND P4, PT, R146, 0x7ffffe30, PT ;  /* 0x7ffffe309200780c */ /* 0x000fe40003f86070 */
[----:B------:R-:W-:Y:S01]  /*278a0*/  LDGSTS.E [R252+0x6013c], desc[UR22][R148.64], !P2 ;  /* 0x6013c00094fc7fae */ /* 0x000fe2000d1a1016 */
[----:B------:R-:W2:Y:S03]  /*278b0*/  LDC R146, c[0x0][0x3a0] ;  /* 0x0000e800ff927b82 */ /* 0x000ea60000000800 */
[----:B------:R-:W2:Y:S01]  /*278c0*/  LDL.LU.64 R150, [R1+0xcb0] ;  /* 0x000cb00001967983 */ /* 0x000ea20000300a00 */
[----:B------:R-:W-:Y:S01]  /*278d0*/  ISETP.GE.U32.AND P3, PT, R145, 0x7ffffe2f, PT ;  /* 0x7ffffe2f9100780c */ /* 0x000fe20003f66070 */
[----:B------:R-:W-:-:S03]  /*278e0*/  VIADD R144, R144, 0xfffffead ;  /* 0xfffffead90907836 */ /* 0x000fc60000000000 */
[----:B------:R-:W2:Y:S01]  /*278f0*/  LDC R145, c[0x0][0x3a0] ;  /* 0x0000e800ff917b82 */ /* 0x000ea20000000800 */
[----:B-1----:R-:W2:Y:S01]  /*27900*/  LDL.LU.64 R148, [R1+0xca8] ;  /* 0x000ca80001947983 */ /* 0x002ea20000300a00 */
[----:B------:R-:W-:-:S03]  /*27910*/  ISETP.GE.U32.AND P2, PT, R144, 0x7ffffe2e, PT ;  /* 0x7ffffe2e9000780c */ /* 0x000fc60003f46070 */
[----:B------:R-:W2:Y:S03]  /*27920*/  LDL.LU.64 R220, [R1+0xca0] ;  /* 0x000ca00001dc7983 */ /* 0x000ea60000300a00 */
[----:B------:R-:W1:Y:S01]  /*27930*/  LDC R144, c[0x0][0x3a0] ;  /* 0x0000e800ff907b82 */ /* 0x000e620000000800 */
[----:B---3--:R-:W-:-:S04]  /*27940*/  IADD3 R156, P5, PT, R154, R2, RZ ;  /* 0x000000029a9c7210 */ /* 0x008fc80007fbe0ff */
[----:B------:R-:W-:Y:S02]  /*27950*/  IADD3.X R157, PT, PT, R155, R0, RZ, P5, !PT ;  /* 0x000000009b9d7210 */ /* 0x000fe40002ffe4ff */
[----:B----4-:R-:W-:-:S03]  /*27960*/  IADD3 R154, P5, PT, R152, R2, RZ ;  /* 0x00000002989a7210 */ /* 0x010fc60007fbe0ff */
[----:B------:R3:W-:Y:S02]  /*27970*/  LDGSTS.E [R252+0x60140], desc[UR22][R156.64], !P4 ;  /* 0x601400009cfc7fae */ /* 0x0007e4000e1a1016 */
[--C-:B------:R-:W-:Y:S01]  /*27980*/  IMAD.X R155, R153, 0x1, R0.reuse, P5 ;  /* 0x00000001999b7824 */ /* 0x100fe200028e0600 */
[----:B------:R-:W-:Y:S01]  /*27990*/  IADD3 R152, P5, PT, R158, R2, RZ ;  /* 0x000000029e987210 */ /* 0x000fe20007fbe0ff */
[----:B------:R-:W-:Y:S04]  /*279a0*/  STL.64 [R1+0x2d8], R156 ;  /* 0x0002d89c01007387 */ /* 0x000fe80000100a00 */
[----:B------:R-:W-:Y:S01]  /*279b0*/  IMAD.X R153, R159, 0x1, R0, P5 ;  /* 0x000000019f997824 */ /* 0x000fe200028e0600 */
[----:B------:R4:W-:Y:S04]  /*279c0*/  STL.64 [R1+0x2e8], R154 ;  /* 0x0002e89a01007387 */ /* 0x0009e80000100a00 */
[----:B------:R-:W-:Y:S04]  /*279d0*/  LDGSTS.E [R252+0x60144], desc[UR22][R154.64], !P3 ;  /* 0x601440009afc7fae */ /* 0x000fe8000d9a1016 */
[----:B------:R1:W-:Y:S04]  /*279e0*/  STL.64 [R1+0x2f0], R152 ;  /* 0x0002f09801007387 */ /* 0x0003e80000100a00 */
[----:B------:R-:W-:Y:S04]  /*279f0*/  LDGSTS.E [R252+0x60148], desc[UR22][R152.64], !P2 ;  /* 0x6014800098fc7fae */ /* 0x000fe8000d1a1016 */
[----:B----4-:R-:W4:Y:S04]  /*27a00*/  LDL.LU.64 R154, [R1+0xc98] ;  /* 0x000c9800019a7983 */ /* 0x010f280000300a00 */
[----:B-1----:R-:W4:Y:S04]  /*27a10*/  LDL.LU.64 R152, [R1+0xc90] ;  /* 0x000c900001987983 */ /* 0x002f280000300a00 */
[----:B------:R-:W4:Y:S01]  /*27a20*/  LDL.LU.64 R158, [R1+0xc88] ;  /* 0x000c8800019e7983 */ /* 0x000f220000300a00 */
[----:B--2---:R-:W-:-:S02]  /*27a30*/  VIADD R146, R146, 0xfffffeac ;  /* 0xfffffeac92927836 */ /* 0x004fc40000000000 */
[----:B------:R-:W-:-:S03]  /*27a40*/  VIADD R145, R145, 0xfffffeab ;  /* 0xfffffeab91917836 */ /* 0x000fc60000000000 */
[----:B------:R-:W-:Y:S01]  /*27a50*/  ISETP.GE.U32.AND P4, PT, R146, 0x7ffffe2d, PT ;  /* 0x7ffffe2d9200780c */ /* 0x000fe20003f86070 */
[----:B------:R-:W-:Y:S01]  /*27a60*/  VIADD R144, R144, 0xfffffeaa ;  /* 0xfffffeaa90907836 */ /* 0x000fe20000000000 */
[----:B------:R-:W-:Y:S01]  /*27a70*/  ISETP.GE.U32.AND P3, PT, R145, 0x7ffffe2c, PT ;  /* 0x7ffffe2c9100780c */ /* 0x000fe20003f66070 */
[----:B------:R-:W1:Y:S01]  /*27a80*/  LDC R146, c[0x0][0x3a0] ;  /* 0x0000e800ff927b82 */ /* 0x000e620000000800 */
[----:B---3--:R-:W-:-:S07]  /*27a90*/  IADD3 R156, P5, PT, R150, R2, RZ ;  /* 0x00000002969c7210 */ /* 0x008fce0007fbe0ff */
[----:B------:R-:W2:Y:S01]  /*27aa0*/  LDC R145, c[0x0][0x3a0] ;  /* 0x0000e800ff917b82 */ /* 0x000ea20000000800 */
[----:B------:R-:W-:Y:S01]  /*27ab0*/  ISETP.GE.U32.AND P2, PT, R144, 0x7ffffe2b, PT ;  /* 0x7ffffe2b9000780c */ /* 0x000fe20003f46070 */
[----:B------:R-:W-:Y:S01]  /*27ac0*/  IMAD.X R157, R151, 0x1, R0, P5 ;  /* 0x00000001979d7824 */ /* 0x000fe200028e0600 */
[----:B------:R-:W-:-:S04]  /*27ad0*/  IADD3 R150, P5, PT, R148, R2, RZ ;  /* 0x0000000294967210 */ /* 0x000fc80007fbe0ff */
[----:B------:R4:W-:Y:S01]  /*27ae0*/  LDGSTS.E [R252+0x6014c], desc[UR22][R156.64], !P4 ;  /* 0x6014c0009cfc7fae */ /* 0x0009e2000e1a1016 */
[----:B------:R-:W3:Y:S01]  /*27af0*/  LDC R144, c[0x0][0x3a0] ;  /* 0x0000e800ff907b82 */ /* 0x000ee20000000800 */
[----:B------:R-:W-:Y:S02]  /*27b00*/  IADD3.X R151, PT, PT, R149, R0, RZ, P5, !PT ;  /* 0x0000000095977210 */ /* 0x000fe40002ffe4ff */
[----:B------:R-:W-:Y:S01]  /*27b10*/  IADD3 R148, P5, PT, R220, R2, RZ ;  /* 0x00000002dc947210 */ /* 0x000fe20007fbe0ff */
[----:B------:R-:W-:Y:S04]  /*27b20*/  STL.64 [R1+0x2f8], R156 ;  /* 0x0002f89c01007387 */ /* 0x000fe80000100a00 */
[----:B------:R-:W-:Y:S01]  /*27b30*/  IMAD.X R149, R221, 0x1, R0, P5 ;  /* 0x00000001dd957824 */ /* 0x000fe200028e0600 */
[----:B------:R2:W-:Y:S01]  /*27b40*/  STL.64 [R1+0x300], R150 ;  /* 0x0003009601007387 */ /* 0x0005e20000100a00 */
[----:B-1----:R-:W-:-:S03]  /*27b50*/  VIADD R146, R146, 0xfffffea9 ;  /* 0xfffffea992927836 */ /* 0x002fc60000000000 */
[----:B------:R-:W-:Y:S01]  /*27b60*/  LDGSTS.E [R252+0x60150], desc[UR22][R150.64], !P3 ;  /* 0x6015000096fc7fae */ /* 0x000fe2000d9a1016 */
[----:B--2---:R-:W-:-:S03]  /*27b70*/  VIADD R145, R145, 0xfffffea8 ;  /* 0xfffffea891917836 */ /* 0x004fc60000000000 */
[----:B------:R1:W-:Y:S01]  /*27b80*/  STL.64 [R1+0x310], R148 ;  /* 0x0003109401007387 */ /* 0x0003e20000100a00 */
[----:B------:R-:W-:Y:S02]  /*27b90*/  ISETP.GE.U32.AND P4, PT, R146, 0x7ffffe2a, PT ;  /* 0x7ffffe2a9200780c */ /* 0x000fe40003f86070 */
[----:B------:R-:W2:Y:S01]  /*27ba0*/  LDC R146, c[0x0][0x3a0] ;  /* 0x0000e800ff927b82 */ /* 0x000ea20000000800 */
[----:B------:R-:W-:Y:S01]  /*27bb0*/  ISETP.GE.U32.AND P3, PT, R145, 0x7ffffe29, PT ;  /* 0x7ffffe299100780c */ /* 0x000fe20003f66070 */
[----:B------:R-:W-:Y:S04]  /*27bc0*/  LDGSTS.E [R252+0x60154], desc[UR22][R148.64], !P2 ;  /* 0x6015400094fc7fae */ /* 0x000fe8000d1a1016 */
[----:B------:R-:W2:Y:S01]  /*27bd0*/  LDL.LU.64 R150, [R1+0xc80] ;  /* 0x000c800001967983 */ /* 0x000ea20000300a00 */
[----:B---3--:R-:W-:Y:S01]  /*27be0*/  VIADD R144, R144, 0xfffffea7 ;  /* 0xfffffea790907836 */ /* 0x008fe20000000000 */
[----:B------:R-:W3:Y:S02]  /*27bf0*/  LDC R145, c[0x0][0x3a0] ;  /* 0x0000e800ff917b82 */ /* 0x000ee40000000800 */
[----:B-1----:R-:W2:Y:S02]  /*27c00*/  LDL.LU.64 R148, [R1+0xc78] ;  /* 0x000c780001947983 */ /* 0x002ea40000300a00 */
[----:B------:R-:W-:-:S04]  /*27c10*/  ISETP.GE.U32.AND P2, PT, R144, 0x7ffffe28, PT ;  /* 0x7ffffe289000780c */ /* 0x000fc80003f46070 */
[----:B------:R-:W1:Y:S01]  /*27c20*/  LDC R144, c[0x0][0x3a0] ;  /* 0x0000e800ff907b82 */ /* 0x000e620000000800 */
[----:B------:R-:W2:Y:S01]  /*27c30*/  LDL.LU.64 R220, [R1+0xc70] ;  /* 0x000c700001dc7983 */ /* 0x000ea20000300a00 */
[----:B----4-:R-:W-:-:S05]  /*27c40*/  IADD3 R156, P5, PT, R154, R2, RZ ;  /* 0x000000029a9c7210 */ /* 0x010fca0007fbe0ff */
[----:B------:R-:W-:Y:S01]  /*27c50*/  IMAD.X R157, R155, 0x1, R0, P5 ;  /* 0x000000019b9d7824 */ /* 0x000fe200028e0600 */
[----:B------:R-:W-:-:S04]  /*27c60*/  IADD3 R154, P5, PT, R152, R2, RZ ;  /* 0x00000002989a7210 */ /* 0x000fc80007fbe0ff */
[----:B------:R4:W-:Y:S01]  /*27c70*/  LDGSTS.E [R252+0x60158], desc[UR22][R156.64], !P4 ;  /* 0x601580009cfc7fae */ /* 0x0009e2000e1a1016 */
[----:B------:R-:W-:Y:S01]  /*27c80*/  IMAD.X R155, R153, 0x1, R0, P5 ;  /* 0x00000001999b7824 */ /* 0x000fe200028e0600 */
[----:B------:R-:W-:Y:S02]  /*27c90*/  IADD3 R152, P5, PT, R158, R2, RZ ;  /* 0x000000029e987210 */ /* 0x000fe40007fbe0ff */
[----:B------:R-:W-:Y:S02]  /*27ca0*/  STL.64 [R1+0x318], R156 ;  /* 0x0003189c01007387 */ /* 0x000fe40000100a00 */
[----:B------:R-:W-:Y:S02]  /*27cb0*/  IADD3.X R153, PT, PT, R159, R0, RZ, P5, !PT ;  /* 0x000000009f997210 */ /* 0x000fe40002ffe4ff */
[----:B------:R1:W-:Y:S04]  /*27cc0*/  STL.64 [R1+0x320], R154 ;  /* 0x0003209a01007387 */ /* 0x0003e80000100a00 */
[----:B------:R-:W-:Y:S04]  /*27cd0*/  LDGSTS.E [R252+0x6015c], desc[UR22][R154.64], !P3 ;  /* 0x6015c0009afc7fae */ /* 0x000fe8000d9a1016 */
[----:B------:R3:W-:Y:S04]  /*27ce0*/  STL.64 [R1+0x328], R152 ;  /* 0x0003289801007387 */ /* 0x0007e80000100a00 */
[----:B------:R-:W-:Y:S04]  /*27cf0*/  LDGSTS.E [R252+0x60160], desc[UR22][R152.64], !P2 ;  /* 0x6016000098fc7fae */ /* 0x000fe8000d1a1016 */
[----:B-1----:R-:W2:Y:S04]  /*27d00*/  LDL.LU.64 R154, [R1+0xc68] ;  /* 0x000c6800019a7983 */ /* 0x002ea80000300a00 */
[----:B---3--:R-:W3:Y:S04]  /*27d10*/  LDL.LU.64 R152, [R1+0xc60] ;  /* 0x000c600001987983 */ /* 0x008ee80000300a00 */
[----:B------:R-:W3:Y:S01]  /*27d20*/  LDL.LU.64 R158, [R1+0xc58] ;  /* 0x000c5800019e7983 */ /* 0x000ee20000300a00 */
[----:B--2---:R-:W-:-:S02]  /*27d30*/  VIADD R146, R146, 0xfffffea6 ;  /* 0xfffffea692927836 */ /* 0x004fc40000000000 */
[----:B------:R-:W-:Y:S02]  /*27d40*/  VIADD R145, R145, 0xfffffea5 ;  /* 0xfffffea591917836 */ /* 0x000fe40000000000 */
[----:B------:R-:W-:Y:S01]  /*27d50*/  VIADD R144, R144, 0xfffffea4 ;  /* 0xfffffea490907836 */ /* 0x000fe20000000000 */
[----:B------:R-:W-:Y:S02]  /*27d60*/  ISETP.GE.U32.AND P4, PT, R146, 0x7ffffe27, PT ;  /* 0x7ffffe279200780c */ /* 0x000fe40003f86070 */
[----:B------:R-:W-:Y:S01]  /*27d70*/  ISETP.GE.U32.AND P3, PT, R145, 0x7ffffe26, PT ;  /* 0x7ffffe269100780c */ /* 0x000fe20003f66070 */
[----:B------:R-:W1:Y:S01]  /*27d80*/  LDC R146, c[0x0][0x3a0] ;  /* 0x0000e800ff927b82 */ /* 0x000e620000000800 */
[----:B------:R-:W-:-:S07]  /*27d90*/  ISETP.GE.U32.AND P2, PT, R144, 0x7ffffe25, PT ;  /* 0x7ffffe259000780c */ /* 0x000fce0003f46070 */
[----:B------:R-:W2:Y:S01]  /*27da0*/  LDC R145, c[0x0][0x3a0] ;  /* 0x0000e800ff917b82 */ /* 0x000ea20000000800 */
[----:B----4-:R-:W-:-:S05]  /*27db0*/  IADD3 R156, P5, PT, R150, R2, RZ ;  /* 0x00000002969c7210 */ /* 0x010fca0007fbe0ff */
[--C-:B------:R-:W-:Y:S02]  /*27dc0*/  IMAD.X R157, R151, 0x1, R0.reuse, P5 ;  /* 0x00000001979d7824 */ /* 0x100fe400028e0600 */
[----:B------:R-:W4:Y:S01]  /*27dd0*/  LDC R144, c[0x0][0x3a0] ;  /* 0x0000e800ff907b82 */ /* 0x000f220000000800 */
[-C--:B------:R-:W-:Y:S02]  /*27de0*/  IADD3 R150, P5, PT, R148, R2.reuse, RZ ;  /* 0x0000000294967210 */ /* 0x080fe40007fbe0ff */
[----:B------:R2:W-:Y:S03]  /*27df0*/  LDGSTS.E [R252+0x60164], desc[UR22][R156.64], !P4 ;  /* 0x601640009cfc7fae */ /* 0x0005e6000e1a1016 */
[--C-:B------:R-:W-:Y:S01]  /*27e00*/  IMAD.X R151, R149, 0x1, R0.reuse, P5 ;  /* 0x0000000195977824 */ /* 0x100fe200028e0600 */
[----:B------:R-:W-:Y:S01]  /*27e10*/  IADD3 R148, P5, PT, R220, R2, RZ ;  /* 0x00000002dc947210 */ /* 0x000fe20007fbe0ff */
[----:B------:R-:W-:Y:S04]  /*27e20*/  STL.64 [R1+0x338], R156 ;  /* 0x0003389c01007387 */ /* 0x000fe80000100a00 */
[----:B------:R-:W-:Y:S01]  /*27e30*/  IMAD.X R149, R221, 0x1, R0, P5 ;  /* 0x00000001dd957824 */ /* 0x000fe200028e0600 */
[----:B------:R2:W-:Y:S01]  /*27e40*/  STL.64 [R1+0x340], R150 ;  /* 0x0003409601007387 */ /* 0x0005e20000100a00 */
[----:B-1----:R-:W-:Y:S01]  /*27e50*/  IADD3 R146, PT, PT, R146, -0x15d, RZ ;  /* 0xfffffea392927810 */ /* 0x002fe20007ffe0ff */
[----:B--2---:R-:W-:-:S02]  /*27e60*/  VIADD R145, R145, 0xfffffea2 ;  /* 0xfffffea291917836 */ /* 0x004fc40000000000 */
[----:B------:R-:W-:Y:S04]  /*27e70*/  LDGSTS.E [R252+0x60168], desc[UR22][R150.64], !P3 ;  /* 0x6016800096fc7fae */ /* 0x000fe8000d9a1016 */
[----:B------:R1:W-:Y:S01]  /*27e80*/  STL.64 [R1+0x348], R148 ;  /* 0x0003489401007387 */ /* 0x0003e20000100a00 */
[----:B------:R-:W-:Y:S02]  /*27e90*/  ISETP.GE.U32.AND P4, PT, R146, 0x7ffffe24, PT ;  /* 0x7ffffe249200780c */ /* 0x000fe40003f86070 */
[----:B------:R-:W-:Y:S01]  /*27ea0*/  ISETP.GE.U32.AND P3, PT, R145, 0x7ffffe23, PT ;  /* 0x7ffffe239100780c */ /* 0x000fe20003f66070 */
[----:B------:R-:W-:Y:S01]  /*27eb0*/  LDGSTS.E [R252+0x6016c], desc[UR22][R148.64], !P2 ;  /* 0x6016c00094fc7fae */ /* 0x000fe2000d1a1016 */
[----:B----4-:R-:W-:Y:S01]  /*27ec0*/  VIADD R144, R144, 0xfffffea1 ;  /* 0xfffffea190907836 */ /* 0x010fe20000000000 */
[----:B------:R-:W2:Y:S02]  /*27ed0*/  LDC R146, c[0x0][0x3a0] ;  /* 0x0000e800ff927b82 */ /* 0x000ea40000000800 */
[----:B------:R-:W4:Y:S02]  /*27ee0*/  LDL.LU.64 R150, [R1+0xc50] ;  /* 0x000c500001967983 */ /* 0x000f240000300a00 */
[----:B------:R-:W-:-:S04]  /*27ef0*/  ISETP.GE.U32.AND P2, PT, R144, 0x7ffffe22, PT ;  /* 0x7ffffe229000780c */ /* 0x000fc80003f46070 */
[----:B------:R-:W2:Y:S01]  /*27f00*/  LDC R145, c[0x0][0x3a0] ;  /* 0x0000e800ff917b82 */ /* 0x000ea20000000800 */
[----:B-1----:R-:W4:Y:S04]  /*27f10*/  LDL.LU.64 R148, [R1+0xc48] ;  /* 0x000c480001947983 */ /* 0x002f280000300a00 */
[----:B------:R-:W4:Y:S03]  /*27f20*/  LDL.LU.64 R220, [R1+0xc40] ;  /* 0x000c400001dc7983 */ /* 0x000f260000300a00 */
[----:B------:R-:W1:Y:S01]  /*27f30*/  LDC R144, c[0x0][0x3a0] ;  /* 0x0000e800ff907b82 */ /* 0x000e620000000800 */
[----:B------:R-:W-:-:S05]  /*27f40*/  IADD3 R156, P5, PT, R154, R2, RZ ;  /* 0x000000029a9c7210 */ /* 0x000fca0007fbe0ff */
[----:B------:R-:W-:Y:S01]  /*27f50*/  IMAD.X R157, R155, 0x1, R0, P5 ;  /* 0x000000019b9d7824 */ /* 0x000fe200028e0600 */
[----:B---3--:R-:W-:-:S04]  /*27f60*/  IADD3 R154, P5, PT, R152, R2, RZ ;  /* 0x00000002989a7210 */ /* 0x008fc80007fbe0ff */
        /* <DEDUP_REMOVED lines=10> */
[----:B-1----:R-:W3:Y:S04]  /*28010*/  LDL.LU.64 R152, [R1+0xc30] ;  /* 0x000c300001987983 */ /* 0x002ee80000300a00 */
[----:B------:R-:W3:Y:S01]  /*28020*/  LDL.LU.64 R158, [R1+0xc28] ;  /* 0x000c2800019e7983 */ /* 0x000ee20000300a00 */
[----:B--2---:R-:W-:Y:S01]  /*28030*/  VIADD R146, R146, 0xfffffea0 ;  /* 0xfffffea092927836 */ /* 0x004fe20000000000 */
[----:B------:R-:W-:Y:S01]  /*28040*/  IADD3 R145, PT, PT, R145, -0x161, RZ ;  /* 0xfffffe9f91917810 */ /* 0x000fe20007ffe0ff */
[----:B------:R-:W-:-:S03]  /*28050*/  VIADD R144, R144, 0xfffffe9e ;  /* 0xfffffe9e90907836 */ /* 0x000fc60000000000 */
        /* <DEDUP_REMOVED lines=15> */
[----:B-1----:R-:W-:-:S02]  /*28150*/  VIADD R146, R146, 0xfffffe9d ;  /* 0xfffffe9d92927836 */ /* 0x002fc40000000000 */
[----:B--2---:R-:W-:Y:S01]  /*28160*/  VIADD R145, R145, 0xfffffe9c ;  /* 0xfffffe9c91917836 */ /* 0x004fe20000000000 */
[----:B------:R-:W-:Y:S04]  /*28170*/  LDGSTS.E [R252+0x60180], desc[UR22][R150.64], !P3 ;  /* 0x6018000096fc7fae */ /* 0x000fe8000d9a1016 */
[----:B------:R1:W-:Y:S01]  /*28180*/  STL.64 [R1+0x388], R148 ;  /* 0x0003889401007387 */ /* 0x0003e20000100a00 */
[----:B------:R-:W-:Y:S02]  /*28190*/  ISETP.GE.U32.AND P4, PT, R146, 0x7ffffe1e, PT ;  /* 0x7ffffe1e9200780c */ /* 0x000fe40003f86070 */
[----:B------:R-:W-:Y:S01]  /*281a0*/  ISETP.GE.U32.AND P3, PT, R145, 0x7ffffe1d, PT ;  /* 0x7ffffe1d9100780c */ /* 0x000fe20003f66070 */
[----:B------:R-:W-:Y:S01]  /*281b0*/  LDGSTS.E [R252+0x60184], desc[UR22][R148.64], !P2 ;  /* 0x6018400094fc7fae */ /* 0x000fe2000d1a1016 */
[----:B----4-:R-:W-:Y:S01]  /*281c0*/  IADD3 R144, PT, PT, R144, -0x165, RZ ;  /* 0xfffffe9b90907810 */ /* 0x010fe20007ffe0ff */
[----:B------:R-:W2:Y:S02]  /*281d0*/  LDC R146, c[0x0][0x3a0] ;  /* 0x0000e800ff927b82 */ /* 0x000ea40000000800 */
[----:B------:R-:W4:Y:S01]  /*281e0*/  LDL.LU.64 R150, [R1+0xc20] ;  /* 0x000c200001967983 */ /* 0x000f220000300a00 */
[----:B------:R-:W-:-:S05]  /*281f0*/  ISETP.GE.U32.AND P2, PT, R144, 0x7ffffe1c, PT ;  /* 0x7ffffe1c9000780c */ /* 0x000fca0003f46070 */
[----:B------:R-:W2:Y:S01]  /*28200*/  LDC R145, c[0x0][0x3a0] ;  /* 0x0000e800ff917b82 */ /* 0x000ea20000000800 */
[----:B-1----:R-:W4:Y:S04]  /*28210*/  LDL.LU.64 R148, [R1+0xc18] ;  /* 0x000c180001947983 */ /* 0x002f280000300a00 */
[----:B------:R-:W4:Y:S03]  /*28220*/  LDL.LU.64 R220, [R1+0xc10] ;  /* 0x000c100001dc7983 */ /* 0x000f260000300a00 */
[----:B------:R-:W1:Y:S01]  /*28230*/  LDC R144, c[0x0][0x3a0] ;  /* 0x0000e800ff907b82 */ /* 0x000e620000000800 */
[----:B---3--:R-:W-:-:S05]  /*28240*/  IADD3 R156, P5, PT, R154, R2, RZ ;  /* 0x000000029a9c7210 */ /* 0x008fca0007fbe0ff */
[----:B------:R-:W-:Y:S01]  /*28250*/  IMAD.X R157, R155, 0x1, R0, P5 ;  /* 0x000000019b9d7824 */ /* 0x000fe200028e0600 */
[----:B------:R-:W-:-:S04]  /*28260*/  IADD3 R154, P5, PT, R152, R2, RZ ;  /* 0x00000002989a7210 */ /* 0x000fc80007fbe0ff */
        /* <DEDUP_REMOVED lines=12> */
[----:B--2---:R-:W-:-:S02]  /*28330*/  VIADD R146, R146, 0xfffffe9a ;  /* 0xfffffe9a92927836 */ /* 0x004fc40000000000 */
[----:B------:R-:W-:-:S03]  /*28340*/  VIADD R145, R145, 0xfffffe99 ;  /* 0xfffffe9991917836 */ /* 0x000fc60000000000 */
[----:B------:R-:W-:Y:S01]  /*28350*/  ISETP.GE.U32.AND P4, PT, R146, 0x7ffffe1b, PT ;  /* 0x7ffffe1b9200780c */ /* 0x000fe20003f86070 */
[----:B------:R-:W-:Y:S01]  /*28360*/  VIADD R144, R144, 0xfffffe98 ;  /* 0xfffffe9890907836 */ /* 0x000fe20000000000 */
[----:B------:R-:W-:Y:S01]  /*28370*/  ISETP.GE.U32.AND P3, PT, R145, 0x7ffffe1a, PT ;  /* 0x7ffffe1a9100780c */ /* 0x000fe20003f66070 */
[----:B------:R-:W1:Y:S03]  /*28380*/  LDC R146, c[0x0][0x3a0] ;  /* 0x0000e800ff927b82 */ /* 0x000e660000000800 */
[----:B------:R-:W-:-:S05]  /*28390*/  ISETP.GE.U32.AND P2, PT, R144, 0x7ffffe19, PT ;  /* 0x7ffffe199000780c */ /* 0x000fca0003f46070 */
[----:B------:R-:W2:Y:S01]  /*283a0*/  LDC R145, c[0x0][0x3a0] ;  /* 0x0000e800ff917b82 */ /* 0x000ea20000000800 */
[----:B----4-:R-:W-:-:S04]  /*283b0*/  IADD3 R156, P5, PT, R150, R2, RZ ;  /* 0x00000002969c7210 */ /* 0x010fc80007fbe0ff */
[----:B------:R-:W-:-:S03]  /*283c0*/  IADD3.X R157, PT, PT, R151, R0, RZ, P5, !PT ;  /* 0x00000000979d7210 */ /* 0x000fc60002ffe4ff */
[----:B------:R-:W4:Y:S01]  /*283d0*/  LDC R144, c[0x0][0x3a0] ;  /* 0x0000e800ff907b82 */ /* 0x000f220000000800 */
[-C--:B------:R-:W-:Y:S01]  /*283e0*/  IADD3 R150, P5, PT, R148, R2.reuse, RZ ;  /* 0x0000000294967210 */ /* 0x080fe20007fbe0ff */
[----:B------:R3:W-:Y:S04]  /*283f0*/  LDGSTS.E [R252+0x60194], desc[UR22][R156.64], !P4 ;  /* 0x601940009cfc7fae */ /* 0x0007e8000e1a1016 */
[----:B------:R-:W-:Y:S01]  /*28400*/  IMAD.X R151, R149, 0x1, R0, P5 ;  /* 0x0000000195977824 */ /* 0x000fe200028e0600 */
[----:B------:R-:W-:Y:S01]  /*28410*/  IADD3 R148, P5, PT, R220, R2, RZ ;  /* 0x00000002dc947210 */ /* 0x000fe20007fbe0ff */
[----:B------:R-:W-:Y:S01]  /*28420*/  STL.64 [R1+0x3b0], R156 ;  /* 0x0003b09c01007387 */ /* 0x000fe20000100a00 */
[----:B-1----:R-:W-:-:S03]  /*28430*/  VIADD R146, R146, 0xfffffe97 ;  /* 0xfffffe9792927836 */ /* 0x002fc60000000000 */
[----:B------:R-:W-:Y:S01]  /*28440*/  IMAD.X R149, R221, 0x1, R0, P5 ;  /* 0x00000001dd957824 */ /* 0x000fe200028e0600 */
[----:B------:R1:W-:Y:S01]  /*28450*/  STL.64 [R1+0x3b8], R150 ;  /* 0x0003b89601007387 */ /* 0x0003e20000100a00 */
[----:B--2---:R-:W-:-:S03]  /*28460*/  VIADD R145, R145, 0xfffffe96 ;  /* 0xfffffe9691917836 */ /* 0x004fc60000000000 */
[----:B------:R-:W-:Y:S01]  /*28470*/  LDGSTS.E [R252+0x60198], desc[UR22][R150.64], !P3 ;  /* 0x6019800096fc7fae */ /* 0x000fe2000d9a1016 */
[----:B------:R-:W-:Y:S02]  /*28480*/  ISETP.GE.U32.AND P4, PT, R146, 0x7ffffe18, PT ;  /* 0x7ffffe189200780c */ /* 0x000fe40003f86070 */
[----:B------:R-:W2:Y:S01]  /*28490*/  LDC R146, c[0x0][0x3a0] ;  /* 0x0000e800ff927b82 */ /* 0x000ea20000000800 */
[----:B------:R1:W-:Y:S01]  /*284a0*/  STL.64 [R1+0x3c0], R148 ;  /* 0x0003c09401007387 */ /* 0x0003e20000100a00 */
[----:B------:R-:W-:Y:S01]  /*284b0*/  ISETP.GE.U32.AND P3, PT, R145, 0x7ffffe17, PT ;  /* 0x7ffffe179100780c */ /* 0x000fe20003f66070 */
[----:B----4-:R-:W-:Y:S02]  /*284c0*/  VIADD R144, R144, 0xfffffe95 ;  /* 0xfffffe9590907836 */ /* 0x010fe40000000000 */
[----:B------:R-:W-:Y:S03]  /*284d0*/  LDGSTS.E [R252+0x6019c], desc[UR22][R148.64], !P2 ;  /* 0x6019c00094fc7fae */ /* 0x000fe6000d1a1016 */
[----:B------:R-:W4:Y:S01]  /*284e0*/  LDC R145, c[0x0][0x3a0] ;  /* 0x0000e800ff917b82 */ /* 0x000f220000000800 */
[----:B-1----:R-:W4:Y:S01]  /*284f0*/  LDL.LU.64 R150, [R1+0xbf0] ;  /* 0x000bf00001967983 */ /* 0x002f220000300a00 */
[----:B------:R-:W-:-:S06]  /*28500*/  ISETP.GE.U32.AND P2, PT, R144, 0x7ffffe16, PT ;  /* 0x7ffffe169000780c */ /* 0x000fcc0003f46070 */
[----:B------:R-:W1:Y:S01]  /*28510*/  LDC R144, c[0x0][0x3a0] ;  /* 0x0000e800ff907b82 */ /* 0x000e620000000800 */
[----:B------:R-:W4:Y:S04]  /*28520*/  LDL.LU.64 R148, [R1+0xbe8] ;  /* 0x000be80001947983 */ /* 0x000f280000300a00 */
[----:B------:R-:W4:Y:S01]  /*28530*/  LDL.LU.64 R220, [R1+0xbe0] ;  /* 0x000be00001dc7983 */ /* 0x000f220000300a00 */
[----:B---3--:R-:W-:-:S05]  /*28540*/  IADD3 R156, P5, PT, R154, R2, RZ ;  /* 0x000000029a9c7210 */ /* 0x008fca0007fbe0ff */
[----:B------:R-:W-:Y:S01]  /*28550*/  IMAD.X R157, R155, 0x1, R0, P5 ;  /* 0x000000019b9d7824 */ /* 0x000fe200028e0600 */
[----:B------:R-:W-:-:S04]  /*28560*/  IADD3 R154, P5, PT, R152, R2, RZ ;  /* 0x00000002989a7210 */ /* 0x000fc80007fbe0ff */
[----:B------:R3:W-:Y:S01]  /*28570*/  LDGSTS.E [R252+0x601a0], desc[UR22][R156.64], !P4 ;  /* 0x601a00009cfc7fae */ /* 0x0007e2000e1a1016 */
[----:B------:R-:W-:Y:S02]  /*28580*/  IADD3.X R155, PT, PT, R153, R0, RZ, P5, !PT ;  /* 0x00000000999b7210 */ /* 0x000fe40002ffe4ff */
[----:B------:R-:W-:Y:S01]  /*28590*/  IADD3 R152, P5, PT, R158, R2, RZ ;  /* 0x000000029e987210 */ /* 0x000fe20007fbe0ff */
[----:B------:R-:W-:Y:S04]  /*285a0*/  STL.64 [R1+0x3d0], R156 ;  /* 0x0003d09c01007387 */ /* 0x000fe80000100a00 */
[----:B------:R-:W-:Y:S01]  /*285b0*/  IMAD.X R153, R159, 0x1, R0, P5 ;  /* 0x000000019f997824 */ /* 0x000fe200028e0600 */
[----:B------:R1:W-:Y:S04]  /*285c0*/  STL.64 [R1+0x3d8], R154 ;  /* 0x0003d89a01007387 */ /* 0x0003e80000100a00 */
[----:B------:R-:W-:Y:S04]  /*285d0*/  LDGSTS.E [R252+0x601a4], desc[UR22][R154.64], !P3 ;  /* 0x601a40009afc7fae */ /* 0x000fe8000d9a1016 */
[----:B------:R2:W-:Y:S04]  /*285e0*/  STL.64 [R1+0x3e0], R152 ;  /* 0x0003e09801007387 */ /* 0x0005e80000100a00 */
[----:B------:R-:W-:Y:S04]  /*285f0*/  LDGSTS.E [R252+0x601a8], desc[UR22][R152.64], !P2 ;  /* 0x601a800098fc7fae */ /* 0x000fe8000d1a1016 */
[----:B-1----:R-:W4:Y:S04]  /*28600*/  LDL.LU.64 R154, [R1+0xbd8] ;  /* 0x000bd800019a7983 */ /* 0x002f280000300a00 */
[----:B--2---:R-:W2:Y:S04]  /*28610*/  LDL.LU.64 R152, [R1+0xbd0] ;  /* 0x000bd00001987983 */ /* 0x004ea80000300a00 */
[----:B------:R-:W2:Y:S01]  /*28620*/  LDL.LU.64 R158, [R1+0xbc8] ;  /* 0x000bc800019e7983 */ /* 0x000ea20000300a00 */
[----:B------:R-:W-:-:S02]  /*28630*/  VIADD R146, R146, 0xfffffe94 ;  /* 0xfffffe9492927836 */ /* 0x000fc40000000000 */
[----:B----4-:R-:W-:Y:S02]  /*28640*/  VIADD R145, R145, 0xfffffe93 ;  /* 0xfffffe9391917836 */ /* 0x010fe40000000000 */
[----:B------:R-:W-:Y:S01]  /*28650*/  VIADD R144, R144, 0xfffffe92 ;  /* 0xfffffe9290907836 */ /* 0x000fe20000000000 */
[----:B------:R-:W-:Y:S02]  /*28660*/  ISETP.GE.U32.AND P4, PT, R146, 0x7ffffe15, PT ;  /* 0x7ffffe159200780c */ /* 0x000fe40003f86070 */
[----:B------:R-:W-:Y:S01]  /*28670*/  ISETP.GE.U32.AND P3, PT, R145, 0x7ffffe14, PT ;  /* 0x7ffffe149100780c */ /* 0x000fe20003f66070 */
[----:B------:R-:W1:Y:S01]  /*28680*/  LDC R146, c[0x0][0x3a0] ;  /* 0x0000e800ff927b82 */ /* 0x000e620000000800 */
[----:B------:R-:W-:-:S07]  /*28690*/  ISETP.GE.U32.AND P2, PT, R144, 0x7ffffe13, PT ;  /* 0x7ffffe139000780c */ /* 0x000fce0003f46070 */
[----:B------:R-:W4:Y:S01]  /*286a0*/  LDC R145, c[0x0][0x3a0] ;  /* 0x0000e800ff917b82 */ /* 0x000f220000000800 */
[----:B---3--:R-:W-:-:S05]  /*286b0*/  IADD3 R156, P5, PT, R150, R2, RZ ;  /* 0x00000002969c7210 */ /* 0x008fca0007fbe0ff */
[--C-:B------:R-:W-:Y:S02]  /*286c0*/  IMAD.X R157, R151, 0x1, R0.reuse, P5 ;  /* 0x00000001979d7824 */ /* 0x100fe400028e0600 */
[----:B------:R-:W3:Y:S01]  /*286d0*/  LDC R144, c[0x0][0x3a0] ;  /* 0x0000e800ff907b82 */ /* 0x000ee20000000800 */
[-C--:B------:R-:W-:Y:S02]  /*286e0*/  IADD3 R150, P5, PT, R148, R2.reuse, RZ ;  /* 0x0000000294967210 */ /* 0x080fe40007fbe0ff */
[----:B------:R1:W-:Y:S03]  /*286f0*/  LDGSTS.E [R252+0x601ac], desc[UR22][R156.64], !P4 ;  /* 0x601ac0009cfc7fae */ /* 0x0003e6000e1a1016 */
[----:B------:R-:W-:Y:S01]  /*28700*/  IMAD.X R151, R149, 0x1, R0, P5 ;  /* 0x0000000195977824 */ /* 0x000fe200028e0600 */
[----:B------:R-:W-:Y:S01]  /*28710*/  IADD3 R148, P5, PT, R220, R2, RZ ;  /* 0x00000002dc947210 */ /* 0x000fe20007fbe0ff */
[----:B------:R-:W-:Y:S03]  /*28720*/  STL.64 [R1+0x3e8], R156 ;  /* 0x0003e89c01007387 */ /* 0x000fe60000100a00 */
[----:B------:R-:W-:Y:S01]  /*28730*/  IADD3.X R149, PT, PT, R221, R0, RZ, P5, !PT ;  /* 0x00000000dd957210 */ /* 0x000fe20002ffe4ff */
[----:B------:R4:W-:Y:S04]  /*28740*/  STL.64 [R1+0x400], R150 ;  /* 0x0004009601007387 */ /* 0x0009e80000100a00 */
[----:B------:R-:W-:Y:S04]  /*28750*/  LDGSTS.E [R252+0x601b0], desc[UR22][R150.64], !P3 ;  /* 0x601b000096fc7fae */ /* 0x000fe8000d9a1016 */
[----:B------:R3:W-:Y:S01]  /*28760*/  STL.64 [R1+0x408], R148 ;  /* 0x0004089401007387 */ /* 0x0007e20000100a00 */
[----:B-1----:R-:W-:-:S02]  /*28770*/  VIADD R146, R146, 0xfffffe91 ;  /* 0xfffffe9192927836 */ /* 0x002fc40000000000 */
[----:B----4-:R-:W-:Y:S01]  /*28780*/  VIADD R145, R145, 0xfffffe90 ;  /* 0xfffffe9091917836 */ /* 0x010fe20000000000 */
[----:B------:R-:W-:Y:S04]  /*28790*/  LDGSTS.E [R252+0x601b4], desc[UR22][R148.64], !P2 ;  /* 0x601b400094fc7fae */ /* 0x000fe8000d1a1016 */
[----:B------:R-:W4:Y:S01]  /*287a0*/  LDL.LU.64 R150, [R1+0xbc0] ;  /* 0x000bc00001967983 */ /* 0x000f220000300a00 */
[----:B---3--:R-:W-:Y:S01]  /*287b0*/  VIADD R144, R144, 0xfffffe8f ;  /* 0xfffffe8f90907836 */ /* 0x008fe20000000000 */
[----:B------:R-:W-:Y:S02]  /*287c0*/  ISETP.GE.U32.AND P4, PT, R146, 0x7ffffe12, PT ;  /* 0x7ffffe129200780c */ /* 0x000fe40003f86070 */
[----:B------:R-:W-:Y:S01]  /*287d0*/  ISETP.GE.U32.AND P3, PT, R145, 0x7ffffe11, PT ;  /* 0x7ffffe119100780c */ /* 0x000fe20003f66070 */
[----:B------:R-:W1:Y:S01]  /*287e0*/  LDC R146, c[0x0][0x3a0] ;  /* 0x0000e800ff927b82 */ /* 0x000e620000000800 */
[----:B------:R-:W3:Y:S01]  /*287f0*/  LDL.LU.64 R148, [R1+0xbb8] ;  /* 0x000bb80001947983 */ /* 0x000ee20000300a00 */
[----:B------:R-:W-:-:S03]  /*28800*/  ISETP.GE.U32.AND P2, PT, R144, 0x7ffffe10, PT ;  /* 0x7ffffe109000780c */ /* 0x000fc60003f46070 */
[----:B------:R-:W3:Y:S03]  /*28810*/  LDL.LU.64 R220, [R1+0xbb0] ;  /* 0x000bb00001dc7983 */ /* 0x000ee60000300a00 */
[----:B------:R-:W1:Y:S08]  /*28820*/  LDC R145, c[0x0][0x3a0] ;  /* 0x0000e800ff917b82 */ /* 0x000e700000000800 */
[----:B------:R-:W1:Y:S01]  /*28830*/  LDC R144, c[0x0][0x3a0] ;  /* 0x0000e800ff907b82 */ /* 0x000e620000000800 */
[----:B------:R-:W-:-:S05]  /*28840*/  IADD3 R156, P5, PT, R154, R2, RZ ;  /* 0x000000029a9c7210 */ /* 0x000fca0007fbe0ff */
[----:B------:R-:W-:Y:S01]  /*28850*/  IMAD.X R157, R155, 0x1, R0, P5 ;  /* 0x000000019b9d7824 */ /* 0x000fe200028e0600 */
[----:B--2---:R-:W-:-:S04]  /*28860*/  IADD3 R154, P5, PT, R152, R2, RZ ;  /* 0x00000002989a7210 */ /* 0x004fc80007fbe0ff */
[----:B------:R4:W-:Y:S01]  /*28870*/  LDGSTS.E [R252+0x601b8], desc[UR22][R156.64], !P4 ;  /* 0x601b80009cfc7fae */ /* 0x0009e2000e1a1016 */
[--C-:B------:R-:W-:Y:S01]  /*28880*/  IMAD.X R155, R153, 0x1, R0.reuse, P5 ;  /* 0x00000001999b7824 */ /* 0x100fe200028e0600 */
[----:B------:R-:W-:Y:S02]  /*28890*/  IADD3 R152, P5, PT, R158, R2, RZ ;  /* 0x000000029e987210 */ /* 0x000fe40007fbe0ff */
[----:B------:R-:W-:Y:S03]  /*288a0*/  STL.64 [R1+0x410], R156 ;  /* 0x0004109c01007387 */ /* 0x000fe60000100a00 */
[----:B------:R-:W-:Y:S01]  /*288b0*/  IMAD.X R153, R159, 0x1, R0, P5 ;  /* 0x000000019f997824 */ /* 0x000fe200028e0600 */
[----:B------:R-:W-:Y:S04]  /*288c0*/  STL.64 [R1+0x418], R154 ;  /* 0x0004189a01007387 */ /* 0x000fe80000100a00 */
[----:B------:R2:W-:Y:S04]  /*288d0*/  STL.64 [R1+0x420], R152 ;  /* 0x0004209801007387 */ /* 0x0005e80000100a00 */
[----:B------:R-:W3:Y:S04]  /*288e0*/  LDL.LU.64 R158, [R1+0xba8] ;  /* 0x000ba800019e7983 */ /* 0x000ee80000300a00 */
[----:B------:R-:W-:Y:S04]  /*288f0*/  LDGSTS.E [R252+0x601bc], desc[UR22][R154.64], !P3 ;  /* 0x601bc0009afc7fae */ /* 0x000fe8000d9a1016 */
[----:B------:R-:W-:Y:S04]  /*28900*/  LDGSTS.E [R252+0x601c0], desc[UR22][R152.64], !P2 ;  /* 0x601c000098fc7fae */ /* 0x000fe8000d1a1016 */
[----:B--2---:R-:W2:Y:S04]  /*28910*/  LDL.LU.64 R152, [R1+0xba0] ;  /* 0x000ba00001987983 */ /* 0x004ea80000300a00 */
[----:B------:R-:W2:Y:S01]  /*28920*/  LDL.LU.64 R154, [R1+0xb98] ;  /* 0x000b9800019a7983 */ /* 0x000ea20000300a00 */
[----:B-1----:R-:W-:Y:S01]  /*28930*/  IADD3 R146, PT, PT, R146, -0x172, RZ ;  /* 0xfffffe8e92927810 */ /* 0x002fe20007ffe0ff */
[----:B------:R-:W-:-:S03]  /*28940*/  VIADD R145, R145, 0xfffffe8d ;  /* 0xfffffe8d91917836 */ /* 0x000fc60000000000 */
[----:B------:R-:W-:Y:S02]  /*28950*/  ISETP.GE.U32.AND P4, PT, R146, 0x7ffffe0f, PT ;  /* 0x7ffffe0f9200780c */ /* 0x000fe40003f86070 */
[----:B------:R-:W1:Y:S01]  /*28960*/  LDC R146, c[0x0][0x3a0] ;  /* 0x0000e800ff927b82 */ /* 0x000e620000000800 */
[----:B------:R-:W-:Y:S02]  /*28970*/  ISETP.GE.U32.AND P3, PT, R145, 0x7ffffe0e, PT ;  /* 0x7ffffe0e9100780c */ /* 0x000fe40003f66070 */
[----:B----4-:R-:W-:Y:S01]  /*28980*/  IADD3 R156, P5, PT, R150, R2, RZ ;  /* 0x00000002969c7210 */ /* 0x010fe20007fbe0ff */
[----:B------:R-:W-:-:S04]  /*28990*/  VIADD R144, R144, 0xfffffe8c ;  /* 0xfffffe8c90907836 */ /* 0x000fc80000000000 */
[----:B------:R-:W4:Y:S01]  /*289a0*/  LDC R145, c[0x0][0x3a0] ;  /* 0x0000e800ff917b82 */ /* 0x000f220000000800 */
[--C-:B------:R-:W-:Y:S01]  /*289b0*/  IMAD.X R157, R151, 0x1, R0.reuse, P5 ;  /* 0x00000001979d7824 */ /* 0x100fe200028e0600 */
[-C--:B---3--:R-:W-:Y:S02]  /*289c0*/  IADD3 R150, P5, PT, R148, R2.reuse, RZ ;  /* 0x0000000294967210 */ /* 0x088fe40007fbe0ff */
[----:B------:R-:W-:Y:S02]  /*289d0*/  ISETP.GE.U32.AND P2, PT, R144, 0x7ffffe0d, PT ;  /* 0x7ffffe0d9000780c */ /* 0x000fe40003f46070 */
[----:B------:R-:W-:Y:S02]  /*289e0*/  STL.64 [R1+0x430], R156 ;  /* 0x0004309c01007387 */ /* 0x000fe40000100a00 */
[----:B------:R-:W3:Y:S01]  /*289f0*/  LDC R144, c[0x0][0x3a0] ;  /* 0x0000e800ff907b82 */ /* 0x000ee20000000800 */
[--C-:B------:R-:W-:Y:S01]  /*28a00*/  IMAD.X R151, R149, 0x1, R0.reuse, P5 ;  /* 0x0000000195977824 */ /* 0x100fe200028e0600 */
[----:B------:R-:W-:Y:S01]  /*28a10*/  IADD3 R148, P5, PT, R220, R2, RZ ;  /* 0x00000002dc947210 */ /* 0x000fe20007fbe0ff */
[----:B------:R3:W-:Y:S04]  /*28a20*/  LDGSTS.E [R252+0x601c4], desc[UR22][R156.64], !P4 ;  /* 0x601c40009cfc7fae */ /* 0x0007e8000e1a1016 */
[----:B------:R-:W-:Y:S01]  /*28a30*/  IMAD.X R149, R221, 0x1, R0, P5 ;  /* 0x00000001dd957824 */ /* 0x000fe200028e0600 */
[----:B------:R4:W-:Y:S04]  /*28a40*/  STL.64 [R1+0x438], R150 ;  /* 0x0004389601007387 */ /* 0x0009e80000100a00 */
[----:B------:R-:W-:Y:S01]  /*28a50*/  LDGSTS.E [R252+0x601c8], desc[UR22][R150.64], !P3 ;  /* 0x601c800096fc7fae */ /* 0x000fe2000d9a1016 */
[----:B-1----:R-:W-:-:S03]  /*28a60*/  VIADD R146, R146, 0xfffffe8b ;  /* 0xfffffe8b92927836 */ /* 0x002fc60000000000 */
[----:B------:R-:W-:Y:S04]  /*28a70*/  LDGSTS.E [R252+0x601cc], desc[UR22][R148.64], !P2 ;  /* 0x601cc00094fc7fae */ /* 0x000fe8000d1a1016 */
[----:B----4-:R-:W4:Y:S04]  /*28a80*/  LDL.LU.64 R150, [R1+0xb90] ;  /* 0x000b900001967983 */ /* 0x010f280000300a00 */
[----:B------:R1:W-:Y:S01]  /*28a90*/  STL.64 [R1+0x448], R148 ;  /* 0x0004489401007387 */ /* 0x0003e20000100a00 */
[----:B------:R-:W-:Y:S02]  /*28aa0*/  ISETP.GE.U32.AND P4, PT, R146, 0x7ffffe0c, PT ;  /* 0x7ffffe0c9200780c */ /* 0x000fe40003f86070 */
[----:B------:R-:W-:Y:S01]  /*28ab0*/  IADD3 R145, PT, PT, R145, -0x176, RZ ;  /* 0xfffffe8a91917810 */ /* 0x000fe20007ffe0ff */
[----:B------:R-:W2:Y:S01]  /*28ac0*/  LDC R146, c[0x0][0x3a0] ;  /* 0x0000e800ff927b82 */ /* 0x000ea20000000800 */
[----:B-1----:R-:W4:Y:S04]  /*28ad0*/  LDL.LU.64 R148, [R1+0xb88] ;  /* 0x000b880001947983 */ /* 0x002f280000300a00 */
[----:B------:R-:W4:Y:S01]  /*28ae0*/  LDL.LU.64 R220, [R1+0xb80] ;  /* 0x000b800001dc7983 */ /* 0x000f220000300a00 */
[----:B---3--:R-:W-:-:S05]  /*28af0*/  IADD3 R156, P5, PT, R158, R2, RZ ;  /* 0x000000029e9c7210 */ /* 0x008fca0007fbe0ff */
[----:B------:R-:W-:Y:S01]  /*28b00*/  IMAD.X R157, R159, 0x1, R0, P5 ;  /* 0x000000019f9d7824 */ /* 0x000fe200028e0600 */
[----:B--2---:R-:W-:-:S04]  /*28b10*/  IADD3 R158, P5, PT, R152, R2, RZ ;  /* 0x00000002989e7210 */ /* 0x004fc80007fbe0ff */
[----:B------:R-:W-:Y:S01]  /*28b20*/  LDGSTS.E [R252+0x601d0], desc[UR22][R156.64], !P4 ;  /* 0x601d00009cfc7fae */ /* 0x000fe2000e1a1016 */
[--C-:B------:R-:W-:Y:S01]  /*28b30*/  IMAD.X R159, R153, 0x1, R0.reuse, P5 ;  /* 0x00000001999f7824 */ /* 0x100fe200028e0600 */
[----:B------:R-:W-:Y:S02]  /*28b40*/  IADD3 R152, P5, PT, R154, R2, RZ ;  /* 0x000000029a987210 */ /* 0x000fe40007fbe0ff */
[----:B------:R1:W-:Y:S03]  /*28b50*/  STL.64 [R1+0x450], R156 ;  /* 0x0004509c01007387 */ /* 0x0003e60000100a00 */
[----:B------:R-:W-:Y:S02]  /*28b60*/  IMAD.X R153, R155, 0x1, R0, P5 ;  /* 0x000000019b997824 */ /* 0x000fe400028e0600 */
[----:B------:R-:W2:Y:S04]  /*28b70*/  LDL.LU.64 R154, [R1+0xb78] ;  /* 0x000b7800019a7983 */ /* 0x000ea80000300a00 */
[----:B------:R3:W-:Y:S04]  /*28b80*/  STL.64 [R1+0x458], R158 ;  /* 0x0004589e01007387 */ /* 0x0007e80000100a00 */
[----:B-1----:R-:W2:Y:S01]  /*28b90*/  LDL.LU.64 R156, [R1+0xb70] ;  /* 0x000b7000019c7983 */ /* 0x002ea20000300a00 */
[----:B------:R-:W-:-:S02]  /*28ba0*/  ISETP.GE.U32.AND P3, PT, R145, 0x7ffffe0b, PT ;  /* 0x7ffffe0b9100780c */ /* 0x000fc40003f66070 */
[----:B------:R-:W1:Y:S01]  /*28bb0*/  LDC R145, c[0x0][0x3a0] ;  /* 0x0000e800ff917b82 */ /* 0x000e620000000800 */
[----:B------:R-:W-:-:S05]  /*28bc0*/  VIADD R144, R144, 0xfffffe89 ;  /* 0xfffffe8990907836 */ /* 0x000fca0000000000 */
[----:B------:R-:W-:Y:S02]  /*28bd0*/  ISETP.GE.U32.AND P2, PT, R144, 0x7ffffe0a, PT ;  /* 0x7ffffe0a9000780c */ /* 0x000fe40003f46070 */
[----:B------:R-:W3:Y:S01]  /*28be0*/  LDC R144, c[0x0][0x3a0] ;  /* 0x0000e800ff907b82 */ /* 0x000ee20000000800 */
[----:B------:R-:W-:Y:S02]  /*28bf0*/  VIADD R146, R146, 0xfffffe88 ;  /* 0xfffffe8892927836 */ /* 0x000fe40000000000 */
[----:B------:R-:W-:Y:S03]  /*28c00*/  LDGSTS.E [R252+0x601d4], desc[UR22][R158.64], !P3 ;  /* 0x601d40009efc7fae */ /* 0x000fe6000d9a1016 */
[----:B------:R-:W-:Y:S02]  /*28c10*/  ISETP.GE.U32.AND P4, PT, R146, 0x7ffffe09, PT ;  /* 0x7ffffe099200780c */ /* 0x000fe40003f86070 */
[----:B------:R-:W4:Y:S01]  /*28c20*/  LDC R146, c[0x0][0x3a0] ;  /* 0x0000e800ff927b82 */ /* 0x000f220000000800 */
[----:B------:R4:W-:Y:S04]  /*28c30*/  STL.64 [R1+0x460], R152 ;  /* 0x0004609801007387 */ /* 0x0009e80000100a00 */
[----:B------:R4:W-:Y:S01]  /*28c40*/  LDGSTS.E [R252+0x601d8], desc[UR22][R152.64], !P2 ;  /* 0x601d800098fc7fae */ /* 0x0009e2000d1a1016 */
[----:B-1----:R-:W-:-:S03]  /*28c50*/  VIADD R145, R145, 0xfffffe87 ;  /* 0xfffffe8791917836 */ /* 0x002fc60000000000 */
[----:B---3--:R-:W3:Y:S02]  /*28c60*/  LDL.LU.64 R158, [R1+0x1430] ;  /* 0x00143000019e7983 */ /* 0x008ee40000300a00 */
[----:B------:R-:W-:Y:S02]  /*28c70*/  ISETP.GE.U32.AND P3, PT, R145, 0x7ffffe08, PT ;  /* 0x7ffffe089100780c */ /* 0x000fe40003f66070 */
[----:B------:R-:W1:Y:S01]  /*28c80*/  LDC R145, c[0x0][0x3a0] ;  /* 0x0000e800ff917b82 */ /* 0x000e620000000800 */
[----:B------:R-:W-:Y:S02]  /*28c90*/  IADD3 R144, PT, PT, R144, -0x17a, RZ ;  /* 0xfffffe8690907810 */ /* 0x000fe40007ffe0ff */
[----:B----4-:R-:W-:Y:S02]  /*28ca0*/  IADD3 R152, P5, PT, R150, R2, RZ ;  /* 0x0000000296987210 */ /* 0x010fe40007fbe0ff */
[----:B------:R-:W-:-:S03]  /*28cb0*/  ISETP.GE.U32.AND P2, PT, R144, 0x7ffffe07, PT ;  /* 0x7ffffe079000780c */ /* 0x000fc60003f46070 */
[----:B------:R-:W-:Y:S01]  /*28cc0*/  IMAD.X R153, R151, 0x1, R0, P5 ;  /* 0x0000000197997824 */ /* 0x000fe200028e0600 */
[----:B------:R-:W4:Y:S01]  /*28cd0*/  LDC R144, c[0x0][0x3a0] ;  /* 0x0000e800ff907b82 */ /* 0x000f220000000800 */
[----:B------:R-:W-:-:S03]  /*28ce0*/  IADD3 R150, P5, PT, R148, R2, RZ ;  /* 0x0000000294967210 */ /* 0x000fc60007fbe0ff */
[----:B------:R2:W-:Y:S02]  /*28cf0*/  LDGSTS.E [R252+0x601dc], desc[UR22][R152.64], !P4 ;  /* 0x601dc00098fc7fae */ /* 0x0005e4000e1a1016 */
[----:B------:R-:W-:Y:S01]  /*28d00*/  IMAD.X R151, R149, 0x1, R0, P5 ;  /* 0x0000000195977824 */ /* 0x000fe200028e0600 */
[----:B------:R-:W-:Y:S01]  /*28d10*/  IADD3 R148, P5, PT, R220, R2, RZ ;  /* 0x00000002dc947210 */ /* 0x000fe20007fbe0ff */
[----:B------:R2:W-:Y:S01]  /*28d20*/  STL.64 [R1+0x468], R152 ;  /* 0x0004689801007387 */ /* 0x0005e20000100a00 */
[----:B------:R-:W-:-:S03]  /*28d30*/  VIADD R146, R146, 0xfffffe85 ;  /* 0xfffffe8592927836 */ /* 0x000fc60000000000 */
[----:B------:R-:W-:Y:S01]  /*28d40*/  IMAD.X R149, R221, 0x1, R0, P5 ;  /* 0x00000001dd957824 */ /* 0x000fe200028e0600 */
[----:B------:R2:W-:Y:S01]  /*28d50*/  STL.64 [R1+0x470], R150 ;  /* 0x0004709601007387 */ /* 0x0005e20000100a00 */
[----:B-1----:R-:W-:-:S03]  /*28d60*/  VIADD R145, R145, 0xfffffe84 ;  /* 0xfffffe8491917836 */ /* 0x002fc60000000000 */
[----:B------:R1:W-:Y:S01]  /*28d70*/  LDGSTS.E [R252+0x601e0], desc[UR22][R150.64], !P3 ;  /* 0x601e000096fc7fae */ /* 0x0003e2000d9a1016 */
[----:B------:R-:W-:Y:S02]  /*28d80*/  ISETP.GE.U32.AND P4, PT, R146, 0x7ffffe06, PT ;  /* 0x7ffffe069200780c */ /* 0x000fe40003f86070 */
[----:B------:R-:W-:Y:S01]  /*28d90*/  ISETP.GE.U32.AND P3, PT, R145, 0x7ffffe05, PT ;  /* 0x7ffffe059100780c */ /* 0x000fe20003f66070 */
[----:B------:R1:W-:Y:S01]  /*28da0*/  STL.64 [R1+0x478], R148 ;  /* 0x0004789401007387 */ /* 0x0003e20000100a00 */
[----:B----4-:R-:W-:Y:S01]  /*28db0*/  VIADD R144, R144, 0xfffffe83 ;  /* 0xfffffe8390907836 */ /* 0x010fe20000000000 */
[----:B------:R-:W4:Y:S02]  /*28dc0*/  LDC R145, c[0x0][0x3a0] ;  /* 0x0000e800ff917b82 */ /* 0x000f240000000800 */
[----:B------:R1:W-:Y:S02]  /*28dd0*/  LDGSTS.E [R252+0x601e4], desc[UR22][R148.64], !P2 ;  /* 0x601e400094fc7fae */ /* 0x0003e4000d1a1016 */
[----:B------:R-:W-:-:S04]  /*28de0*/  ISETP.GE.U32.AND P2, PT, R144, 0x7ffffe04, PT ;  /* 0x7ffffe049000780c */ /* 0x000fc80003f46070 */
[----:B------:R-:W4:Y:S08]  /*28df0*/  LDC R144, c[0x0][0x3a0] ;  /* 0x0000e800ff907b82 */ /* 0x000f300000000800 */
[----:B------:R-:W3:Y:S01]  /*28e00*/  LDC R146, c[0x0][0x3a0] ;  /* 0x0000e800ff927b82 */ /* 0x000ee20000000800 */
[----:B--2---:R-:W-:-:S04]  /*28e10*/  IADD3 R152, P5, PT, R154, R2, RZ ;  /* 0x000000029a987210 */ /* 0x004fc80007fbe0ff */
[----:B------:R-:W-:Y:S02]  /*28e20*/  IADD3.X R153, PT, PT, R155, R0, RZ, P5, !PT ;  /* 0x000000009b997210 */ /* 0x000fe40002ffe4ff */
[----:B-1----:R-:W-:-:S03]  /*28e30*/  IADD3 R150, P5, PT, R156, R2, RZ ;  /* 0x000000029c967210 */ /* 0x002fc60007fbe0ff */
[----:B------:R-:W-:Y:S02]  /*28e40*/  LDGSTS.E [R252+0x601e8], desc[UR22][R152.64], !P4 ;  /* 0x601e800098fc7fae */ /* 0x000fe4000e1a1016 */
[--C-:B------:R-:W-:Y:S01]  /*28e50*/  IMAD.X R151, R157, 0x1, R0.reuse, P5 ;  /* 0x000000019d977824 */ /* 0x100fe200028e0600 */
[----:B------:R-:W-:Y:S01]  /*28e60*/  IADD3 R148, P5, PT, R228, R2, RZ ;  /* 0x00000002e4947210 */ /* 0x000fe20007fbe0ff */
[----:B------:R-:W-:Y:S01]  /*28e70*/  STL.64 [R1+0x480], R152 ;  /* 0x0004809801007387 */ /* 0x000fe20000100a00 */
[----:B------:R-:W1:Y:S03]  /*28e80*/  LDC R157, c[0x0][0x3a0] ;  /* 0x0000e800ff9d7b82 */ /* 0x000e660000000800 */
[----:B------:R-:W-:Y:S01]  /*28e90*/  IMAD.X R149, R229, 0x1, R0, P5 ;  /* 0x00000001e5957824 */ /* 0x000fe200028e0600 */
[----:B------:R2:W-:Y:S04]  /*28ea0*/  STL.64 [R1+0x488], R150 ;  /* 0x0004889601007387 */ /* 0x0005e80000100a00 */
[----:B------:R-:W-:Y:S04]  /*28eb0*/  LDGSTS.E [R252+0x601ec], desc[UR22][R150.64], !P3 ;  /* 0x601ec00096fc7fae */ /* 0x000fe8000d9a1016 */
[----:B------:R2:W-:Y:S01]  /*28ec0*/  STL.64 [R1+0x490], R148 ;  /* 0x0004909401007387 */ /* 0x0005e20000100a00 */
[----:B----4-:R-:W-:-:S02]  /*28ed0*/  VIADD R228, R144, 0xfffffe81 ;  /* 0xfffffe8190e47836 */ /* 0x010fc40000000000 */
[----:B------:R-:W-:Y:S01]  /*28ee0*/  VIADD R229, R145, 0xfffffe82 ;  /* 0xfffffe8291e57836 */ /* 0x000fe20000000000 */
[----:B------:R4:W-:Y:S04]  /*28ef0*/  LDGSTS.E [R252+0x601f0], desc[UR22][R148.64], !P2 ;  /* 0x601f000094fc7fae */ /* 0x0009e8000d1a1016 */
[----:B--2---:R-:W2:Y:S04]  /*28f00*/  LDL.LU.64 R150, [R1+0xfe8] ;  /* 0x000fe80001967983 */ /* 0x004ea80000300a00 */
[----:B------:R-:W2:Y:S01]  /*28f10*/  LDL.LU.64 R152, [R1+0xfe0] ;  /* 0x000fe00001987983 */ /* 0x000ea20000300a00 */
[----:B------:R-:W-:-:S02]  /*28f20*/  IADD3 R144, P4, PT, R226, R2, RZ ;  /* 0x00000002e2907210 */ /* 0x000fc40007f9e0ff */
[----:B------:R-:W-:-:S03]  /*28f30*/  ISETP.GE.U32.AND P3, PT, R229, 0x7ffffe03, PT ;  /* 0x7ffffe03e500780c */ /* 0x000fc60003f66070 */
[----:B------:R-:W-:Y:S01]  /*28f40*/  IMAD.X R145, R227, 0x1, R0, P4 ;  /* 0x00000001e3917824 */ /* 0x000fe200020e0600 */
[----:B----4-:R-:W-:-:S04]  /*28f50*/  IADD3 R148, P5, PT, R224, R2, RZ ;  /* 0x00000002e0947210 */ /* 0x010fc80007fbe0ff */
[----:B------:R4:W-:Y:S04]  /*28f60*/  STL.64 [R1+0x498], R144 ;  /* 0x0004989001007387 */ /* 0x0009e80000100a00 */
[----:B------:R-:W2:Y:S01]  /*28f70*/  LDL.LU.64 R220, [R1+0xfd8] ;  /* 0x000fd80001dc7983 */ /* 0x000ea20000300a00 */
[----:B------:R-:W-:-:S03]  /*28f80*/  IADD3.X R149, PT, PT, R225, R0, RZ, P5, !PT ;  /* 0x00000000e1957210 */ /* 0x000fc60002ffe4ff */
[----:B------:R-:W2:Y:S04]  /*28f90*/  LDL.LU.64 R154, [R1+0xfd0] ;  /* 0x000fd000019a7983 */ /* 0x000ea80000300a00 */
[----:B------:R-:W-:Y:S04]  /*28fa0*/  LDGSTS.E [R252+0x601f4], desc[UR22][R144.64], !P3 ;  /* 0x601f400090fc7fae */ /* 0x000fe8000d9a1016 */
[----:B------:R1:W-:Y:S04]  /*28fb0*/  STL.64 [R1+0x4a0], R148 ;  /* 0x0004a09401007387 */ /* 0x0003e80000100a00 */
[----:B----4-:R-:W4:Y:S01]  /*28fc0*/  LDL.LU.64 R144, [R1+0xfc8] ;  /* 0x000fc80001907983 */ /* 0x010f220000300a00 */
[----:B---3--:R-:W-:Y:S01]  /*28fd0*/  VIADD R146, R146, 0xfffffe80 ;  /* 0xfffffe8092927836 */ /* 0x008fe20000000000 */
[----:B------:R-:W-:-:S04]  /*28fe0*/  ISETP.GE.U32.AND P2, PT, R228, 0x7ffffe02, PT ;  /* 0x7ffffe02e400780c */ /* 0x000fc80003f46070 */
[----:B------:R-:W-:Y:S02]  /*28ff0*/  ISETP.GE.U32.AND P4, PT, R146, 0x7ffffe01, PT ;  /* 0x7ffffe019200780c */ /* 0x000fe40003f86070 */
[----:B------:R-:W-:-:S05]  /*29000*/  IADD3 R146, P5, PT, R222, R2, RZ ;  /* 0x00000002de927210 */ /* 0x000fca0007fbe0ff */
[----:B------:R-:W-:Y:S02]  /*29010*/  IMAD.X R147, R223, 0x1, R0, P5 ;  /* 0x00000001df937824 */ /* 0x000fe400028e0600 */
[----:B------:R-:W-:Y:S01]  /*29020*/  LDGSTS.E [R252+0x601f8], desc[UR22][R148.64], !P2 ;  /* 0x601f800094fc7fae */ /* 0x000fe2000d1a1016 */
[----:B-----5:R-:W-:-:S03]  /*29030*/  ISETP.GE.AND P3, PT, R133, R134, PT ;  /* 0x000000868500720c */ /* 0x020fc60003f66270 */
[----:B------:R3:W-:Y:S04]  /*29040*/  LDGSTS.E [R252+0x601fc], desc[UR22][R146.64], !P4 ;  /* 0x601fc00092fc7fae */ /* 0x0007e8000e1a1016 */
[----:B------:R3:W-:Y:S01]  /*29050*/  STL.64 [R1+0x4b0], R146 ;  /* 0x0004b09201007387 */ /* 0x0007e20000100a00 */
[----:B------:R-:W-:-:S03]  /*29060*/  SEL R134, RZ, 0x4, P3 ;  /* 0x00000004ff867807 */ /* 0x000fc60001800000 */
[----:B-1----:R-:W4:Y:S01]  /*29070*/  LDL.LU.64 R148, [R1+0xfc0] ;  /* 0x000fc00001947983 */ /* 0x002f220000300a00 */
[----:B---3--:R-:W-:Y:S01]  /*29080*/  VIADD R252, R157, 0x7f ;  /* 0x0000007f9dfc7836 */ /* 0x008fe20000000000 */
[----:B------:R-:W-:Y:S02]  /*29090*/  SHF.R.S32.HI R222, RZ, 0x1f, R135 ;  /* 0x0000001fffde7819 */ /* 0x000fe40000011487 */
[----:B------:R-:W3:Y:S02]  /*290a0*/  LDL.LU.64 R156, [R1+0xfb8] ;  /* 0x000fb800019c7983 */ /* 0x000ee40000300a00 */
[----:B------:R-:W-:Y:S02]  /*290b0*/  ISETP.GT.AND P2, PT, R252, 0x17f, PT ;  /* 0x0000017ffc00780c */ /* 0x000fe40003f44270 */
[----:B------:R-:W3:Y:S02]  /*290c0*/  LDL.LU.64 R146, [R1+0xfb0] ;  /* 0x000fb00001927983 */ /* 0x000ee40000300a00 */
[----:B------:R-:W-:-:S02]  /*290d0*/  SEL R134, R134, RZ, P2 ;  /* 0x000000ff86867207 */ /* 0x000fc40001000000 */
[----:B------:R-:W3:Y:S02]  /*290e0*/  LDL.LU.64 R228, [R1+0xfa8] ;  /* 0x000fa80001e47983 */ /* 0x000ee40000300a00 */
[----:B------:R-:W-:Y:S01]  /*290f0*/  ISETP.NE.U32.AND P2, PT, R134, RZ, PT ;  /* 0x000000ff8600720c */ /* 0x000fe20003f45070 */
[C---:B------:R-:W-:Y:S01]  /*29100*/  IMAD.SHL.U32 R134, R135.reuse, 0x4, RZ ;  /* 0x0000000487867824 */ /* 0x040fe200078e00ff */
[----:B------:R-:W-:Y:S01]  /*29110*/  SHF.L.U64.HI R135, R135, 0x2, R222 ;  /* 0x0000000287877819 */ /* 0x000fe200000102de */
[----:B------:R-:W0:Y:S03]  /*29120*/  LDGDEPBAR ;  /* 0x00000000000079af */ /* 0x000e260000000000 */
[----:B--2---:R-:W-:-:S05]  /*29130*/  IADD3 R224, P3, PT, R150, R134, RZ ;  /* 0x0000008696e07210 */ /* 0x004fca0007f7e0ff */
[----:B------:R-:W-:Y:S01]  /*29140*/  IMAD.X R225, R151, 0x1, R135, P3 ;  /* 0x0000000197e17824 */ /* 0x000fe200018e0687 */
[----:B------:R-:W-:-:S04]  /*29150*/  IADD3 R150, P3, PT, R152, R134, RZ ;  /* 0x0000008698967210 */ /* 0x000fc80007f7e0ff */
[----:B------:R-:W-:Y:S01]  /*29160*/  STL.64 [R1+0x4a8], R224 ;  /* 0x0004a8e001007387 */ /* 0x000fe20000100a00 */
[----:B------:R-:W-:-:S03]  /*29170*/  IMAD.X R151, R153, 0x1, R135, P3 ;  /* 0x0000000199977824 */ /* 0x000fc600018e0687 */
[----:B------:R-:W2:Y:S04]  /*29180*/  LDL.LU.64 R152, [R1+0xfa0] ;  /* 0x000fa00001987983 */ /* 0x000ea80000300a00 */
[----:B------:R1:W-:Y:S04]  /*29190*/  LDGSTS.E [R143+0x40000], desc[UR22][R224.64], P2 ;  /* 0x40000000e08f7fae */ /* 0x0003e800091a1016 */
[----:B------:R1:W-:Y:S04]  /*291a0*/  STL.64 [R1+0x4f0], R150 ;  /* 0x0004f09601007387 */ /* 0x0003e80000100a00 */
[----:B------:R-:W-:Y:S04]  /*291b0*/  LDGSTS.E [R143+0x40400], desc[UR22][R150.64], P2 ;  /* 0x40400000968f7fae */ /* 0x000fe800091a1016 */
[----:B-1----:R-:W2:Y:S01]  /*291c0*/  LDL.LU.64 R150, [R1+0xf98] ;  /* 0x000f980001967983 */ /* 0x002ea20000300a00 */
[----:B------:R-:W-:-:S05]  /*291d0*/  IADD3 R224, P3, PT, R220, R134, RZ ;  /* 0x00000086dce07210 */ /* 0x000fca0007f7e0ff */
[----:B------:R-:W-:Y:S01]  /*291e0*/  IMAD.X R225, R221, 0x1, R135, P3 ;  /* 0x00000001dde17824 */ /* 0x000fe200018e0687 */
[-C--:B------:R-:W-:Y:S01]  /*291f0*/  IADD3 R222, P3, PT, R154, R134.reuse, RZ ;  /* 0x000000869ade7210 */ /* 0x080fe20007f7e0ff */
[----:B------:R-:W2:Y:S03]  /*29200*/  LDL.LU.64 R220, [R1+0xf90] ;  /* 0x000f900001dc7983 */ /* 0x000ea60000300a00 */
[----:B------:R-:W-:Y:S01]  /*29210*/  IADD3.X R223, PT, PT, R155, R135, RZ, P3, !PT ;  /* 0x000000879bdf7210 */ /* 0x000fe20001ffe4ff */
[----:B------:R1:W-:Y:S01]  /*29220*/  LDGSTS.E [R143+0x40800], desc[UR22][R224.64], P2 ;  /* 0x40800000e08f7fae */ /* 0x0003e200091a1016 */
[----:B----4-:R-:W-:-:S03]  /*29230*/  IADD3 R154, P3, PT, R144, R134, RZ ;  /* 0x00000086909a7210 */ /* 0x010fc60007f7e0ff */
[----:B------:R-:W-:Y:S02]  /*29240*/  STL.64 [R1+0x540], R224 ;  /* 0x000540e001007387 */ /* 0x000fe40000100a00 */
[----:B------:R-:W-:Y:S02]  /*29250*/  IMAD.X R155, R145, 0x1, R135, P3 ;  /* 0x00000001919b7824 */ /* 0x000fe400018e0687 */
[----:B------:R-:W-:Y:S04]  /*29260*/  STL.64 [R1+0x588], R222 ;  /* 0x000588de01007387 */ /* 0x000fe80000100a00 */
[----:B------:R-:W4:Y:S04]  /*29270*/  LDL.LU.64 R144, [R1+0xf88] ;  /* 0x000f880001907983 */ /* 0x000f280000300a00 */
[----:B------:R3:W-:Y:S04]  /*29280*/  LDGSTS.E [R143+0x40c00], desc[UR22][R222.64], P2 ;  /* 0x40c00000de8f7fae */ /* 0x0007e800091a1016 */
[----:B------:R1:W-:Y:S04]  /*29290*/  STL.64 [R1+0x5e8], R154 ;  /* 0x0005e89a01007387 */ /* 0x0003e80000100a00 */
[----:B------:R-:W-:Y:S04]  /*292a0*/  LDGSTS.E [R143+0x41000], desc[UR22][R154.64], P2 ;  /* 0x410000009a8f7fae */ /* 0x000fe800091a1016 */
[----:B-1----:R-:W4:Y:S01]  /*292b0*/  LDL.LU.64 R154, [R1+0xf80] ;  /* 0x000f8000019a7983 */ /* 0x002f220000300a00 */
[----:B------:R-:W-:-:S05]  /*292c0*/  IADD3 R224, P3, PT, R148, R134, RZ ;  /* 0x0000008694e07210 */ /* 0x000fca0007f7e0ff */
[--C-:B------:R-:W-:Y:S01]  /*292d0*/  IMAD.X R225, R149, 0x1, R135.reuse, P3 ;  /* 0x0000000195e17824 */ /* 0x100fe200018e0687 */
[-C--:B---3--:R-:W-:Y:S01]  /*292e0*/  IADD3 R222, P3, PT, R156, R134.reuse, RZ ;  /* 0x000000869cde7210 */ /* 0x088fe20007f7e0ff */
[----:B------:R-:W3:Y:S04]  /*292f0*/  LDL.LU.64 R148, [R1+0xf78] ;  /* 0x000f780001947983 */ /* 0x000ee80000300a00 */
[--C-:B------:R-:W-:Y:S01]  /*29300*/  IMAD.X R223, R157, 0x1, R135.reuse, P3 ;  /* 0x000000019ddf7824 */ /* 0x100fe200018e0687 */
[-C--:B------:R-:W-:Y:S01]  /*29310*/  IADD3 R156, P3, PT, R146, R134.reuse, RZ ;  /* 0x00000086929c7210 */ /* 0x080fe20007f7e0ff */
[----:B------:R-:W-:Y:S04]  /*29320*/  STL.64 [R1+0x650], R224 ;  /* 0x000650e001007387 */ /* 0x000fe80000100a00 */
[----:B------:R-:W-:Y:S01]  /*29330*/  IMAD.X R157, R147, 0x1, R135, P3 ;  /* 0x00000001939d7824 */ /* 0x000fe200018e0687 */
[----:B------:R-:W-:Y:S04]  /*29340*/  STL.64 [R1+0x6c8], R222 ;  /* 0x0006c8de01007387 */ /* 0x000fe80000100a00 */
[----:B------:R-:W3:Y:S01]  /*29350*/  LDL.LU.64 R146, [R1+0xf70] ;  /* 0x000f700001927983 */ /* 0x000ee20000300a00 */
[----:B------:R-:W-:-:S03]  /*29360*/  IADD3 R226, P3, PT, R228, R134, RZ ;  /* 0x00000086e4e27210 */ /* 0x000fc60007f7e0ff */
[----:B------:R2:W-:Y:S04]  /*29370*/  LDGSTS.E [R143+0x41400], desc[UR22][R224.64], P2 ;  /* 0x41400000e08f7fae */ /* 0x0005e800091a1016 */
[----:B------:R1:W-:Y:S04]  /*29380*/  LDGSTS.E [R143+0x41800], desc[UR22][R222.64], P2 ;  /* 0x41800000de8f7fae */ /* 0x0003e800091a1016 */
[----:B------:R1:W-:Y:S04]  /*29390*/  STL.64 [R1+0x770], R156 ;  /* 0x0007709c01007387 */ /* 0x0003e80000100a00 */
[----:B------:R-:W-:Y:S01]  /*293a0*/  LDGSTS.E [R143+0x41c00], desc[UR22][R156.64], P2 ;  /* 0x41c000009c8f7fae */ /* 0x000fe200091a1016 */
[----:B------:R-:W-:-:S05]  /*293b0*/  IMAD.X R227, R229, 0x1, R135, P3 ;  /* 0x00000001e5e37824 */ /* 0x000fca00018e0687 */
[----:B------:R2:W-:Y:S04]  /*293c0*/  LDGSTS.E [R143+0x42000], desc[UR22][R226.64], P2 ;  /* 0x42000000e28f7fae */ /* 0x0005e800091a1016 */
[----:B-1----:R-:W3:Y:S01]  /*293d0*/  LDL.LU.64 R156, [R1+0xf68] ;  /* 0x000f6800019c7983 */ /* 0x002ee20000300a00 */
[----:B--2---:R-:W-:-:S05]  /*293e0*/  IADD3 R224, P3, PT, R152, R134, RZ ;  /* 0x0000008698e07210 */ /* 0x004fca0007f7e0ff */
[----:B------:R-:W-:Y:S02]  /*293f0*/  IMAD.X R225, R153, 0x1, R135, P3 ;  /* 0x0000000199e17824 */ /* 0x000fe400018e0687 */
[----:B------:R-:W2:Y:S04]  /*29400*/  LDL.LU.64 R152, [R1+0xf60] ;  /* 0x000f600001987983 */ /* 0x000ea80000300a00 */
[----:B------:R-:W-:Y:S04]  /*29410*/  STL.64 [R1+0x7e0], R226 ;  /* 0x0007e0e201007387 */ /* 0x000fe80000100a00 */
[----:B------:R1:W-:Y:S04]  /*29420*/  STL.64 [R1+0x830], R224 ;  /* 0x000830e001007387 */ /* 0x0003e80000100a00 */
[----:B------:R-:W-:Y:S01]  /*29430*/  LDGSTS.E [R143+0x42400], desc[UR22][R224.64], P2 ;  /* 0x42400000e08f7fae */ /* 0x000fe200091a1016 */
[----:B------:R-:W-:-:S04]  /*29440*/  IADD3 R222, P3, PT, R150, R134, RZ ;  /* 0x0000008696de7210 */ /* 0x000fc80007f7e0ff */
[----:B------:R-:W-:Y:S02]  /*29450*/  IADD3.X R223, PT, PT, R151, R135, RZ, P3, !PT ;  /* 0x0000008797df7210 */ /* 0x000fe40001ffe4ff */
[----:B------:R-:W2:Y:S04]  /*29460*/  LDL.LU.64 R150, [R1+0xf58] ;  /* 0x000f580001967983 */ /* 0x000ea80000300a00 */
[----:B------:R4:W-:Y:S04]  /*29470*/  STL.64 [R1+0x860], R222 ;  /* 0x000860de01007387 */ /* 0x0009e80000100a00 */
[----:B-1----:R-:W2:Y:S01]  /*29480*/  LDL.LU.64 R224, [R1+0xf50] ;  /* 0x000f500001e07983 */ /* 0x002ea20000300a00 */
[----:B------:R-:W-:-:S03]  /*29490*/  IADD3 R226, P3, PT, R220, R134, RZ ;  /* 0x00000086dce27210 */ /* 0x000fc60007f7e0ff */
[----:B------:R4:W-:Y:S02]  /*294a0*/  LDGSTS.E [R143+0x42800], desc[UR22][R222.64], P2 ;  /* 0x42800000de8f7fae */ /* 0x0009e400091a1016 */
[----:B------:R-:W-:-:S05]  /*294b0*/  IMAD.X R227, R221, 0x1, R135, P3 ;  /* 0x00000001dde37824 */ /* 0x000fca00018e0687 */
[----:B------:R-:W-:Y:S01]  /*294c0*/  LDGSTS.E [R143+0x42c00], desc[UR22][R226.64], P2 ;  /* 0x42c00000e28f7fae */ /* 0x000fe200091a1016 */
[----:B----4-:R-:W-:-:S05]  /*294d0*/  IADD3 R222, P3, PT, R144, R134, RZ ;  /* 0x0000008690de7210 */ /* 0x010fca0007f7e0ff */
[----:B------:R-:W-:Y:S02]  /*294e0*/  IMAD.X R223, R145, 0x1, R135, P3 ;  /* 0x0000000191df7824 */ /* 0x000fe400018e0687 */
[----:B------:R-:W4:Y:S04]  /*294f0*/  LDL.LU.64 R144, [R1+0xb68] ;  /* 0x000b680001907983 */ /* 0x000f280000300a00 */
[----:B------:R1:W-:Y:S01]  /*29500*/  STL.64 [R1+0x8b0], R226 ;  /* 0x0008b0e201007387 */ /* 0x0003e20000100a00 */
[----:B------:R-:W-:-:S03]  /*29510*/  IADD3 R220, P3, PT, R154, R134, RZ ;  /* 0x000000869adc7210 */ /* 0x000fc60007f7e0ff */
[----:B------:R3:W-:Y:S02]  /*29520*/  STL.64 [R1+0x8e8], R222 ;  /* 0x0008e8de01007387 */ /* 0x0007e40000100a00 */
[----:B------:R-:W-:Y:S02]  /*29530*/  IMAD.X R221, R155, 0x1, R135, P3 ;  /* 0x000000019bdd7824 */ /* 0x000fe400018e0687 */
[----:B------:R3:W-:Y:S04]  /*29540*/  LDGSTS.E [R143+0x43000], desc[UR22][R222.64], P2 ;  /* 0x43000000de8f7fae */ /* 0x0007e800091a1016 */
[----:B------:R-:W4:Y:S04]  /*29550*/  LDL.LU.64 R154, [R1+0xb60] ;  /* 0x000b6000019a7983 */ /* 0x000f280000300a00 */
[----:B------:R3:W-:Y:S04]  /*29560*/  STL.64 [R1+0x938], R220 ;  /* 0x000938dc01007387 */ /* 0x0007e80000100a00 */
[----:B-1----:R-:W4:Y:S01]  /*29570*/  LDL.LU.64 R226, [R1+0xb58] ;  /* 0x000b580001e27983 */ /* 0x002f220000300a00 */
[----:B---3--:R-:W-:-:S03]  /*29580*/  IADD3 R222, P3, PT, R148, R134, RZ ;  /* 0x0000008694de7210 */ /* 0x008fc60007f7e0ff */
[----:B------:R-:W-:Y:S02]  /*29590*/  LDGSTS.E [R143+0x43400], desc[UR22][R220.64], P2 ;  /* 0x43400000dc8f7fae */ /* 0x000fe400091a1016 */
[----:B------:R-:W-:Y:S01]  /*295a0*/  IMAD.X R223, R149, 0x1, R135, P3 ;  /* 0x0000000195df7824 */ /* 0x000fe200018e0687 */
[----:B------:R-:W-:-:S04]  /*295b0*/  IADD3 R148, P3, PT, R146, R134, RZ ;  /* 0x0000008692947210 */ /* 0x000fc80007f7e0ff */
[----:B------:R-:W-:Y:S01]  /*295c0*/  LDGSTS.E [R143+0x43800], desc[UR22][R222.64], P2 ;  /* 0x43800000de8f7fae */ /* 0x000fe200091a1016 */
[----:B------:R-:W-:-:S03]  /*295d0*/  IMAD.X R149, R147, 0x1, R135, P3 ;  /* 0x0000000193957824 */ /* 0x000fc600018e0687 */
[----:B------:R-:W3:Y:S04]  /*295e0*/  LDL.LU.64 R220, [R1+0xb50] ;  /* 0x000b500001dc7983 */ /* 0x000ee80000300a00 */
[----:B------:R-:W-:Y:S04]  /*295f0*/  STL.64 [R1+0xb70], R222 ;  /* 0x000b70de01007387 */ /* 0x000fe80000100a00 */
[----:B------:R-:W-:Y:S04]  /*29600*/  STL.64 [R1+0xb78], R148 ;  /* 0x000b789401007387 */ /* 0x000fe80000100a00 */
[----:B------:R-:W-:Y:S01]  /*29610*/  LDGSTS.E [R143+0x43c00], desc[UR22][R148.64], P2 ;  /* 0x43c00000948f7fae */ /* 0x000fe200091a1016 */
[----:B------:R-:W-:-:S05]  /*29620*/  IADD3 R146, P3, PT, R156, R134, RZ ;  /* 0x000000869c927210 */ /* 0x000fca0007f7e0ff */
[----:B------:R-:W-:Y:S02]  /*29630*/  IMAD.X R147, R157, 0x1, R135, P3 ;  /* 0x000000019d937824 */ /* 0x000fe400018e0687 */
[----:B------:R-:W3:Y:S04]  /*29640*/  LDL.LU.64 R156, [R1+0xb48] ;  /* 0x000b4800019c7983 */ /* 0x000ee80000300a00 */
[----:B------:R2:W-:Y:S04]  /*29650*/  STL.64 [R1+0xb80], R146 ;  /* 0x000b809201007387 */ /* 0x0005e80000100a00 */
[----:B------:R2:W-:Y:S04]  /*29660*/  LDGSTS.E [R143+0x44000], desc[UR22][R146.64], P2 ;  /* 0x44000000928f7fae */ /* 0x0005e800091a1016 */
[----:B------:R-:W3:Y:S01]  /*29670*/  LDL.LU.64 R228, [R1+0xb40] ;  /* 0x000b400001e47983 */ /* 0x000ee20000300a00 */
[----:B--2---:R-:W-:-:S04]  /*29680*/  IADD3 R146, P3, PT, R152, R134, RZ ;  /* 0x0000008698927210 */ /* 0x004fc80007f7e0ff */
[----:B------:R-:W-:-:S05]  /*29690*/  IADD3.X R147, PT, PT, R153, R135, RZ, P3, !PT ;  /* 0x0000008799937210 */ /* 0x000fca0001ffe4ff */
[----:B------:R-:W-:Y:S01]  /*296a0*/  LDGSTS.E [R143+0x44400], desc[UR22][R146.64], P2 ;  /* 0x44400000928f7fae */ /* 0x000fe200091a1016 */
[----:B------:R-:W-:-:S05]  /*296b0*/  IADD3 R152, P3, PT, R150, R134, RZ ;  /* 0x0000008696987210 */ /* 0x000fca0007f7e0ff */
[----:B------:R-:W-:Y:S02]  /*296c0*/  IMAD.X R153, R151, 0x1, R135, P3 ;  /* 0x0000000197997824 */ /* 0x000fe400018e0687 */
[----:B------:R-:W2:Y:S01]  /*296d0*/  LDL.LU.64 R150, [R1+0xb38] ;  /* 0x000b380001967983 */ /* 0x000ea20000300a00 */
[----:B------:R-:W-:-:S03]  /*296e0*/  IADD3 R148, P3, PT, R224, R134, RZ ;  /* 0x00000086e0947210 */ /* 0x000fc60007f7e0ff */
[----:B------:R1:W-:Y:S02]  /*296f0*/  STL.64 [R1+0xb88], R146 ;  /* 0x000b889201007387 */ /* 0x0003e40000100a00 */
[----:B------:R-:W-:Y:S02]  /*29700*/  IMAD.X R149, R225, 0x1, R135, P3 ;  /* 0x00000001e1957824 */ /* 0x000fe400018e0687 */
[----:B------:R-:W-:Y:S04]  /*29710*/  STL.64 [R1+0xb90], R152 ;  /* 0x000b909801007387 */ /* 0x000fe80000100a00 */
[----:B------:R4:W-:Y:S04]  /*29720*/  LDGSTS.E [R143+0x44800], desc[UR22][R152.64], P2 ;  /* 0x44800000988f7fae */ /* 0x0009e800091a1016 */
[----:B-1----:R-:W2:Y:S04]  /*29730*/  LDL.LU.64 R146, [R1+0xb30] ;  /* 0x000b300001927983 */ /* 0x002ea80000300a00 */
[----:B------:R1:W-:Y:S04]  /*29740*/  STL.64 [R1+0xb98], R148 ;  /* 0x000b989401007387 */ /* 0x0003e80000100a00 */
[----:B------:R-:W-:Y:S04]  /*29750*/  LDGSTS.E [R143+0x44c00], desc[UR22][R148.64], P2 ;  /* 0x44c00000948f7fae */ /* 0x000fe800091a1016 */
[----:B-1----:R-:W2:Y:S01]  /*29760*/  LDL.LU.64 R148, [R1+0xb28] ;  /* 0x000b280001947983 */ /* 0x002ea20000300a00 */
[----:B----4-:R-:W-:-:S05]  /*29770*/  IADD3 R152, P3, PT, R144, R134, RZ ;  /* 0x0000008690987210 */ /* 0x010fca0007f7e0ff */
[----:B------:R-:W-:Y:S01]  /*29780*/  IMAD.X R153, R145, 0x1, R135, P3 ;  /* 0x0000000191997824 */ /* 0x000fe200018e0687 */
[----:B------:R-:W-:-:S04]  /*29790*/  IADD3 R222, P3, PT, R154, R134, RZ ;  /* 0x000000869ade7210 */ /* 0x000fc80007f7e0ff */
[----:B------:R-:W-:Y:S01]  /*297a0*/  LDGSTS.E [R143+0x45000], desc[UR22][R152.64], P2 ;  /* 0x45000000988f7fae */ /* 0x000fe200091a1016 */
[----:B------:R-:W-:-:S03]  /*297b0*/  IMAD.X R223, R155, 0x1, R135, P3 ;  /* 0x000000019bdf7824 */ /* 0x000fc600018e0687 */
[----:B------:R-:W4:Y:S01]  /*297c0*/  LDL.LU.64 R154, [R1+0xb20] ;  /* 0x000b2000019a7983 */ /* 0x000f220000300a00 */
[----:B------:R-:W-:-:S03]  /*297d0*/  IADD3 R144, P3, PT, R226, R134, RZ ;  /* 0x00000086e2907210 */ /* 0x000fc60007f7e0ff */
[----:B------:R1:W-:Y:S02]  /*297e0*/  STL.64 [R1+0xb68], R152 ;  /* 0x000b689801007387 */ /* 0x0003e40000100a00 */
[----:B------:R-:W-:Y:S02]  /*297f0*/  IMAD.X R145, R227, 0x1, R135, P3 ;  /* 0x00000001e3917824 */ /* 0x000fe400018e0687 */
[----:B------:R-:W-:Y:S04]  /*29800*/  STL.64 [R1+0xbb8], R222 ;  /* 0x000bb8de01007387 */ /* 0x000fe80000100a00 */
[----:B------:R3:W-:Y:S04]  /*29810*/  LDGSTS.E [R143+0x45400], desc[UR22][R222.64], P2 ;  /* 0x45400000de8f7fae */ /* 0x0007e800091a1016 */
[----:B-1----:R-:W4:Y:S04]  /*29820*/  LDL.LU.64 R152, [R1+0xb18] ;  /* 0x000b180001987983 */ /* 0x002f280000300a00 */
[----:B------:R1:W-:Y:S04]  /*29830*/  STL.64 [R1+0xbe0], R144 ;  /* 0x000be09001007387 */ /* 0x0003e80000100a00 */
[----:B------:R-:W-:Y:S04]  /*29840*/  LDGSTS.E [R143+0x45800], desc[UR22][R144.64], P2 ;  /* 0x45800000908f7fae */ /* 0x000fe800091a1016 */
[----:B-1----:R-:W4:Y:S01]  /*29850*/  LDL.LU.64 R144, [R1+0xb10] ;  /* 0x000b100001907983 */ /* 0x002f220000300a00 */
[----:B---3--:R-:W-:-:S05]  /*29860*/  IADD3 R224, P3, PT, R220, R134, RZ ;  /* 0x00000086dce07210 */ /* 0x008fca0007f7e0ff */
[----:B------:R-:W-:Y:S01]  /*29870*/  IMAD.X R225, R221, 0x1, R135, P3 ;  /* 0x00000001dde17824 */ /* 0x000fe200018e0687 */
[----:B------:R-:W-:-:S04]  /*29880*/  IADD3 R222, P3, PT, R156, R134, RZ ;  /* 0x000000869cde7210 */ /* 0x000fc80007f7e0ff */
[----:B------:R-:W-:Y:S01]  /*29890*/  IADD3.X R223, PT, PT, R157, R135, RZ, P3, !PT ;  /* 0x000000879ddf7210 */ /* 0x000fe20001ffe4ff */
[----:B------:R2:W-:Y:S04]  /*298a0*/  LDGSTS.E [R143+0x45c00], desc[UR22][R224.64], P2 ;  /* 0x45c00000e08f7fae */ /* 0x0005e800091a1016 */
[----:B------:R-:W3:Y:S01]  /*298b0*/  LDL.LU.64 R156, [R1+0xb08] ;  /* 0x000b0800019c7983 */ /* 0x000ee20000300a00 */
[----:B------:R-:W-:-:S03]  /*298c0*/  IADD3 R220, P3, PT, R228, R134, RZ ;  /* 0x00000086e4dc7210 */ /* 0x000fc60007f7e0ff */
[----:B------:R-:W-:Y:S04]  /*298d0*/  STL.64 [R1+0xc08], R224 ;  /* 0x000c08e001007387 */ /* 0x000fe80000100a00 */
[----:B------:R-:W-:Y:S01]  /*298e0*/  STL.64 [R1+0xc28], R222 ;  /* 0x000c28de01007387 */ /* 0x000fe20000100a00 */
[----:B------:R-:W-:-:S03]  /*298f0*/  IMAD.X R221, R229, 0x1, R135, P3 ;  /* 0x00000001e5dd7824 */ /* 0x000fc600018e0687 */
[----:B------:R-:W3:Y:S04]  /*29900*/  LDL.LU.64 R226, [R1+0xb00] ;  /* 0x000b000001e27983 */ /* 0x000ee80000300a00 */
[----:B------:R1:W-:Y:S04]  /*29910*/  LDGSTS.E [R143+0x46000], desc[UR22][R222.64], P2 ;  /* 0x46000000de8f7fae */ /* 0x0003e800091a1016 */
[----:B------:R1:W-:Y:S04]  /*29920*/  STL.64 [R1+0xc48], R220 ;  /* 0x000c48dc01007387 */ /* 0x0003e80000100a00 */
[----:B------:R-:W-:Y:S04]  /*29930*/  LDGSTS.E [R143+0x46400], desc[UR22][R220.64], P2 ;  /* 0x46400000dc8f7fae */ /* 0x000fe800091a1016 */
[----:B-1----:R-:W3:Y:S01]  /*29940*/  LDL.LU.64 R220, [R1+0xaf8] ;  /* 0x000af80001dc7983 */ /* 0x002ee20000300a00 */
[----:B--2---:R-:W-:-:S05]  /*29950*/  IADD3 R224, P3, PT, R150, R134, RZ ;  /* 0x0000008696e07210 */ /* 0x004fca0007f7e0ff */
[----:B------:R-:W-:Y:S02]  /*29960*/  IMAD.X R225, R151, 0x1, R135, P3 ;  /* 0x0000000197e17824 */ /* 0x000fe400018e0687 */
[----:B------:R-:W2:Y:S01]  /*29970*/  LDL.LU.64 R150, [R1+0xaf0] ;  /* 0x000af00001967983 */ /* 0x000ea20000300a00 */
[----:B------:R-:W-:-:S03]  /*29980*/  IADD3 R222, P3, PT, R146, R134, RZ ;  /* 0x0000008692de7210 */ /* 0x000fc60007f7e0ff */
[----:B------:R4:W-:Y:S02]  /*29990*/  LDGSTS.E [R143+0x46800], desc[UR22][R224.64], P2 ;  /* 0x46800000e08f7fae */ /* 0x0009e400091a1016 */
[----:B------:R-:W-:Y:S02]  /*299a0*/  IMAD.X R223, R147, 0x1, R135, P3 ;  /* 0x0000000193df7824 */ /* 0x000fe400018e0687 */
[----:B------:R4:W-:Y:S04]  /*299b0*/  STL.64 [R1+0xc60], R224 ;  /* 0x000c60e001007387 */ /* 0x0009e80000100a00 */
[----:B------:R1:W-:Y:S01]  /*299c0*/  LDGSTS.E [R143+0x46c00], desc[UR22][R222.64], P2 ;  /* 0x46c00000de8f7fae */ /* 0x0003e200091a1016 */
[----:B------:R-:W-:-:S05]  /*299d0*/  IADD3 R146, P3, PT, R148, R134, RZ ;  /* 0x0000008694927210 */ /* 0x000fca0007f7e0ff */
[----:B------:R-:W-:Y:S02]  /*299e0*/  IMAD.X R147, R149, 0x1, R135, P3 ;  /* 0x0000000195937824 */ /* 0x000fe400018e0687 */
[----:B------:R-:W2:Y:S04]  /*299f0*/  LDL.LU.64 R148, [R1+0xae8] ;  /* 0x000ae80001947983 */ /* 0x000ea80000300a00 */
[----:B------:R1:W-:Y:S01]  /*29a00*/  STL.64 [R1+0xc78], R222 ;  /* 0x000c78de01007387 */ /* 0x0003e20000100a00 */
[----:B----4-:R-:W-:-:S03]  /*29a10*/  IADD3 R224, P3, PT, R154, R134, RZ ;  /* 0x000000869ae07210 */ /* 0x010fc60007f7e0ff */
[----:B------:R4:W-:Y:S04]  /*29a20*/  STL.64 [R1+0xc88], R146 ;  /* 0x000c889201007387 */ /* 0x0009e80000100a00 */
[----:B------:R-:W-:Y:S01]  /*29a30*/  LDGSTS.E [R143+0x47000], desc[UR22][R146.64], P2 ;  /* 0x47000000928f7fae */ /* 0x000fe200091a1016 */
[----:B------:R-:W-:-:S05]  /*29a40*/  IMAD.X R225, R155, 0x1, R135, P3 ;  /* 0x000000019be17824 */ /* 0x000fca00018e0687 */
[----:B------:R-:W-:Y:S01]  /*29a50*/  LDGSTS.E [R143+0x47400], desc[UR22][R224.64], P2 ;  /* 0x47400000e08f7fae */ /* 0x000fe200091a1016 */
[----:B-1----:R-:W-:-:S03]  /*29a60*/  IADD3 R222, P3, PT, R152, R134, RZ ;  /* 0x0000008698de7210 */ /* 0x002fc60007f7e0ff */
[----:B----4-:R-:W4:Y:S02]  /*29a70*/  LDL.LU.64 R146, [R1+0xae0] ;  /* 0x000ae00001927983 */ /* 0x010f240000300a00 */
[----:B------:R-:W-:Y:S02]  /*29a80*/  IMAD.X R223, R153, 0x1, R135, P3 ;  /* 0x0000000199df7824 */ /* 0x000fe400018e0687 */
[----:B------:R-:W4:Y:S04]  /*29a90*/  LDL.LU.64 R154, [R1+0xad8] ;  /* 0x000ad800019a7983 */ /* 0x000f280000300a00 */
[----:B------:R-:W-:Y:S04]  /*29aa0*/  STL.64 [R1+0xc98], R224 ;  /* 0x000c98e001007387 */ /* 0x000fe80000100a00 */
[----:B------:R3:W-:Y:S01]  /*29ab0*/  LDGSTS.E [R143+0x47800], desc[UR22][R222.64], P2 ;  /* 0x47800000de8f7fae */ /* 0x0007e200091a1016 */
[----:B------:R-:W-:-:S04]  /*29ac0*/  IADD3 R152, P3, PT, R144, R134, RZ ;  /* 0x0000008690987210 */ /* 0x000fc80007f7e0ff */
[----:B------:R-:W-:Y:S02]  /*29ad0*/  IADD3.X R153, PT, PT, R145, R135, RZ, P3, !PT ;  /* 0x0000008791997210 */ /* 0x000fe40001ffe4ff */
[----:B------:R-:W4:Y:S04]  /*29ae0*/  LDL.LU.64 R144, [R1+0xad0] ;  /* 0x000ad00001907983 */ /* 0x000f280000300a00 */
[----:B------:R3:W-:Y:S04]  /*29af0*/  STL.64 [R1+0xca0], R222 ;  /* 0x000ca0de01007387 */ /* 0x0007e80000100a00 */
[----:B------:R1:W-:Y:S04]  /*29b00*/  STL.64 [R1+0xca8], R152 ;  /* 0x000ca89801007387 */ /* 0x0003e80000100a00 */
[----:B------:R-:W4:Y:S01]  /*29b10*/  LDL.LU.64 R228, [R1+0xac8] ;  /* 0x000ac80001e47983 */ /* 0x000f220000300a00 */
[----:B---3--:R-:W-:-:S03]  /*29b20*/  IADD3 R222, P3, PT, R156, R134, RZ ;  /* 0x000000869cde7210 */ /* 0x008fc60007f7e0ff */
[----:B------:R-:W-:Y:S02]  /*29b30*/  LDGSTS.E [R143+0x47c00], desc[UR22][R152.64], P2 ;  /* 0x47c00000988f7fae */ /* 0x000fe400091a1016 */
[----:B------:R-:W-:Y:S01]  /*29b40*/  IMAD.X R223, R157, 0x1, R135, P3 ;  /* 0x000000019ddf7824 */ /* 0x000fe200018e0687 */
[----:B------:R-:W-:-:S04]  /*29b50*/  IADD3 R156, P3, PT, R226, R134, RZ ;  /* 0x00000086e29c7210 */ /* 0x000fc80007f7e0ff */
[----:B------:R2:W-:Y:S01]  /*29b60*/  LDGSTS.E [R136+0x40080], desc[UR22][R222.64], P2 ;  /* 0x40080000de887fae */ /* 0x0005e200091a1016 */
[----:B------:R-:W-:-:S03]  /*29b70*/  IMAD.X R157, R227, 0x1, R135, P3 ;  /* 0x00000001e39d7824 */ /* 0x000fc600018e0687 */
[----:B-1----:R-:W3:Y:S04]  /*29b80*/  LDL.LU.64 R152, [R1+0xac0] ;  /* 0x000ac00001987983 */ /* 0x002ee80000300a00 */
[----:B------:R-:W-:Y:S04]  /*29b90*/  STL.64 [R1+0x4b8], R222 ;  /* 0x0004b8de01007387 */ /* 0x000fe80000100a00 */
[----:B------:R1:W-:Y:S04]  /*29ba0*/  STL.64 [R1+0x500], R156 ;  /* 0x0005009c01007387 */ /* 0x0003e80000100a00 */
[----:B------:R-:W-:Y:S01]  /*29bb0*/  LDGSTS.E [R136+0x40480], desc[UR22][R156.64], P2 ;  /* 0x404800009c887fae */ /* 0x000fe200091a1016 */
[----:B------:R-:W-:-:S03]  /*29bc0*/  IADD3 R224, P3, PT, R220, R134, RZ ;  /* 0x00000086dce07210 */ /* 0x000fc60007f7e0ff */
[----:B-1----:R-:W3:Y:S02]  /*29bd0*/  LDL.LU.64 R156, [R1+0xab8] ;  /* 0x000ab800019c7983 */ /* 0x002ee40000300a00 */
[----:B------:R-:W-:Y:S02]  /*29be0*/  IMAD.X R225, R221, 0x1, R135, P3 ;  /* 0x00000001dde17824 */ /* 0x000fe400018e0687 */
[----:B------:R-:W3:Y:S04]  /*29bf0*/  LDL.LU.64 R220, [R1+0xab0] ;  /* 0x000ab00001dc7983 */ /* 0x000ee80000300a00 */
[----:B------:R-:W-:Y:S04]  /*29c00*/  STL.64 [R1+0x548], R224 ;  /* 0x000548e001007387 */ /* 0x000fe80000100a00 */
[----:B------:R4:W-:Y:S01]  /*29c10*/  LDGSTS.E [R136+0x40880], desc[UR22][R224.64], P2 ;  /* 0x40880000e0887fae */ /* 0x0009e200091a1016 */
[----:B--2---:R-:W-:-:S05]  /*29c20*/  IADD3 R222, P3, PT, R150, R134, RZ ;  /* 0x0000008696de7210 */ /* 0x004fca0007f7e0ff */
[----:B------:R-:W-:-:S05]  /*29c30*/  IMAD.X R223, R151, 0x1, R135, P3 ;  /* 0x0000000197df7824 */ /* 0x000fca00018e0687 */
[----:B------:R-:W-:Y:S04]  /*29c40*/  STL.64 [R1+0x598], R222 ;  /* 0x000598de01007387 */ /* 0x000fe80000100a00 */
[----:B------:R1:W-:Y:S01]  /*29c50*/  LDGSTS.E [R136+0x40c80], desc[UR22][R222.64], P2 ;  /* 0x40c80000de887fae */ /* 0x0003e200091a1016 */
[----:B------:R-:W-:-:S05]  /*29c60*/  IADD3 R150, P3, PT, R148, R134, RZ ;  /* 0x0000008694967210 */ /* 0x000fca0007f7e0ff */
[----:B------:R-:W-:Y:S02]  /*29c70*/  IMAD.X R151, R149, 0x1, R135, P3 ;  /* 0x0000000195977824 */ /* 0x000fe400018e0687 */
[----:B------:R-:W2:Y:S04]  /*29c80*/  LDL.LU.64 R148, [R1+0xaa8] ;  /* 0x000aa80001947983 */ /* 0x000ea80000300a00 */
[----:B------:R1:W-:Y:S04]  /*29c90*/  STL.64 [R1+0x5f0], R150 ;  /* 0x0005f09601007387 */ /* 0x0003e80000100a00 */
[----:B------:R-:W-:Y:S04]  /*29ca0*/  LDGSTS.E [R136+0x41080], desc[UR22][R150.64], P2 ;  /* 0x4108000096887fae */ /* 0x000fe800091a1016 */
[----:B-1----:R-:W2:Y:S01]  /*29cb0*/  LDL.LU.64 R150, [R1+0xaa0] ;  /* 0x000aa00001967983 */ /* 0x002ea20000300a00 */
[----:B----4-:R-:W-:-:S05]  /*29cc0*/  IADD3 R224, P3, PT, R146, R134, RZ ;  /* 0x0000008692e07210 */ /* 0x010fca0007f7e0ff */
[----:B------:R-:W-:Y:S01]  /*29cd0*/  IMAD.X R225, R147, 0x1, R135, P3 ;  /* 0x0000000193e17824 */ /* 0x000fe200018e0687 */
[-C--:B------:R-:W-:Y:S01]  /*29ce0*/  IADD3 R222, P3, PT, R154, R134.reuse, RZ ;  /* 0x000000869ade7210 */ /* 0x080fe20007f7e0ff */
[----:B------:R-:W4:Y:S03]  /*29cf0*/  LDL.LU.64 R146, [R1+0xa98] ;  /* 0x000a980001927983 */ /* 0x000f260000300a00 */
[----:B------:R-:W-:Y:S01]  /*29d00*/  IADD3.X R223, PT, PT, R155, R135, RZ, P3, !PT ;  /* 0x000000879bdf7210 */ /* 0x000fe20001ffe4ff */
[----:B------:R-:W-:Y:S04]  /*29d10*/  STL.64 [R1+0x658], R224 ;  /* 0x000658e001007387 */ /* 0x000fe80000100a00 */
[----:B------:R-:W-:Y:S04]  /*29d20*/  STL.64 [R1+0x710], R222 ;  /* 0x000710de01007387 */ /* 0x000fe80000100a00 */
[----:B------:R3:W-:Y:S01]  /*29d30*/  LDGSTS.E [R136+0x41480], desc[UR22][R224.64], P2 ;  /* 0x41480000e0887fae */ /* 0x0007e200091a1016 */
[----:B------:R-:W-:-:S03]  /*29d40*/  IADD3 R154, P3, PT, R144, R134, RZ ;  /* 0x00000086909a7210 */ /* 0x000fc60007f7e0ff */
[----:B------:R1:W-:Y:S02]  /*29d50*/  LDGSTS.E [R136+0x41880], desc[UR22][R222.64], P2 ;  /* 0x41880000de887fae */ /* 0x0003e400091a1016 */
[----:B------:R-:W-:Y:S02]  /*29d60*/  IMAD.X R155, R145, 0x1, R135, P3 ;  /* 0x00000001919b7824 */ /* 0x000fe400018e0687 */
[----:B------:R-:W4:Y:S04]  /*29d70*/  LDL.LU.64 R144, [R1+0xa90] ;  /* 0x000a900001907983 */ /* 0x000f280000300a00 */
[----:B------:R1:W-:Y:S04]  /*29d80*/  STL.64 [R1+0x760], R154 ;  /* 0x0007609a01007387 */ /* 0x0003e80000100a00 */
[----:B------:R-:W-:Y:S04]  /*29d90*/  LDGSTS.E [R136+0x41c80], desc[UR22][R154.64], P2 ;  /* 0x41c800009a887fae */ /* 0x000fe800091a1016 */
[----:B-1----:R-:W4:Y:S01]  /*29da0*/  LDL.LU.64 R154, [R1+0xa88] ;  /* 0x000a8800019a7983 */ /* 0x002f220000300a00 */
[----:B------:R-:W-:-:S05]  /*29db0*/  IADD3 R226, P3, PT, R228, R134, RZ ;  /* 0x00000086e4e27210 */ /* 0x000fca0007f7e0ff */
[----:B------:R-:W-:Y:S01]  /*29dc0*/  IMAD.X R227, R229, 0x1, R135, P3 ;  /* 0x00000001e5e37824 */ /* 0x000fe200018e0687 */
[----:B---3--:R-:W-:-:S04]  /*29dd0*/  IADD3 R224, P3, PT, R152, R134, RZ ;  /* 0x0000008698e07210 */ /* 0x008fc80007f7e0ff */
[----:B------:R1:W-:Y:S01]  /*29de0*/  LDGSTS.E [R136+0x42080], desc[UR22][R226.64], P2 ;  /* 0x42080000e2887fae */ /* 0x0003e200091a1016 */
[----:B------:R-:W-:-:S03]  /*29df0*/  IMAD.X R225, R153, 0x1, R135, P3 ;  /* 0x0000000199e17824 */ /* 0x000fc600018e0687 */
[----:B------:R-:W3:Y:S04]  /*29e00*/  LDL.LU.64 R152, [R1+0xa80] ;  /* 0x000a800001987983 */ /* 0x000ee80000300a00 */
[----:B------:R1:W-:Y:S01]  /*29e10*/  STL.64 [R1+0x7b0], R226 ;  /* 0x0007b0e201007387 */ /* 0x0003e20000100a00 */
[----:B------:R-:W-:-:S03]  /*29e20*/  IADD3 R222, P3, PT, R156, R134, RZ ;  /* 0x000000869cde7210 */ /* 0x000fc60007f7e0ff */
[----:B------:R1:W-:Y:S02]  /*29e30*/  STL.64 [R1+0x7d8], R224 ;  /* 0x0007d8e001007387 */ /* 0x0003e40000100a00 */
[----:B------:R-:W-:Y:S02]  /*29e40*/  IMAD.X R223, R157, 0x1, R135, P3 ;  /* 0x000000019ddf7824 */ /* 0x000fe400018e0687 */
[----:B------:R-:W-:Y:S04]  /*29e50*/  LDGSTS.E [R136+0x42480], desc[UR22][R224.64], P2 ;  /* 0x42480000e0887fae */ /* 0x000fe800091a1016 */
[----:B------:R-:W3:Y:S01]  /*29e60*/  LDL.LU.64 R156, [R1+0xa78] ;  /* 0x000a7800019c7983 */ /* 0x000ee20000300a00 */
[----:B-1----:R-:W-:-:S03]  /*29e70*/  IADD3 R226, P3, PT, R220, R134, RZ ;  /* 0x00000086dce27210 */ /* 0x002fc60007f7e0ff */
[----:B------:R2:W-:Y:S04]  /*29e80*/  STL.64 [R1+0x820], R222 ;  /* 0x000820de01007387 */ /* 0x0005e80000100a00 */
[----:B------:R-:W3:Y:S01]  /*29e90*/  LDL.LU.64 R224, [R1+0xa70] ;  /* 0x000a700001e07983 */ /* 0x000ee20000300a00 */
[----:B------:R-:W-:-:S03]  /*29ea0*/  IMAD.X R227, R221, 0x1, R135, P3 ;  /* 0x00000001dde37824 */ /* 0x000fc600018e0687 */
[----:B------:R2:W-:Y:S04]  /*29eb0*/  LDGSTS.E [R136+0x42880], desc[UR22][R222.64], P2 ;  /* 0x42880000de887fae */ /* 0x0005e800091a1016 */
[----:B------:R-:W-:Y:S01]  /*29ec0*/  LDGSTS.E [R136+0x42c80], desc[UR22][R226.64], P2 ;  /* 0x42c80000e2887fae */ /* 0x000fe200091a1016 */
[----:B--2---:R-:W-:-:S05]  /*29ed0*/  IADD3 R222, P3, PT, R148, R134, RZ ;  /* 0x0000008694de7210 */ /* 0x004fca0007f7e0ff */
[----:B------:R-:W-:Y:S02]  /*29ee0*/  IMAD.X R223, R149, 0x1, R135, P3 ;  /* 0x0000000195df7824 */ /* 0x000fe400018e0687 */
[----:B------:R-:W2:Y:S04]  /*29ef0*/  LDL.LU.64 R148, [R1+0xa68] ;  /* 0x000a680001947983 */ /* 0x000ea80000300a00 */
[----:B------:R1:W-:Y:S04]  /*29f00*/  STL.64 [R1+0x858], R226 ;  /* 0x000858e201007387 */ /* 0x0003e80000100a00 */
[----:B------:R4:W-:Y:S04]  /*29f10*/  STL.64 [R1+0x8a0], R222 ;  /* 0x0008a0de01007387 */ /* 0x0009e80000100a00 */
[----:B------:R4:W-:Y:S01]  /*29f20*/  LDGSTS.E [R136+0x43080], desc[UR22][R222.64], P2 ;  /* 0x43080000de887fae */ /* 0x0009e200091a1016 */
[----:B------:R-:W-:-:S04]  /*29f30*/  IADD3 R220, P3, PT, R150, R134, RZ ;  /* 0x0000008696dc7210 */ /* 0x000fc80007f7e0ff */
[----:B------:R-:W-:Y:S02]  /*29f40*/  IADD3.X R221, PT, PT, R151, R135, RZ, P3, !PT ;  /* 0x0000008797dd7210 */ /* 0x000fe40001ffe4ff */
[----:B------:R-:W2:Y:S04]  /*29f50*/  LDL.LU.64 R150, [R1+0xa60] ;  /* 0x000a600001967983 */ /* 0x000ea80000300a00 */
[----:B------:R4:W-:Y:S04]  /*29f60*/  STL.64 [R1+0x8d8], R220 ;  /* 0x0008d8dc01007387 */ /* 0x0009e80000100a00 */
[----:B-1----:R-:W2:Y:S01]  /*29f70*/  LDL.LU.64 R226, [R1+0xa58] ;  /* 0x000a580001e27983 */ /* 0x002ea20000300a00 */
[----:B----4-:R-:W-:-:S03]  /*29f80*/  IADD3 R222, P3, PT, R146, R134, RZ ;  /* 0x0000008692de7210 */ /* 0x010fc60007f7e0ff */
[----:B------:R-:W-:Y:S02]  /*29f90*/  LDGSTS.E [R136+0x43480], desc[UR22][R220.64], P2 ;  /* 0x43480000dc887fae */ /* 0x000fe400091a1016 */
[----:B------:R-:W-:-:S05]  /*29fa0*/  IMAD.X R223, R147, 0x1, R135, P3 ;  /* 0x0000000193df7824 */ /* 0x000fca00018e0687 */
[----:B------:R-:W-:Y:S04]  /*29fb0*/  LDGSTS.E [R136+0x43880], desc[UR22][R222.64], P2 ;  /* 0x43880000de887fae */ /* 0x000fe800091a1016 */
[----:B------:R-:W4:Y:S01]  /*29fc0*/  LDL.LU.64 R220, [R1+0xa50] ;  /* 0x000a500001dc7983 */ /* 0x000f220000300a00 */
[----:B------:R-:W-:-:S05]  /*29fd0*/  IADD3 R146, P3, PT, R144, R134, RZ ;  /* 0x0000008690927210 */ /* 0x000fca0007f7e0ff */
[----:B------:R-:W-:Y:S01]  /*29fe0*/  IMAD.X R147, R145, 0x1, R135, P3 ;  /* 0x0000000191937824 */ /* 0x000fe200018e0687 */
[----:B------:R-:W-:Y:S04]  /*29ff0*/  STL.64 [R1+0x928], R222 ;  /* 0x000928de01007387 */ /* 0x000fe80000100a00 */
[----:B------:R-:W-:Y:S04]  /*2a000*/  STL.64 [R1+0x968], R146 ;  /* 0x0009689201007387 */ /* 0x000fe80000100a00 */
[----:B------:R-:W-:Y:S01]  /*2a010*/  LDGSTS.E [R136+0x43c80], desc[UR22][R146.64], P2 ;  /* 0x43c8000092887fae */ /* 0x000fe200091a1016 */
[----:B------:R-:W-:-:S05]  /*2a020*/  IADD3 R144, P3, PT, R154, R134, RZ ;  /* 0x000000869a907210 */ /* 0x000fca0007f7e0ff */
[----:B------:R-:W-:Y:S02]  /*2a030*/  IMAD.X R145, R155, 0x1, R135, P3 ;  /* 0x000000019b917824 */ /* 0x000fe400018e0687 */
[----:B------:R-:W4:Y:S04]  /*2a040*/  LDL.LU.64 R154, [R1+0xa48] ;  /* 0x000a4800019a7983 */ /* 0x000f280000300a00 */
[----:B------:R3:W-:Y:S04]  /*2a050*/  STL.64 [R1+0xa88], R144 ;  /* 0x000a889001007387 */ /* 0x0007e80000100a00 */
[----:B------:R3:W-:Y:S04]  /*2a060*/  LDGSTS.E [R136+0x44080], desc[UR22][R144.64], P2 ;  /* 0x4408000090887fae */ /* 0x0007e800091a1016 */
[----:B------:R-:W4:Y:S01]  /*2a070*/  LDL.LU.64 R228, [R1+0xa40] ;  /* 0x000a400001e47983 */ /* 0x000f220000300a00 */
[----:B---3--:R-:W-:-:S05]  /*2a080*/  IADD3 R144, P3, PT, R152, R134, RZ ;  /* 0x0000008698907210 */ /* 0x008fca0007f7e0ff */
[----:B------:R-:W-:Y:S01]  /*2a090*/  IMAD.X R145, R153, 0x1, R135, P3 ;  /* 0x0000000199917824 */ /* 0x000fe200018e0687 */
[----:B------:R-:W-:-:S04]  /*2a0a0*/  IADD3 R152, P3, PT, R156, R134, RZ ;  /* 0x000000869c987210 */ /* 0x000fc80007f7e0ff */
[----:B------:R-:W-:Y:S01]  /*2a0b0*/  LDGSTS.E [R136+0x44480], desc[UR22][R144.64], P2 ;  /* 0x4448000090887fae */ /* 0x000fe200091a1016 */
[----:B------:R-:W-:-:S03]  /*2a0c0*/  IMAD.X R153, R157, 0x1, R135, P3 ;  /* 0x000000019d997824 */ /* 0x000fc600018e0687 */
[----:B------:R-:W3:Y:S01]  /*2a0d0*/  LDL.LU.64 R156, [R1+0xa38] ;  /* 0x000a3800019c7983 */ /* 0x000ee20000300a00 */
[----:B------:R-:W-:-:S03]  /*2a0e0*/  IADD3 R146, P3, PT, R224, R134, RZ ;  /* 0x00000086e0927210 */ /* 0x000fc60007f7e0ff */
[----:B------:R1:W-:Y:S02]  /*2a0f0*/  STL.64 [R1+0xa80], R144 ;  /* 0x000a809001007387 */ /* 0x0003e40000100a00 */
[----:B------:R-:W-:Y:S02]  /*2a100*/  IMAD.X R147, R225, 0x1, R135, P3 ;  /* 0x00000001e1937824 */ /* 0x000fe400018e0687 */
[----:B------:R1:W-:Y:S04]  /*2a110*/  STL.64 [R1+0xa90], R152 ;  /* 0x000a909801007387 */ /* 0x0003e80000100a00 */
[----:B------:R-:W-:Y:S04]  /*2a120*/  LDGSTS.E [R136+0x44880], desc[UR22][R152.64], P2 ;  /* 0x4488000098887fae */ /* 0x000fe800091a1016 */
[----:B-1----:R-:W3:Y:S04]  /*2a130*/  LDL.LU.64 R144, [R1+0xa30] ;  /* 0x000a300001907983 */ /* 0x002ee80000300a00 */
        /* <DEDUP_REMOVED lines=21> */
[----:B------:R3:W-:Y:S01]  /*2a290*/  LDGSTS.E [R136+0x45c80], desc[UR22][R224.64], P2 ;  /* 0x45c80000e0887fae */ /* 0x0007e200091a1016 */
[----:B------:R-:W-:-:S03]  /*2a2a0*/  IMAD.X R223, R155, 0x1, R135, P3 ;  /* 0x000000019bdf7824 */ /* 0x000fc600018e0687 */
[----:B------:R-:W4:Y:S04]  /*2a2b0*/  LDL.LU.64 R154, [R1+0xa08] ;  /* 0x000a0800019a7983 */ /* 0x000f280000300a00 */
[----:B------:R3:W-:Y:S04]  /*2a2c0*/  STL.64 [R1+0xbb0], R224 ;  /* 0x000bb0e001007387 */ /* 0x0007e80000100a00 */
[----:B------:R-:W-:Y:S04]  /*2a2d0*/  STL.64 [R1+0xbd8], R222 ;  /* 0x000bd8de01007387 */ /* 0x000fe80000100a00 */
[----:B------:R-:W4:Y:S01]  /*2a2e0*/  LDL.LU.64 R226, [R1+0xa00] ;  /* 0x000a000001e27983 */ /* 0x000f220000300a00 */
[----:B------:R-:W-:-:S03]  /*2a2f0*/  IADD3 R220, P3, PT, R228, R134, RZ ;  /* 0x00000086e4dc7210 */ /* 0x000fc60007f7e0ff */
[----:B------:R1:W-:Y:S02]  /*2a300*/  LDGSTS.E [R136+0x46080], desc[UR22][R222.64], P2 ;  /* 0x46080000de887fae */ /* 0x0003e400091a1016 */
[----:B------:R-:W-:-:S05]  /*2a310*/  IMAD.X R221, R229, 0x1, R135, P3 ;  /* 0x00000001e5dd7824 */ /* 0x000fca00018e0687 */
[----:B------:R1:W-:Y:S04]  /*2a320*/  STL.64 [R1+0xc00], R220 ;  /* 0x000c00dc01007387 */ /* 0x0003e80000100a00 */
[----:B------:R-:W-:Y:S01]  /*2a330*/  LDGSTS.E [R136+0x46480], desc[UR22][R220.64], P2 ;  /* 0x46480000dc887fae */ /* 0x000fe200091a1016 */
[----:B---3--:R-:W-:-:S05]  /*2a340*/  IADD3 R224, P3, PT, R156, R134, RZ ;  /* 0x000000869ce07210 */ /* 0x008fca0007f7e0ff */
[----:B------:R-:W-:Y:S01]  /*2a350*/  IMAD.X R225, R157, 0x1, R135, P3 ;  /* 0x000000019de17824 */ /* 0x000fe200018e0687 */
[----:B-1----:R-:W3:Y:S04]  /*2a360*/  LDL.LU.64 R220, [R1+0x9f8] ;  /* 0x0009f80001dc7983 */ /* 0x002ee80000300a00 */
[----:B------:R-:W3:Y:S01]  /*2a370*/  LDL.LU.64 R156, [R1+0x9f0] ;  /* 0x0009f000019c7983 */ /* 0x000ee20000300a00 */
[----:B------:R-:W-:-:S03]  /*2a380*/  IADD3 R222, P3, PT, R144, R134, RZ ;  /* 0x0000008690de7210 */ /* 0x000fc60007f7e0ff */
[----:B------:R2:W-:Y:S01]  /*2a390*/  LDGSTS.E [R136+0x46880], desc[UR22][R224.64], P2 ;  /* 0x46880000e0887fae */ /* 0x0005e200091a1016 */
[----:B------:R-:W-:-:S03]  /*2a3a0*/  IADD3.X R223, PT, PT, R145, R135, RZ, P3, !PT ;  /* 0x0000008791df7210 */ /* 0x000fc60001ffe4ff */
[----:B------:R-:W-:Y:S04]  /*2a3b0*/  STL.64 [R1+0xc20], R224 ;  /* 0x000c20e001007387 */ /* 0x000fe80000100a00 */
[----:B------:R1:W-:Y:S01]  /*2a3c0*/  LDGSTS.E [R136+0x46c80], desc[UR22][R222.64], P2 ;  /* 0x46c80000de887fae */ /* 0x0003e200091a1016 */
[----:B------:R-:W-:-:S05]  /*2a3d0*/  IADD3 R144, P3, PT, R152, R134, RZ ;  /* 0x0000008698907210 */ /* 0x000fca0007f7e0ff */
[----:B------:R-:W-:Y:S02]  /*2a3e0*/  IMAD.X R145, R153, 0x1, R135, P3 ;  /* 0x0000000199917824 */ /* 0x000fe400018e0687 */
[----:B------:R-:W3:Y:S04]  /*2a3f0*/  LDL.LU.64 R152, [R1+0x9e8] ;  /* 0x0009e80001987983 */ /* 0x000ee80000300a00 */
[----:B------:R-:W-:Y:S04]  /*2a400*/  STL.64 [R1+0xc40], R222 ;  /* 0x000c40de01007387 */ /* 0x000fe80000100a00 */
[----:B------:R1:W-:Y:S04]  /*2a410*/  STL.64 [R1+0xc58], R144 ;  /* 0x000c589001007387 */ /* 0x0003e80000100a00 */
[----:B------:R-:W-:Y:S04]  /*2a420*/  LDGSTS.E [R136+0x47080], desc[UR22][R144.64], P2 ;  /* 0x4708000090887fae */ /* 0x000fe800091a1016 */
[----:B-1----:R-:W3:Y:S01]  /*2a430*/  LDL.LU.64 R144, [R1+0x9e0] ;  /* 0x0009e00001907983 */ /* 0x002ee20000300a00 */
[----:B--2---:R-:W-:-:S05]  /*2a440*/  IADD3 R224, P3, PT, R150, R134, RZ ;  /* 0x0000008696e07210 */ /* 0x004fca0007f7e0ff */
[----:B------:R-:W-:Y:S02]  /*2a450*/  IMAD.X R225, R151, 0x1, R135, P3 ;  /* 0x0000000197e17824 */ /* 0x000fe400018e0687 */
[----:B------:R-:W2:Y:S01]  /*2a460*/  LDL.LU.64 R150, [R1+0x9d8] ;  /* 0x0009d80001967983 */ /* 0x000ea20000300a00 */
[----:B------:R-:W-:-:S03]  /*2a470*/  IADD3 R222, P3, PT, R146, R134, RZ ;  /* 0x0000008692de7210 */ /* 0x000fc60007f7e0ff */
[----:B------:R-:W-:Y:S02]  /*2a480*/  LDGSTS.E [R136+0x47480], desc[UR22][R224.64], P2 ;  /* 0x47480000e0887fae */ /* 0x000fe400091a1016 */
[----:B------:R-:W-:Y:S02]  /*2a490*/  IMAD.X R223, R147, 0x1, R135, P3 ;  /* 0x0000000193df7824 */ /* 0x000fe400018e0687 */
[----:B------:R-:W-:Y:S04]  /*2a4a0*/  STL.64 [R1+0xc70], R224 ;  /* 0x000c70e001007387 */ /* 0x000fe80000100a00 */
[----:B------:R4:W-:Y:S01]  /*2a4b0*/  LDGSTS.E [R136+0x47880], desc[UR22][R222.64], P2 ;  /* 0x47880000de887fae */ /* 0x0009e200091a1016 */
[----:B------:R-:W-:-:S05]  /*2a4c0*/  IADD3 R146, P3, PT, R148, R134, RZ ;  /* 0x0000008694927210 */ /* 0x000fca0007f7e0ff */
[----:B------:R-:W-:Y:S02]  /*2a4d0*/  IMAD.X R147, R149, 0x1, R135, P3 ;  /* 0x0000000195937824 */ /* 0x000fe400018e0687 */
[----:B------:R-:W2:Y:S04]  /*2a4e0*/  LDL.LU.64 R148, [R1+0x9d0] ;  /* 0x0009d00001947983 */ /* 0x000ea80000300a00 */
[----:B------:R4:W-:Y:S04]  /*2a4f0*/  STL.64 [R1+0xc80], R222 ;  /* 0x000c80de01007387 */ /* 0x0009e80000100a00 */
[----:B------:R1:W-:Y:S04]  /*2a500*/  STL.64 [R1+0xc90], R146 ;  /* 0x000c909201007387 */ /* 0x0003e80000100a00 */
[----:B------:R-:W2:Y:S01]  /*2a510*/  LDL.LU.64 R228, [R1+0x9c8] ;  /* 0x0009c80001e47983 */ /* 0x000ea20000300a00 */
[----:B----4-:R-:W-:-:S03]  /*2a520*/  IADD3 R222, P3, PT, R154, R134, RZ ;  /* 0x000000869ade7210 */ /* 0x010fc60007f7e0ff */
[----:B------:R-:W-:Y:S02]  /*2a530*/  LDGSTS.E [R136+0x47c80], desc[UR22][R146.64], P2 ;  /* 0x47c8000092887fae */ /* 0x000fe400091a1016 */
[----:B------:R-:W-:Y:S01]  /*2a540*/  IMAD.X R223, R155, 0x1, R135, P3 ;  /* 0x000000019bdf7824 */ /* 0x000fe200018e0687 */
[----:B------:R-:W-:-:S04]  /*2a550*/  IADD3 R154, P3, PT, R226, R134, RZ ;  /* 0x00000086e29a7210 */ /* 0x000fc80007f7e0ff */
[----:B------:R4:W-:Y:S01]  /*2a560*/  LDGSTS.E [R137+0x40100], desc[UR22][R222.64], P2 ;  /* 0x40100000de897fae */ /* 0x0009e200091a1016 */
[----:B------:R-:W-:-:S03]  /*2a570*/  IMAD.X R155, R227, 0x1, R135, P3 ;  /* 0x00000001e39b7824 */ /* 0x000fc600018e0687 */
[----:B-1----:R-:W2:Y:S04]  /*2a580*/  LDL.LU.64 R146, [R1+0x9c0] ;  /* 0x0009c00001927983 */ /* 0x002ea80000300a00 */
[----:B------:R-:W-:Y:S04]  /*2a590*/  STL.64 [R1+0x4c0], R222 ;  /* 0x0004c0de01007387 */ /* 0x000fe80000100a00 */
[----:B------:R1:W-:Y:S04]  /*2a5a0*/  STL.64 [R1+0x510], R154 ;  /* 0x0005109a01007387 */ /* 0x0003e80000100a00 */
[----:B------:R-:W-:Y:S04]  /*2a5b0*/  LDGSTS.E [R137+0x40500], desc[UR22][R154.64], P2 ;  /* 0x405000009a897fae */ /* 0x000fe800091a1016 */
[----:B-1----:R-:W2:Y:S01]  /*2a5c0*/  LDL.LU.64 R154, [R1+0x9b8] ;  /* 0x0009b800019a7983 */ /* 0x002ea20000300a00 */
[----:B---3--:R-:W-:-:S04]  /*2a5d0*/  IADD3 R224, P3, PT, R220, R134, RZ ;  /* 0x00000086dce07210 */ /* 0x008fc80007f7e0ff */
[----:B------:R-:W-:Y:S02]  /*2a5e0*/  IADD3.X R225, PT, PT, R221, R135, RZ, P3, !PT ;  /* 0x00000087dde17210 */ /* 0x000fe40001ffe4ff */
[-C--:B----4-:R-:W-:Y:S01]  /*2a5f0*/  IADD3 R222, P3, PT, R156, R134.reuse, RZ ;  /* 0x000000869cde7210 */ /* 0x090fe20007f7e0ff */
[----:B------:R-:W3:Y:S04]  /*2a600*/  LDL.LU.64 R220, [R1+0x9b0] ;  /* 0x0009b00001dc7983 */ /* 0x000ee80000300a00 */
[----:B------:R-:W-:Y:S01]  /*2a610*/  IMAD.X R223, R157, 0x1, R135, P3 ;  /* 0x000000019ddf7824 */ /* 0x000fe200018e0687 */
[----:B------:R1:W-:Y:S04]  /*2a620*/  STL.64 [R1+0x550], R224 ;  /* 0x000550e001007387 */ /* 0x0003e80000100a00 */
[----:B------:R1:W-:Y:S01]  /*2a630*/  LDGSTS.E [R137+0x40900], desc[UR22][R224.64], P2 ;  /* 0x40900000e0897fae */ /* 0x0003e200091a1016 */
[----:B------:R-:W-:-:S03]  /*2a640*/  IADD3 R156, P3, PT, R152, R134, RZ ;  /* 0x00000086989c7210 */ /* 0x000fc60007f7e0ff */
[----:B------:R-:W-:Y:S02]  /*2a650*/  STL.64 [R1+0x5a8], R222 ;  /* 0x0005a8de01007387 */ /* 0x000fe40000100a00 */
[----:B------:R-:W-:Y:S02]  /*2a660*/  IMAD.X R157, R153, 0x1, R135, P3 ;  /* 0x00000001999d7824 */ /* 0x000fe400018e0687 */
[----:B------:R2:W-:Y:S04]  /*2a670*/  LDGSTS.E [R137+0x40d00], desc[UR22][R222.64], P2 ;  /* 0x40d00000de897fae */ /* 0x0005e800091a1016 */
[----:B------:R-:W4:Y:S04]  /*2a680*/  LDL.LU.64 R152, [R1+0x9a8] ;  /* 0x0009a80001987983 */ /* 0x000f280000300a00 */
[----:B------:R1:W-:Y:S04]  /*2a690*/  STL.64 [R1+0x5f8], R156 ;  /* 0x0005f89c01007387 */ /* 0x0003e80000100a00 */
[----:B------:R-:W-:Y:S01]  /*2a6a0*/  LDGSTS.E [R137+0x41100], desc[UR22][R156.64], P2 ;  /* 0x411000009c897fae */ /* 0x000fe200091a1016 */
[----:B-1----:R-:W-:-:S03]  /*2a6b0*/  IADD3 R224, P3, PT, R144, R134, RZ ;  /* 0x0000008690e07210 */ /* 0x002fc60007f7e0ff */
[----:B------:R-:W4:Y:S02]  /*2a6c0*/  LDL.LU.64 R156, [R1+0x9a0] ;  /* 0x0009a000019c7983 */ /* 0x000f240000300a00 */
[----:B------:R-:W-:Y:S02]  /*2a6d0*/  IMAD.X R225, R145, 0x1, R135, P3 ;  /* 0x0000000191e17824 */ /* 0x000fe400018e0687 */
[----:B------:R-:W4:Y:S04]  /*2a6e0*/  LDL.LU.64 R144, [R1+0x998] ;  /* 0x0009980001907983 */ /* 0x000f280000300a00 */
        /* <DEDUP_REMOVED lines=8> */
[----:B------:R-:W4:Y:S04]  /*2a770*/  LDL.LU.64 R148, [R1+0x990] ;  /* 0x0009900001947983 */ /* 0x000f280000300a00 */
[----:B------:R1:W-:Y:S04]  /*2a780*/  STL.64 [R1+0x700], R150 ;  /* 0x0007009601007387 */ /* 0x0003e80000100a00 */
[----:B------:R-:W-:Y:S04]  /*2a790*/  LDGSTS.E [R137+0x41d00], desc[UR22][R150.64], P2 ;  /* 0x41d0000096897fae */ /* 0x000fe800091a1016 */
[----:B-1----:R-:W4:Y:S01]  /*2a7a0*/  LDL.LU.64 R150, [R1+0x988] ;  /* 0x0009880001967983 */ /* 0x002f220000300a00 */
[----:B------:R-:W-:-:S05]  /*2a7b0*/  IADD3 R226, P3, PT, R228, R134, RZ ;  /* 0x00000086e4e27210 */ /* 0x000fca0007f7e0ff */
[----:B------:R-:W-:Y:S01]  /*2a7c0*/  IMAD.X R227, R229, 0x1, R135, P3 ;  /* 0x00000001e5e37824 */ /* 0x000fe200018e0687 */
[----:B------:R-:W-:-:S04]  /*2a7d0*/  IADD3 R224, P3, PT, R146, R134, RZ ;  /* 0x0000008692e07210 */ /* 0x000fc80007f7e0ff */
[----:B------:R-:W-:Y:S01]  /*2a7e0*/  IADD3.X R225, PT, PT, R147, R135, RZ, P3, !PT ;  /* 0x0000008793e17210 */ /* 0x000fe20001ffe4ff */
[----:B------:R3:W-:Y:S04]  /*2a7f0*/  LDGSTS.E [R137+0x42100], desc[UR22][R226.64], P2 ;  /* 0x42100000e2897fae */ /* 0x0007e800091a1016 */
[----:B------:R-:W4:Y:S04]  /*2a800*/  LDL.LU.64 R146, [R1+0x980] ;  /* 0x0009800001927983 */ /* 0x000f280000300a00 */
[----:B------:R-:W-:Y:S01]  /*2a810*/  STL.64 [R1+0x730], R226 ;  /* 0x000730e201007387 */ /* 0x000fe20000100a00 */
[----:B--2---:R-:W-:-:S03]  /*2a820*/  IADD3 R222, P3, PT, R154, R134, RZ ;  /* 0x000000869ade7210 */ /* 0x004fc60007f7e0ff */
[----:B------:R1:W-:Y:S02]  /*2a830*/  STL.64 [R1+0x758], R224 ;  /* 0x000758e001007387 */ /* 0x0003e40000100a00 */
[----:B------:R-:W-:Y:S02]  /*2a840*/  IMAD.X R223, R155, 0x1, R135, P3 ;  /* 0x000000019bdf7824 */ /* 0x000fe400018e0687 */
[----:B------:R-:W-:Y:S04]  /*2a850*/  LDGSTS.E [R137+0x42500], desc[UR22][R224.64], P2 ;  /* 0x42500000e0897fae */ /* 0x000fe800091a1016 */
[----:B------:R-:W2:Y:S04]  /*2a860*/  LDL.LU.64 R154, [R1+0x978] ;  /* 0x00097800019a7983 */ /* 0x000ea80000300a00 */
[----:B------:R4:W-:Y:S04]  /*2a870*/  STL.64 [R1+0x7a0], R222 ;  /* 0x0007a0de01007387 */ /* 0x0009e80000100a00 */
[----:B-1----:R-:W2:Y:S01]  /*2a880*/  LDL.LU.64 R224, [R1+0x970] ;  /* 0x0009700001e07983 */ /* 0x002ea20000300a00 */
[----:B---3--:R-:W-:-:S03]  /*2a890*/  IADD3 R226, P3, PT, R220, R134, RZ ;  /* 0x00000086dce27210 */ /* 0x008fc60007f7e0ff */
[----:B------:R4:W-:Y:S02]  /*2a8a0*/  LDGSTS.E [R137+0x42900], desc[UR22][R222.64], P2 ;  /* 0x42900000de897fae */ /* 0x0009e400091a1016 */
[----:B------:R-:W-:-:S05]  /*2a8b0*/  IMAD.X R227, R221, 0x1, R135, P3 ;  /* 0x00000001dde37824 */ /* 0x000fca00018e0687 */
[----:B------:R-:W-:Y:S01]  /*2a8c0*/  LDGSTS.E [R137+0x42d00], desc[UR22][R226.64], P2 ;  /* 0x42d00000e2897fae */ /* 0x000fe200091a1016 */
[----:B----4-:R-:W-:-:S05]  /*2a8d0*/  IADD3 R222, P3, PT, R152, R134, RZ ;  /* 0x0000008698de7210 */ /* 0x010fca0007f7e0ff */
[----:B------:R-:W-:Y:S02]  /*2a8e0*/  IMAD.X R223, R153, 0x1, R135, P3 ;  /* 0x0000000199df7824 */ /* 0x000fe400018e0687 */
[----:B------:R-:W3:Y:S04]  /*2a8f0*/  LDL.LU.64 R152, [R1+0x960] ;  /* 0x0009600001987983 */ /* 0x000ee80000300a00 */
[----:B------:R-:W-:Y:S01]  /*2a900*/  STL.64 [R1+0x7d0], R226 ;  /* 0x0007d0e201007387 */ /* 0x000fe20000100a00 */
[----:B------:R-:W-:-:S03]  /*2a910*/  IADD3 R220, P3, PT, R156, R134, RZ ;  /* 0x000000869cdc7210 */ /* 0x000fc60007f7e0ff */
[----:B------:R1:W-:Y:S02]  /*2a920*/  STL.64 [R1+0x810], R222 ;  /* 0x000810de01007387 */ /* 0x0003e40000100a00 */
[----:B------:R-:W-:Y:S02]  /*2a930*/  IMAD.X R221, R157, 0x1, R135, P3 ;  /* 0x000000019ddd7824 */ /* 0x000fe400018e0687 */
[----:B------:R1:W-:Y:S04]  /*2a940*/  LDGSTS.E [R137+0x43100], desc[UR22][R222.64], P2 ;  /* 0x43100000de897fae */ /* 0x0003e800091a1016 */
[----:B------:R-:W4:Y:S04]  /*2a950*/  LDL.LU.64 R156, [R1+0x950] ;  /* 0x00095000019c7983 */ /* 0x000f280000300a00 */
[----:B------:R1:W-:Y:S02]  /*2a960*/  STL.64 [R1+0x850], R220 ;  /* 0x000850dc01007387 */ /* 0x0003e40000100a00 */
[----:B-1----:R-:W-:-:S02]  /*2a970*/  IADD3 R222, P3, PT, R144, R134, RZ ;  /* 0x0000008690de7210 */ /* 0x002fc40007f7e0ff */
[----:B------:R-:W4:Y:S04]  /*2a980*/  LDL.LU.64 R226, [R1+0x940] ;  /* 0x0009400001e27983 */ /* 0x000f280000300a00 */
[----:B------:R1:W-:Y:S01]  /*2a990*/  LDGSTS.E [R137+0x43500], desc[UR22][R220.64], P2 ;  /* 0x43500000dc897fae */ /* 0x0003e200091a1016 */
[----:B------:R-:W-:-:S05]  /*2a9a0*/  IMAD.X R223, R145, 0x1, R135, P3 ;  /* 0x0000000191df7824 */ /* 0x000fca00018e0687 */
[----:B------:R-:W-:Y:S01]  /*2a9b0*/  LDGSTS.E [R137+0x43900], desc[UR22][R222.64], P2 ;  /* 0x43900000de897fae */ /* 0x000fe200091a1016 */
[----:B-1----:R-:W-:-:S05]  /*2a9c0*/  IADD3 R220, P3, PT, R148, R134, RZ ;  /* 0x0000008694dc7210 */ /* 0x002fca0007f7e0ff */
[----:B------:R-:W-:Y:S02]  /*2a9d0*/  IMAD.X R221, R149, 0x1, R135, P3 ;  /* 0x0000000195dd7824 */ /* 0x000fe400018e0687 */
[----:B------:R-:W4:Y:S04]  /*2a9e0*/  LDL.LU.64 R148, [R1+0x930] ;  /* 0x0009300001947983 */ /* 0x000f280000300a00 */
[----:B------:R-:W-:Y:S04]  /*2a9f0*/  STL.64 [R1+0x890], R222 ;  /* 0x000890de01007387 */ /* 0x000fe80000100a00 */
[----:B------:R1:W-:Y:S04]  /*2aa00*/  STL.64 [R1+0x8d0], R220 ;  /* 0x0008d0dc01007387 */ /* 0x0003e80000100a00 */
[----:B------:R1:W-:Y:S01]  /*2aa10*/  LDGSTS.E [R137+0x43d00], desc[UR22][R220.64], P2 ;  /* 0x43d00000dc897fae */ /* 0x0003e200091a1016 */
[----:B------:R-:W-:-:S04]  /*2aa20*/  IADD3 R144, P3, PT, R150, R134, RZ ;  /* 0x0000008696907210 */ /* 0x000fc80007f7e0ff */
[----:B------:R-:W-:Y:S02]  /*2aa30*/  IADD3.X R145, PT, PT, R151, R135, RZ, P3, !PT ;  /* 0x0000008797917210 */ /* 0x000fe40001ffe4ff */
[----:B------:R-:W4:Y:S04]  /*2aa40*/  LDL.LU.64 R150, [R1+0x920] ;  /* 0x0009200001967983 */ /* 0x000f280000300a00 */
[----:B------:R2:W-:Y:S04]  /*2aa50*/  STL.64 [R1+0x918], R144 ;  /* 0x0009189001007387 */ /* 0x0005e80000100a00 */
[----:B------:R-:W4:Y:S01]  /*2aa60*/  LDL.LU.64 R228, [R1+0x910] ;  /* 0x0009100001e47983 */ /* 0x000f220000300a00 */
[----:B-1----:R-:W-:-:S03]  /*2aa70*/  IADD3 R220, P3, PT, R146, R134, RZ ;  /* 0x0000008692dc7210 */ /* 0x002fc60007f7e0ff */
[----:B------:R1:W-:Y:S02]  /*2aa80*/  LDGSTS.E [R137+0x44100], desc[UR22][R144.64], P2 ;  /* 0x4410000090897fae */ /* 0x0003e400091a1016 */
[----:B------:R-:W-:-:S05]  /*2aa90*/  IMAD.X R221, R147, 0x1, R135, P3 ;  /* 0x0000000193dd7824 */ /* 0x000fca00018e0687 */
[----:B------:R-:W-:Y:S01]  /*2aaa0*/  LDGSTS.E [R137+0x44500], desc[UR22][R220.64], P2 ;  /* 0x44500000dc897fae */ /* 0x000fe200091a1016 */
[----:B--2---:R-:W-:-:S05]  /*2aab0*/  IADD3 R146, P3, PT, R154, R134, RZ ;  /* 0x000000869a927210 */ /* 0x004fca0007f7e0ff */
[----:B------:R-:W-:Y:S02]  /*2aac0*/  IMAD.X R147, R155, 0x1, R135, P3 ;  /* 0x000000019b937824 */ /* 0x000fe400018e0687 */
[----:B------:R-:W2:Y:S01]  /*2aad0*/  LDL.LU.64 R154, [R1+0x900] ;  /* 0x00090000019a7983 */ /* 0x000ea20000300a00 */
[----:B-1----:R-:W-:-:S03]  /*2aae0*/  IADD3 R144, P3, PT, R224, R134, RZ ;  /* 0x00000086e0907210 */ /* 0x002fc60007f7e0ff */
        /* <DEDUP_REMOVED lines=8> */
[----:B---3--:R-:W-:-:S05]  /*2ab70*/  IADD3 R146, P3, PT, R152, R134, RZ ;  /* 0x0000008698927210 */ /* 0x008fca0007f7e0ff */
[----:B------:R-:W-:Y:S01]  /*2ab80*/  IMAD.X R147, R153, 0x1, R135, P3 ;  /* 0x0000000199937824 */ /* 0x000fe200018e0687 */
[----:B----4-:R-:W-:-:S04]  /*2ab90*/  IADD3 R222, P3, PT, R156, R134, RZ ;  /* 0x000000869cde7210 */ /* 0x010fc80007f7e0ff */
[----:B------:R-:W-:Y:S01]  /*2aba0*/  LDGSTS.E [R137+0x45100], desc[UR22][R146.64], P2 ;  /* 0x4510000092897fae */ /* 0x000fe200091a1016 */
[----:B------:R-:W-:-:S03]  /*2abb0*/  IMAD.X R223, R157, 0x1, R135, P3 ;  /* 0x000000019ddf7824 */ /* 0x000fc600018e0687 */
[----:B------:R-:W3:Y:S01]  /*2abc0*/  LDL.LU.64 R156, [R1+0x8b8] ;  /* 0x0008b800019c7983 */ /* 0x000ee20000300a00 */
[----:B------:R-:W-:-:S03]  /*2abd0*/  IADD3 R152, P3, PT, R226, R134, RZ ;  /* 0x00000086e2987210 */ /* 0x000fc60007f7e0ff */
[----:B------:R1:W-:Y:S02]  /*2abe0*/  STL.64 [R1+0xa78], R146 ;  /* 0x000a789201007387 */ /* 0x0003e40000100a00 */
[----:B------:R-:W-:Y:S02]  /*2abf0*/  IMAD.X R153, R227, 0x1, R135, P3 ;  /* 0x00000001e3997824 */ /* 0x000fe400018e0687 */
[----:B------:R-:W-:Y:S04]  /*2ac00*/  STL.64 [R1+0xac0], R222 ;  /* 0x000ac0de01007387 */ /* 0x000fe80000100a00 */
[----:B------:R4:W-:Y:S04]  /*2ac10*/  LDGSTS.E [R137+0x45500], desc[UR22][R222.64], P2 ;  /* 0x45500000de897fae */ /* 0x0009e800091a1016 */
[----:B-1----:R-:W3:Y:S04]  /*2ac20*/  LDL.LU.64 R146, [R1+0x8a8] ;  /* 0x0008a80001927983 */ /* 0x002ee80000300a00 */
[----:B------:R1:W-:Y:S04]  /*2ac30*/  STL.64 [R1+0xaf0], R152 ;  /* 0x000af09801007387 */ /* 0x0003e80000100a00 */
[----:B------:R-:W-:Y:S04]  /*2ac40*/  LDGSTS.E [R137+0x45900], desc[UR22][R152.64], P2 ;  /* 0x4590000098897fae */ /* 0x000fe800091a1016 */
[----:B-1----:R-:W3:Y:S01]  /*2ac50*/  LDL.LU.64 R152, [R1+0x898] ;  /* 0x0008980001987983 */ /* 0x002ee20000300a00 */
[----:B------:R-:W-:-:S04]  /*2ac60*/  IADD3 R224, P3, PT, R148, R134, RZ ;  /* 0x0000008694e07210 */ /* 0x000fc80007f7e0ff */
[----:B------:R-:W-:-:S05]  /*2ac70*/  IADD3.X R225, PT, PT, R149, R135, RZ, P3, !PT ;  /* 0x0000008795e17210 */ /* 0x000fca0001ffe4ff */
[----:B------:R2:W-:Y:S01]  /*2ac80*/  LDGSTS.E [R137+0x45d00], desc[UR22][R224.64], P2 ;  /* 0x45d00000e0897fae */ /* 0x0005e200091a1016 */
[----:B----4-:R-:W-:-:S05]  /*2ac90*/  IADD3 R222, P3, PT, R150, R134, RZ ;  /* 0x0000008696de7210 */ /* 0x010fca0007f7e0ff */
[----:B------:R-:W-:Y:S02]  /*2aca0*/  IMAD.X R223, R151, 0x1, R135, P3 ;  /* 0x0000000197df7824 */ /* 0x000fe400018e0687 */
        /* <DEDUP_REMOVED lines=9> */
[----:B--2---:R-:W-:-:S05]  /*2ad40*/  IADD3 R224, P3, PT, R154, R134, RZ ;  /* 0x000000869ae07210 */ /* 0x004fca0007f7e0ff */
[----:B------:R-:W-:Y:S01]  /*2ad50*/  IMAD.X R225, R155, 0x1, R135, P3 ;  /* 0x000000019be17824 */ /* 0x000fe200018e0687 */
[----:B-1----:R-:W2:Y:S04]  /*2ad60*/  LDL.LU.64 R148, [R1+0x878] ;  /* 0x0008780001947983 */ /* 0x002ea80000300a00 */
        /* <DEDUP_REMOVED lines=10> */
[----:B---3--:R-:W-:-:S03]  /*2ae10*/  IADD3 R224, P3, PT, R156, R134, RZ ;  /* 0x000000869ce07210 */ /* 0x008fc60007f7e0ff */
[----:B------:R3:W-:Y:S02]  /*2ae20*/  STL.64 [R1+0xc18], R220 ;  /* 0x000c18dc01007387 */ /* 0x0007e40000100a00 */
[----:B------:R-:W-:Y:S02]  /*2ae30*/  IMAD.X R225, R157, 0x1, R135, P3 ;  /* 0x000000019de17824 */ /* 0x000fe400018e0687 */
[----:B------:R-:W-:Y:S04]  /*2ae40*/  LDGSTS.E [R137+0x47100], desc[UR22][R220.64], P2 ;  /* 0x47100000dc897fae */ /* 0x000fe800091a1016 */
[----:B------:R-:W2:Y:S04]  /*2ae50*/  LDL.LU.64 R156, [R1+0x838] ;  /* 0x00083800019c7983 */ /* 0x000ea80000300a00 */
[----:B------:R-:W-:Y:S01]  /*2ae60*/  LDGSTS.E [R137+0x47500], desc[UR22][R224.64], P2 ;  /* 0x47500000e0897fae */ /* 0x000fe200091a1016 */
[----:B-1----:R-:W-:-:S03]  /*2ae70*/  IADD3 R222, P3, PT, R146, R134, RZ ;  /* 0x0000008692de7210 */ /* 0x002fc60007f7e0ff */
[----:B---3--:R-:W3:Y:S01]  /*2ae80*/  LDL.LU.64 R220, [R1+0x828] ;  /* 0x0008280001dc7983 */ /* 0x008ee20000300a00 */
[----:B------:R-:W-:-:S03]  /*2ae90*/  IADD3.X R223, PT, PT, R147, R135, RZ, P3, !PT ;  /* 0x0000008793df7210 */ /* 0x000fc60001ffe4ff */
[----:B------:R-:W-:Y:S04]  /*2aea0*/  STL.64 [R1+0xc38], R224 ;  /* 0x000c38e001007387 */ /* 0x000fe80000100a00 */
[----:B------:R-:W-:Y:S01]  /*2aeb0*/  LDGSTS.E [R137+0x47900], desc[UR22][R222.64], P2 ;  /* 0x47900000de897fae */ /* 0x000fe200091a1016 */
[----:B------:R-:W-:-:S05]  /*2aec0*/  IADD3 R146, P3, PT, R152, R134, RZ ;  /* 0x0000008698927210 */ /* 0x000fca0007f7e0ff */
[----:B------:R-:W-:Y:S02]  /*2aed0*/  IMAD.X R147, R153, 0x1, R135, P3 ;  /* 0x0000000199937824 */ /* 0x000fe400018e0687 */
[----:B------:R-:W3:Y:S04]  /*2aee0*/  LDL.LU.64 R152, [R1+0x818] ;  /* 0x0008180001987983 */ /* 0x000ee80000300a00 */
[----:B------:R-:W-:Y:S04]  /*2aef0*/  STL.64 [R1+0xc50], R222 ;  /* 0x000c50de01007387 */ /* 0x000fe80000100a00 */
[----:B------:R4:W-:Y:S04]  /*2af00*/  STL.64 [R1+0xc68], R146 ;  /* 0x000c689201007387 */ /* 0x0009e80000100a00 */
[----:B------:R4:W-:Y:S04]  /*2af10*/  LDGSTS.E [R137+0x47d00], desc[UR22][R146.64], P2 ;  /* 0x47d0000092897fae */ /* 0x0009e800091a1016 */
[----:B------:R-:W3:Y:S01]  /*2af20*/  LDL.LU.64 R228, [R1+0x808] ;  /* 0x0008080001e47983 */ /* 0x000ee20000300a00 */
[----:B----4-:R-:W-:-:S05]  /*2af30*/  IADD3 R146, P3, PT, R150, R134, RZ ;  /* 0x0000008696927210 */ /* 0x010fca0007f7e0ff */
[----:B------:R-:W-:Y:S02]  /*2af40*/  IMAD.X R147, R151, 0x1, R135, P3 ;  /* 0x0000000197937824 */ /* 0x000fe400018e0687 */
[----:B------:R-:W4:Y:S01]  /*2af50*/  LDL.LU.64 R150, [R1+0x7f8] ;  /* 0x0007f80001967983 */ /* 0x000f220000300a00 */
[----:B------:R-:W-:-:S03]  /*2af60*/  IADD3 R136, P3, PT, R226, R134, RZ ;  /* 0x00000086e2887210 */ /* 0x000fc60007f7e0ff */
[----:B------:R1:W-:Y:S02]  /*2af70*/  STL.64 [R1+0x4c8], R146 ;  /* 0x0004c89201007387 */ /* 0x0003e40000100a00 */
[----:B------:R-:W-:Y:S02]  /*2af80*/  IMAD.X R137, R227, 0x1, R135, P3 ;  /* 0x00000001e3897824 */ /* 0x000fe400018e0687 */
[----:B------:R-:W-:Y:S04]  /*2af90*/  LDGSTS.E [R138+0x40180], desc[UR22][R146.64], P2 ;  /* 0x40180000928a7fae */ /* 0x000fe800091a1016 */
[----:B------:R2:W-:Y:S04]  /*2afa0*/  STL.64 [R1+0x518], R136 ;  /* 0x0005188801007387 */ /* 0x0005e80000100a00 */
[----:B------:R2:W-:Y:S04]  /*2afb0*/  LDGSTS.E [R138+0x40580], desc[UR22][R136.64], P2 ;  /* 0x40580000888a7fae */ /* 0x0005e800091a1016 */
[----:B-1----:R-:W4:Y:S01]  /*2afc0*/  LDL.LU.64 R146, [R1+0x7e8] ;  /* 0x0007e80001927983 */ /* 0x002f220000300a00 */
[----:B--2---:R-:W-:-:S05]  /*2afd0*/  IADD3 R222, P3, PT, R148, R134, RZ ;  /* 0x0000008694de7210 */ /* 0x004fca0007f7e0ff */
[----:B------:R-:W-:Y:S01]  /*2afe0*/  IMAD.X R223, R149, 0x1, R135, P3 ;  /* 0x0000000195df7824 */ /* 0x000fe200018e0687 */
[----:B------:R-:W-:-:S04]  /*2aff0*/  IADD3 R148, P3, PT, R154, R134, RZ ;  /* 0x000000869a947210 */ /* 0x000fc80007f7e0ff */
[----:B------:R1:W-:Y:S01]  /*2b000*/  LDGSTS.E [R138+0x40980], desc[UR22][R222.64], P2 ;  /* 0x40980000de8a7fae */ /* 0x0003e200091a1016 */
[----:B------:R-:W-:-:S03]  /*2b010*/  IMAD.X R149, R155, 0x1, R135, P3 ;  /* 0x000000019b957824 */ /* 0x000fc600018e0687 */
[----:B------:R-:W2:Y:S04]  /*2b020*/  LDL.LU.64 R154, [R1+0x7b8] ;  /* 0x0007b800019a7983 */ /* 0x000ea80000300a00 */
[----:B------:R-:W-:Y:S04]  /*2b030*/  STL.64 [R1+0x558], R222 ;  /* 0x000558de01007387 */ /* 0x000fe80000100a00 */
[----:B------:R1:W-:Y:S04]  /*2b040*/  STL.64 [R1+0x5b8], R148 ;  /* 0x0005b89401007387 */ /* 0x0003e80000100a00 */
[----:B------:R-:W-:Y:S01]  /*2b050*/  LDGSTS.E [R138+0x40d80], desc[UR22][R148.64], P2 ;  /* 0x40d80000948a7fae */ /* 0x000fe200091a1016 */
[----:B------:R-:W-:-:S05]  /*2b060*/  IADD3 R136, P3, PT, R144, R134, RZ ;  /* 0x0000008690887210 */ /* 0x000fca0007f7e0ff */
[----:B------:R-:W-:Y:S02]  /*2b070*/  IMAD.X R137, R145, 0x1, R135, P3 ;  /* 0x0000000191897824 */ /* 0x000fe400018e0687 */
[----:B------:R-:W2:Y:S04]  /*2b080*/  LDL.LU.64 R144, [R1+0x7a8] ;  /* 0x0007a80001907983 */ /* 0x000ea80000300a00 */
[----:B------:R3:W-:Y:S04]  /*2b090*/  STL.64 [R1+0x5e0], R136 ;  /* 0x0005e08801007387 */ /* 0x0007e80000100a00 */
[----:B-1----:R-:W2:Y:S01]  /*2b0a0*/  LDL.LU.64 R148, [R1+0x798] ;  /* 0x0007980001947983 */ /* 0x002ea20000300a00 */
[----:B------:R-:W-:-:S03]  /*2b0b0*/  IADD3 R222, P3, PT, R156, R134, RZ ;  /* 0x000000869cde7210 */ /* 0x000fc60007f7e0ff */
[----:B------:R1:W-:Y:S01]  /*2b0c0*/  LDGSTS.E [R138+0x41180], desc[UR22][R136.64], P2 ;  /* 0x41180000888a7fae */ /* 0x0003e200091a1016 */
[----:B------:R-:W-:Y:S02]  /*2b0d0*/  IADD3.X R223, PT, PT, R157, R135, RZ, P3, !PT ;  /* 0x000000879ddf7210 */ /* 0x000fe40001ffe4ff */
[----:B---3--:R-:W-:-:S03]  /*2b0e0*/  IADD3 R156, P3, PT, R220, R134, RZ ;  /* 0x00000086dc9c7210 */ /* 0x008fc60007f7e0ff */
[----:B------:R4:W-:Y:S02]  /*2b0f0*/  LDGSTS.E [R138+0x41580], desc[UR22][R222.64], P2 ;  /* 0x41580000de8a7fae */ /* 0x0009e400091a1016 */
[----:B------:R-:W-:Y:S02]  /*2b100*/  IMAD.X R157, R221, 0x1, R135, P3 ;  /* 0x00000001dd9d7824 */ /* 0x000fe400018e0687 */
[----:B------:R-:W3:Y:S04]  /*2b110*/  LDL.LU.64 R220, [R1+0x788] ;  /* 0x0007880001dc7983 */ /* 0x000ee80000300a00 */
[----:B------:R-:W-:Y:S04]  /*2b120*/  STL.64 [R1+0x620], R222 ;  /* 0x000620de01007387 */ /* 0x000fe80000100a00 */
[----:B------:R1:W-:Y:S04]  /*2b130*/  STL.64 [R1+0x648], R156 ;  /* 0x0006489c01007387 */ /* 0x0003e80000100a00 */
[----:B------:R-:W-:Y:S01]  /*2b140*/  LDGSTS.E [R138+0x41980], desc[UR22][R156.64], P2 ;  /* 0x419800009c8a7fae */ /* 0x000fe200091a1016 */
[----:B-1----:R-:W-:-:S05]  /*2b150*/  IADD3 R136, P3, PT, R152, R134, RZ ;  /* 0x0000008698887210 */ /* 0x002fca0007f7e0ff */
[----:B------:R-:W-:Y:S02]  /*2b160*/  IMAD.X R137, R153, 0x1, R135, P3 ;  /* 0x0000000199897824 */ /* 0x000fe400018e0687 */
[----:B------:R-:W3:Y:S04]  /*2b170*/  LDL.LU.64 R152, [R1+0x778] ;  /* 0x0007780001987983 */ /* 0x000ee80000300a00 */
[----:B------:R1:W-:Y:S04]  /*2b180*/  STL.64 [R1+0x688], R136 ;  /* 0x0006888801007387 */ /* 0x0003e80000100a00 */
[----:B------:R-:W3:Y:S01]  /*2b190*/  LDL.LU.64 R156, [R1+0x768] ;  /* 0x00076800019c7983 */ /* 0x000ee20000300a00 */
[----:B------:R-:W-:-:S03]  /*2b1a0*/  IADD3 R224, P3, PT, R228, R134, RZ ;  /* 0x00000086e4e07210 */ /* 0x000fc60007f7e0ff */
[----:B------:R1:W-:Y:S02]  /*2b1b0*/  LDGSTS.E [R138+0x41d80], desc[UR22][R136.64], P2 ;  /* 0x41d80000888a7fae */ /* 0x0003e400091a1016 */
[----:B------:R-:W-:-:S05]  /*2b1c0*/  IMAD.X R225, R229, 0x1, R135, P3 ;  /* 0x00000001e5e17824 */ /* 0x000fca00018e0687 */
[----:B------:R-:W-:Y:S01]  /*2b1d0*/  LDGSTS.E [R138+0x42180], desc[UR22][R224.64], P2 ;  /* 0x42180000e08a7fae */ /* 0x000fe200091a1016 */
[----:B----4-:R-:W-:-:S05]  /*2b1e0*/  IADD3 R222, P3, PT, R150, R134, RZ ;  /* 0x0000008696de7210 */ /* 0x010fca0007f7e0ff */
[----:B------:R-:W-:Y:S02]  /*2b1f0*/  IMAD.X R223, R151, 0x1, R135, P3 ;  /* 0x0000000197df7824 */ /* 0x000fe400018e0687 */
[----:B------:R-:W4:Y:S04]  /*2b200*/  LDL.LU.64 R150, [R1+0x738] ;  /* 0x0007380001967983 */ /* 0x000f280000300a00 */
[----:B------:R-:W-:Y:S04]  /*2b210*/  STL.64 [R1+0x6b0], R224 ;  /* 0x0006b0e001007387 */ /* 0x000fe80000100a00 */
[----:B------:R2:W-:Y:S04]  /*2b220*/  STL.64 [R1+0x6f0], R222 ;  /* 0x0006f0de01007387 */ /* 0x0005e80000100a00 */
[----:B------:R2:W-:Y:S01]  /*2b230*/  LDGSTS.E [R138+0x42580], desc[UR22][R222.64], P2 ;  /* 0x42580000de8a7fae */ /* 0x0005e200091a1016 */
[----:B-1----:R-:W-:-:S05]  /*2b240*/  IADD3 R136, P3, PT, R146, R134, RZ ;  /* 0x0000008692887210 */ /* 0x002fca0007f7e0ff */
[----:B------:R-:W-:Y:S02]  /*2b250*/  IMAD.X R137, R147, 0x1, R135, P3 ;  /* 0x0000000193897824 */ /* 0x000fe400018e0687 */
[----:B------:R-:W4:Y:S04]  /*2b260*/  LDL.LU.64 R146, [R1+0x728] ;  /* 0x0007280001927983 */ /* 0x000f280000300a00 */
[----:B------:R1:W-:Y:S04]  /*2b270*/  STL.64 [R1+0x720], R136 ;  /* 0x0007208801007387 */ /* 0x0003e80000100a00 */
[----:B------:R-:W4:Y:S04]  /*2b280*/  LDL.LU.64 R228, [R1+0x718] ;  /* 0x0007180001e47983 */ /* 0x000f280000300a00 */
[----:B------:R1:W-:Y:S01]  /*2b290*/  LDGSTS.E [R138+0x42980], desc[UR22][R136.64], P2 ;  /* 0x42980000888a7fae */ /* 0x0003e200091a1016 */
[----:B--2---:R-:W-:-:S05]  /*2b2a0*/  IADD3 R222, P3, PT, R154, R134, RZ ;  /* 0x000000869ade7210 */ /* 0x004fca0007f7e0ff */
[----:B------:R-:W-:-:S05]  /*2b2b0*/  IMAD.X R223, R155, 0x1, R135, P3 ;  /* 0x000000019bdf7824 */ /* 0x000fca00018e0687 */
[----:B------:R3:W-:Y:S01]  /*2b2c0*/  LDGSTS.E [R138+0x42d80], desc[UR22][R222.64], P2 ;  /* 0x42d80000de8a7fae */ /* 0x0007e200091a1016 */
[----:B------:R-:W-:-:S04]  /*2b2d0*/  IADD3 R154, P3, PT, R144, R134, RZ ;  /* 0x00000086909a7210 */ /* 0x000fc80007f7e0ff */
[----:B------:R-:W-:Y:S02]  /*2b2e0*/  IADD3.X R155, PT, PT, R145, R135, RZ, P3, !PT ;  /* 0x00000087919b7210 */ /* 0x000fe40001ffe4ff */
[----:B------:R-:W2:Y:S01]  /*2b2f0*/  LDL.LU.64 R144, [R1+0x708] ;  /* 0x0007080001907983 */ /* 0x000ea20000300a00 */
[----:B-1----:R-:W-:-:S03]  /*2b300*/  IADD3 R136, P3, PT, R148, R134, RZ ;  /* 0x0000008694887210 */ /* 0x002fc60007f7e0ff */
[----:B------:R3:W-:Y:S02]  /*2b310*/  STL.64 [R1+0x750], R222 ;  /* 0x000750de01007387 */ /* 0x0007e40000100a00 */
[----:B------:R-:W-:Y:S02]  /*2b320*/  IMAD.X R137, R149, 0x1, R135, P3 ;  /* 0x0000000195897824 */ /* 0x000fe400018e0687 */
[----:B------:R1:W-:Y:S04]  /*2b330*/  STL.64 [R1+0x790], R154 ;  /* 0x0007909a01007387 */ /* 0x0003e80000100a00 */
[----:B------:R-:W2:Y:S04]  /*2b340*/  LDL.LU.64 R148, [R1+0x6f8] ;  /* 0x0006f80001947983 */ /* 0x000ea80000300a00 */
[----:B------:R-:W-:Y:S04]  /*2b350*/  LDGSTS.E [R138+0x43180], desc[UR22][R154.64], P2 ;  /* 0x431800009a8a7fae */ /* 0x000fe800091a1016 */
[----:B------:R1:W-:Y:S01]  /*2b360*/  STL.64 [R1+0x7c8], R136 ;  /* 0x0007c88801007387 */ /* 0x0003e20000100a00 */
[----:B---3--:R-:W-:-:S03]  /*2b370*/  IADD3 R222, P3, PT, R220, R134, RZ ;  /* 0x00000086dcde7210 */ /* 0x008fc60007f7e0ff */
[----:B------:R3:W-:Y:S04]  /*2b380*/  LDGSTS.E [R138+0x43580], desc[UR22][R136.64], P2 ;  /* 0x43580000888a7fae */ /* 0x0007e800091a1016 */
[----:B-1----:R-:W2:Y:S01]  /*2b390*/  LDL.LU.64 R154, [R1+0x6e8] ;  /* 0x0006e800019a7983 */ /* 0x002ea20000300a00 */
[----:B------:R-:W-:-:S05]  /*2b3a0*/  IMAD.X R223, R221, 0x1, R135, P3 ;  /* 0x00000001dddf7824 */ /* 0x000fca00018e0687 */
[----:B------:R-:W-:Y:S01]  /*2b3b0*/  LDGSTS.E [R138+0x43980], desc[UR22][R222.64], P2 ;  /* 0x43980000de8a7fae */ /* 0x000fe200091a1016 */
[----:B------:R-:W-:-:S05]  /*2b3c0*/  IADD3 R220, P3, PT, R152, R134, RZ ;  /* 0x0000008698dc7210 */ /* 0x000fca0007f7e0ff */
[----:B------:R-:W-:Y:S02]  /*2b3d0*/  IMAD.X R221, R153, 0x1, R135, P3 ;  /* 0x0000000199dd7824 */ /* 0x000fe400018e0687 */
[----:B------:R-:W2:Y:S01]  /*2b3e0*/  LDL.LU.64 R152, [R1+0x668] ;  /* 0x0006680001987983 */ /* 0x000ea20000300a00 */
[----:B---3--:R-:W-:-:S03]  /*2b3f0*/  IADD3 R136, P3, PT, R156, R134, RZ ;  /* 0x000000869c887210 */ /* 0x008fc60007f7e0ff */
[----:B------:R-:W-:Y:S02]  /*2b400*/  STL.64 [R1+0x808], R222 ;  /* 0x000808de01007387 */ /* 0x000fe40000100a00 */
[----:B------:R-:W-:Y:S02]  /*2b410*/  IMAD.X R137, R157, 0x1, R135, P3 ;  /* 0x000000019d897824 */ /* 0x000fe400018e0687 */
[----:B------:R4:W-:Y:S04]  /*2b420*/  STL.64 [R1+0x848], R220 ;  /* 0x000848dc01007387 */ /* 0x0009e80000100a00 */
[----:B------:R-:W3:Y:S04]  /*2b430*/  LDL.64 R156, [R1+0x440] ;  /* 0x00044000019c7983 */ /* 0x000ee80000100a00 */
[----:B------:R4:W-:Y:S04]  /*2b440*/  LDGSTS.E [R138+0x43d80], desc[UR22][R220.64], P2 ;  /* 0x43d80000dc8a7fae */ /* 0x0009e800091a1016 */
[----:B------:R1:W-:Y:S04]  /*2b450*/  STL.64 [R1+0x888], R136 ;  /* 0x0008888801007387 */ /* 0x0003e80000100a00 */
[----:B------:R-:W3:Y:S04]  /*2b460*/  LDL.64 R226, [R1+0x428] ;  /* 0x0004280001e27983 */ /* 0x000ee80000100a00 */
[----:B------:R1:W-:Y:S01]  /*2b470*/  LDGSTS.E [R138+0x44180], desc[UR22][R136.64], P2 ;  /* 0x44180000888a7fae */ /* 0x0003e200091a1016 */
[----:B----4-:R-:W-:-:S05]  /*2b480*/  IADD3 R220, P3, PT, R150, R134, RZ ;  /* 0x0000008696dc7210 */ /* 0x010fca0007f7e0ff */
[----:B------:R-:W-:-:S05]  /*2b490*/  IMAD.X R221, R151, 0x1, R135, P3 ;  /* 0x0000000197dd7824 */ /* 0x000fca00018e0687 */
[----:B------:R-:W-:Y:S01]  /*2b4a0*/  LDGSTS.E [R138+0x44580], desc[UR22][R220.64], P2 ;  /* 0x44580000dc8a7fae */ /* 0x000fe200091a1016 */
[----:B------:R-:W-:-:S05]  /*2b4b0*/  IADD3 R150, P3, PT, R146, R134, RZ ;  /* 0x0000008692967210 */ /* 0x000fca0007f7e0ff */
[----:B------:R-:W-:Y:S02]  /*2b4c0*/  IMAD.X R151, R147, 0x1, R135, P3 ;  /* 0x0000000193977824 */ /* 0x000fe400018e0687 */
[----:B------:R-:W4:Y:S01]  /*2b4d0*/  LDL.LU.64 R146, [R1+0x3f8] ;  /* 0x0003f80001927983 */ /* 0x000f220000300a00 */
[----:B-1----:R-:W-:-:S03]  /*2b4e0*/  IADD3 R136, P3, PT, R228, R134, RZ ;  /* 0x00000086e4887210 */ /* 0x002fc60007f7e0ff */
[----:B------:R1:W-:Y:S01]  /*2b4f0*/  STL.64 [R1+0x8c8], R220 ;  /* 0x0008c8dc01007387 */ /* 0x0003e20000100a00 */
[----:B------:R-:W-:-:S03]  /*2b500*/  IADD3.X R137, PT, PT, R229, R135, RZ, P3, !PT ;  /* 0x00000087e5897210 */ /* 0x000fc60001ffe4ff */
[----:B------:R2:W-:Y:S04]  /*2b510*/  STL.64 [R1+0x908], R150 ;  /* 0x0009089601007387 */ /* 0x0005e80000100a00 */
[----:B------:R-:W4:Y:S04]  /*2b520*/  LDL.64 R224, [R1+0x3f0] ;  /* 0x0003f00001e07983 */ /* 0x000f280000100a00 */
[----:B------:R2:W-:Y:S04]  /*2b530*/  STL.64 [R1+0x948], R136 ;  /* 0x0009488801007387 */ /* 0x0005e80000100a00 */
[----:B-1----:R-:W4:Y:S04]  /*2b540*/  LDL.64 R220, [R1+0x3c8] ;  /* 0x0003c80001dc7983 */ /* 0x002f280000100a00 */
[----:B------:R2:W-:Y:S04]  /*2b550*/  LDGSTS.E [R138+0x44980], desc[UR22][R150.64], P2 ;  /* 0x44980000968a7fae */ /* 0x0005e800091a1016 */
[----:B------:R1:W-:Y:S01]  /*2b560*/  LDGSTS.E [R138+0x44d80], desc[UR22][R136.64], P2 ;  /* 0x44d80000888a7fae */ /* 0x0003e200091a1016 */
[----:B--2---:R-:W-:-:S05]  /*2b570*/  IADD3 R150, P3, PT, R144, R134, RZ ;  /* 0x0000008690967210 */ /* 0x004fca0007f7e0ff */
[----:B------:R-:W-:-:S05]  /*2b580*/  IMAD.X R151, R145, 0x1, R135, P3 ;  /* 0x0000000191977824 */ /* 0x000fca00018e0687 */
[----:B------:R2:W-:Y:S01]  /*2b590*/  LDGSTS.E [R138+0x45180], desc[UR22][R150.64], P2 ;  /* 0x45180000968a7fae */ /* 0x0005e200091a1016 */
[----:B------:R-:W-:-:S05]  /*2b5a0*/  IADD3 R144, P3, PT, R148, R134, RZ ;  /* 0x0000008694907210 */ /* 0x000fca0007f7e0ff */
[----:B------:R-:W-:Y:S02]  /*2b5b0*/  IMAD.X R145, R149, 0x1, R135, P3 ;  /* 0x0000000195917824 */ /* 0x000fe400018e0687 */
[----:B------:R-:W4:Y:S04]  /*2b5c0*/  LDL.64 R148, [R1+0x3a8] ;  /* 0x0003a80001947983 */ /* 0x000f280000100a00 */
[----:B------:R2:W-:Y:S01]  /*2b5d0*/  STL.64 [R1+0x980], R150 ;  /* 0x0009809601007387 */ /* 0x0005e20000100a00 */
[----:B-1----:R-:W-:-:S03]  /*2b5e0*/  IADD3 R136, P3, PT, R154, R134, RZ ;  /* 0x000000869a887210 */ /* 0x002fc60007f7e0ff */
[----:B------:R3:W-:Y:S02]  /*2b5f0*/  STL.64 [R1+0xa40], R144 ;  /* 0x000a409001007387 */ /* 0x0007e40000100a00 */
[----:B------:R-:W-:Y:S02]  /*2b600*/  IMAD.X R137, R155, 0x1, R135, P3 ;  /* 0x000000019b897824 */ /* 0x000fe400018e0687 */
[----:B------:R3:W-:Y:S04]  /*2b610*/  LDGSTS.E [R138+0x45580], desc[UR22][R144.64], P2 ;  /* 0x45580000908a7fae */ /* 0x0007e800091a1016 */
[----:B------:R-:W4:Y:S04]  /*2b620*/  LDL.64 R154, [R1+0x380] ;  /* 0x00038000019a7983 */ /* 0x000f280000100a00 */
[----:B------:R1:W-:Y:S04]  /*2b630*/  STL.64 [R1+0xa70], R136 ;  /* 0x000a708801007387 */ /* 0x0003e80000100a00 */
[----:B------:R-:W4:Y:S04]  /*2b640*/  LDL.64 R228, [R1+0x360] ;  /* 0x0003600001e47983 */ /* 0x000f280000100a00 */
[----:B------:R1:W-:Y:S01]  /*2b650*/  LDGSTS.E [R138+0x45980], desc[UR22][R136.64], P2 ;  /* 0x45980000888a7fae */ /* 0x0003e200091a1016 */
[----:B--2---:R-:W-:-:S05]  /*2b660*/  IADD3 R150, P3, PT, R152, R134, RZ ;  /* 0x0000008698967210 */ /* 0x004fca0007f7e0ff */
[----:B------:R-:W-:Y:S02]  /*2b670*/  IMAD.X R151, R153, 0x1, R135, P3 ;  /* 0x0000000199977824 */ /* 0x000fe400018e0687 */
[----:B------:R-:W2:Y:S01]  /*2b680*/  LDL.64 R152, [R1+0x330] ;  /* 0x0003300001987983 */ /* 0x000ea20000100a00 */
[----:B---3--:R-:W-:-:S03]  /*2b690*/  IADD3 R144, P3, PT, R156, R134, RZ ;  /* 0x000000869c907210 */ /* 0x008fc60007f7e0ff */
[----:B------:R4:W-:Y:S02]  /*2b6a0*/  STL.64 [R1+0xab8], R150 ;  /* 0x000ab89601007387 */ /* 0x0009e40000100a00 */
[----:B------:R-:W-:Y:S02]  /*2b6b0*/  IMAD.X R145, R157, 0x1, R135, P3 ;  /* 0x000000019d917824 */ /* 0x000fe400018e0687 */
[----:B------:R4:W-:Y:S04]  /*2b6c0*/  LDGSTS.E [R138+0x45d80], desc[UR22][R150.64], P2 ;  /* 0x45d80000968a7fae */ /* 0x0009e800091a1016 */
[----:B------:R-:W3:Y:S01]  /*2b6d0*/  LDL.64 R156, [R1+0x308] ;  /* 0x00030800019c7983 */ /* 0x000ee20000100a00 */
[----:B-1----:R-:W-:-:S03]  /*2b6e0*/  IADD3 R136, P3, PT, R226, R134, RZ ;  /* 0x00000086e2887210 */ /* 0x002fc60007f7e0ff */
[----:B------:R1:W-:Y:S02]  /*2b6f0*/  LDGSTS.E [R138+0x46180], desc[UR22][R144.64], P2 ;  /* 0x46180000908a7fae */ /* 0x0003e400091a1016 */
[----:B------:R-:W-:Y:S02]  /*2b700*/  IMAD.X R137, R227, 0x1, R135, P3 ;  /* 0x00000001e3897824 */ /* 0x000fe400018e0687 */
[----:B------:R1:W-:Y:S04]  /*2b710*/  STL.64 [R1+0xae8], R144 ;  /* 0x000ae89001007387 */ /* 0x0003e80000100a00 */
[----:B------:R1:W-:Y:S04]  /*2b720*/  STL.64 [R1+0xb18], R136 ;  /* 0x000b188801007387 */ /* 0x0003e80000100a00 */
[----:B------:R-:W3:Y:S04]  /*2b730*/  LDL.64 R226, [R1+0x2e0] ;  /* 0x0002e00001e27983 */ /* 0x000ee80000100a00 */
[----:B------:R1:W-:Y:S01]  /*2b740*/  LDGSTS.E [R138+0x46580], desc[UR22][R136.64], P2 ;  /* 0x46580000888a7fae */ /* 0x0003e200091a1016 */
[----:B----4-:R-:W-:-:S04]  /*2b750*/  IADD3 R150, P3, PT, R146, R134, RZ ;  /* 0x0000008692967210 */ /* 0x010fc80007f7e0ff */
[----:B------:R-:W-:Y:S02]  /*2b760*/  IADD3.X R151, PT, PT, R147, R135, RZ, P3, !PT ;  /* 0x0000008793977210 */ /* 0x000fe40001ffe4ff */
[----:B------:R-:W4:Y:S01]  /*2b770*/  LDL.64 R146, [R1+0x2b0] ;  /* 0x0002b00001927983 */ /* 0x000f220000100a00 */
[----:B-1----:R-:W-:-:S03]  /*2b780*/  IADD3 R144, P3, PT, R224, R134, RZ ;  /* 0x00000086e0907210 */ /* 0x002fc60007f7e0ff */
[----:B------:R1:W-:Y:S02]  /*2b790*/  LDGSTS.E [R138+0x46980], desc[UR22][R150.64], P2 ;  /* 0x46980000968a7fae */ /* 0x0003e400091a1016 */
[--C-:B------:R-:W-:Y:S01]  /*2b7a0*/  IMAD.X R145, R225, 0x1, R135.reuse, P3 ;  /* 0x00000001e1917824 */ /* 0x100fe200018e0687 */
[-C--:B------:R-:W-:Y:S01]  /*2b7b0*/  IADD3 R136, P3, PT, R220, R134.reuse, RZ ;  /* 0x00000086dc887210 */ /* 0x080fe20007f7e0ff */
[----:B------:R-:W-:Y:S04]  /*2b7c0*/  STL.64 [R1+0xb40], R150 ;  /* 0x000b409601007387 */ /* 0x000fe80000100a00 */
[----:B------:R-:W-:Y:S01]  /*2b7d0*/  IMAD.X R137, R221, 0x1, R135, P3 ;  /* 0x00000001dd897824 */ /* 0x000fe200018e0687 */
[----:B------:R-:W-:Y:S04]  /*2b7e0*/  LDGSTS.E [R138+0x46d80], desc[UR22][R144.64], P2 ;  /* 0x46d80000908a7fae */ /* 0x000fe800091a1016 */
[----:B------:R-:W4:Y:S04]  /*2b7f0*/  LDL.64 R220, [R1+0x278] ;  /* 0x0002780001dc7983 */ /* 0x000f280000100a00 */
[----:B------:R1:W-:Y:S04]  /*2b800*/  STL.64 [R1+0xba0], R144 ;  /* 0x000ba09001007387 */ /* 0x0003e80000100a00 */
[----:B------:R1:W-:Y:S04]  /*2b810*/  STL.64 [R1+0xbc8], R136 ;  /* 0x000bc88801007387 */ /* 0x0003e80000100a00 */
[----:B------:R1:W-:Y:S04]  /*2b820*/  LDGSTS.E [R138+0x47180], desc[UR22][R136.64], P2 ;  /* 0x47180000888a7fae */ /* 0x0003e800091a1016 */
[----:B-1----:R-:W4:Y:S01]  /*2b830*/  LDL.LU.64 R144, [R1+0x1c8] ;  /* 0x0001c80001907983 */ /* 0x002f220000300a00 */
[----:B------:R-:W-:-:S05]  /*2b840*/  IADD3 R150, P3, PT, R148, R134, RZ ;  /* 0x0000008694967210 */ /* 0x000fca0007f7e0ff */
[----:B------:R-:W-:-:S05]  /*2b850*/  IMAD.X R151, R149, 0x1, R135, P3 ;  /* 0x0000000195977824 */ /* 0x000fca00018e0687 */
[----:B------:R-:W-:Y:S04]  /*2b860*/  STL.64 [R1+0xbf0], R150 ;  /* 0x000bf09601007387 */ /* 0x000fe80000100a00 */
[----:B------:R-:W-:Y:S01]  /*2b870*/  LDGSTS.E [R138+0x47580], desc[UR22][R150.64], P2 ;  /* 0x47580000968a7fae */ /* 0x000fe200091a1016 */
[----:B------:R-:W-:-:S05]  /*2b880*/  IADD3 R148, P3, PT, R154, R134, RZ ;  /* 0x000000869a947210 */ /* 0x000fca0007f7e0ff */
[----:B------:R-:W-:Y:S02]  /*2b890*/  IMAD.X R149, R155, 0x1, R135, P3 ;  /* 0x000000019b957824 */ /* 0x000fe400018e0687 */
[----:B------:R-:W4:Y:S01]  /*2b8a0*/  LDL.LU.64 R154, [R1+0x1a8] ;  /* 0x0001a800019a7983 */ /* 0x000f220000300a00 */
[----:B------:R-:W-:-:S03]  /*2b8b0*/  IADD3 R136, P3, PT, R228, R134, RZ ;  /* 0x00000086e4887210 */ /* 0x000fc60007f7e0ff */
[----:B------:R2:W-:Y:S02]  /*2b8c0*/  STL.64 [R1+0xc10], R148 ;  /* 0x000c109401007387 */ /* 0x0005e40000100a00 */
[----:B------:R-:W-:Y:S02]  /*2b8d0*/  IMAD.X R137, R229, 0x1, R135, P3 ;  /* 0x00000001e5897824 */ /* 0x000fe400018e0687 */
[----:B------:R-:W4:Y:S04]  /*2b8e0*/  LDL.LU.64 R228, [R1+0x188] ;  /* 0x0001880001e47983 */ /* 0x000f280000300a00 */
[----:B------:R2:W-:Y:S04]  /*2b8f0*/  LDGSTS.E [R138+0x47980], desc[UR22][R148.64], P2 ;  /* 0x47980000948a7fae */ /* 0x0005e800091a1016 */
[----:B------:R3:W-:Y:S04]  /*2b900*/  STL.64 [R1+0xc30], R136 ;  /* 0x000c308801007387 */ /* 0x0007e80000100a00 */
[----:B------:R3:W-:Y:S01]  /*2b910*/  LDGSTS.E [R138+0x47d80], desc[UR22][R136.64], P2 ;  /* 0x47d80000888a7fae */ /* 0x0007e200091a1016 */
[----:B--2---:R-:W-:-:S05]  /*2b920*/  IADD3 R148, P3, PT, R152, R134, RZ ;  /* 0x0000008698947210 */ /* 0x004fca0007f7e0ff */
[----:B------:R-:W-:Y:S01]  /*2b930*/  IMAD.X R149, R153, 0x1, R135, P3 ;  /* 0x0000000199957824 */ /* 0x000fe200018e0687 */
[----:B---3--:R-:W-:-:S04]  /*2b940*/  IADD3 R136, P3, PT, R156, R134, RZ ;  /* 0x000000869c887210 */ /* 0x008fc80007f7e0ff */
[----:B------:R1:W-:Y:S01]  /*2b950*/  STL.64 [R1+0x3f8], R148 ;  /* 0x0003f89401007387 */ /* 0x0003e20000100a00 */
[----:B------:R-:W-:-:S03]  /*2b960*/  IADD3.X R137, PT, PT, R157, R135, RZ, P3, !PT ;  /* 0x000000879d897210 */ /* 0x000fc60001ffe4ff */
[----:B------:R-:W2:Y:S04]  /*2b970*/  LDL.LU.64 R152, [R1+0x168] ;  /* 0x0001680001987983 */ /* 0x000ea80000300a00 */
[----:B------:R-:W-:Y:S04]  /*2b980*/  LDGSTS.E [R139+0x40200], desc[UR22][R148.64], P2 ;  /* 0x40200000948b7fae */ /* 0x000fe800091a1016 */
[----:B------:R3:W-:Y:S01]  /*2b990*/  STL.64 [R1+0x4d8], R136 ;  /* 0x0004d88801007387 */ /* 0x0007e20000100a00 */
[----:B------:R-:W-:-:S03]  /*2b9a0*/  IADD3 R150, P3, PT, R226, R134, RZ ;  /* 0x00000086e2967210 */ /* 0x000fc60007f7e0ff */
[----:B------:R3:W-:Y:S04]  /*2b9b0*/  LDGSTS.E [R139+0x40600], desc[UR22][R136.64], P2 ;  /* 0x40600000888b7fae */ /* 0x0007e800091a1016 */
[----:B-1----:R-:W2:Y:S04]  /*2b9c0*/  LDL.LU.64 R148, [R1+0x148] ;  /* 0x0001480001947983 */ /* 0x002ea80000300a00 */
[----:B------:R-:W2:Y:S01]  /*2b9d0*/  LDL.LU.64 R156, [R1+0x128] ;  /* 0x00012800019c7983 */ /* 0x000ea20000300a00 */
[----:B------:R-:W-:-:S05]  /*2b9e0*/  IMAD.X R151, R227, 0x1, R135, P3 ;  /* 0x00000001e3977824 */ /* 0x000fca00018e0687 */
[----:B------:R-:W-:Y:S01]  /*2b9f0*/  LDGSTS.E [R139+0x40a00], desc[UR22][R150.64], P2 ;  /* 0x40a00000968b7fae */ /* 0x000fe200091a1016 */
[----:B----4-:R-:W-:-:S05]  /*2ba00*/  IADD3 R222, P3, PT, R146, R134, RZ ;  /* 0x0000008692de7210 */ /* 0x010fca0007f7e0ff */
[----:B------:R-:W-:Y:S02]  /*2ba10*/  IMAD.X R223, R147, 0x1, R135, P3 ;  /* 0x0000000193df7824 */ /* 0x000fe400018e0687 */
[----:B------:R-:W4:Y:S04]  /*2ba20*/  LDL.LU.64 R146, [R1+0x108] ;  /* 0x0001080001927983 */ /* 0x000f280000300a00 */
[----:B------:R1:W-:Y:S04]  /*2ba30*/  STL.64 [R1+0x508], R150 ;  /* 0x0005089601007387 */ /* 0x0003e80000100a00 */
[----:B------:R-:W-:Y:S04]  /*2ba40*/  STL.64 [R1+0x538], R222 ;  /* 0x000538de01007387 */ /* 0x000fe80000100a00 */
[----:B------:R1:W-:Y:S01]  /*2ba50*/  LDGSTS.E [R139+0x40e00], desc[UR22][R222.64], P2 ;  /* 0x40e00000de8b7fae */ /* 0x0003e200091a1016 */
[----:B---3--:R-:W-:-:S05]  /*2ba60*/  IADD3 R136, P3, PT, R220, R134, RZ ;  /* 0x00000086dc887210 */ /* 0x008fca0007f7e0ff */
[----:B------:R-:W-:Y:S02]  /*2ba70*/  IMAD.X R137, R221, 0x1, R135, P3 ;  /* 0x00000001dd897824 */ /* 0x000fe400018e0687 */
[----:B------:R-:W3:Y:S04]  /*2ba80*/  LDL.LU.64 R220, [R1+0xe8] ;  /* 0x0000e80001dc7983 */ /* 0x000ee80000300a00 */
[----:B-1----:R-:W3:Y:S04]  /*2ba90*/  LDL.LU.64 R150, [R1+0xc8] ;  /* 0x0000c80001967983 */ /* 0x002ee80000300a00 */
[----:B------:R1:W-:Y:S01]  /*2baa0*/  STL.64 [R1+0x578], R136 ;  /* 0x0005788801007387 */ /* 0x0003e20000100a00 */
[----:B------:R-:W-:-:S03]  /*2bab0*/  IADD3 R226, P3, PT, R144, R134, RZ ;  /* 0x0000008690e27210 */ /* 0x000fc60007f7e0ff */
[----:B------:R-:W3:Y:S02]  /*2bac0*/  LDL.LU.64 R224, [R1+0xa8] ;  /* 0x0000a80001e07983 */ /* 0x000ee40000300a00 */
[----:B------:R-:W-:Y:S02]  /*2bad0*/  IMAD.X R227, R145, 0x1, R135, P3 ;  /* 0x0000000191e37824 */ /* 0x000fe400018e0687 */
[----:B------:R-:W-:Y:S04]  /*2bae0*/  LDGSTS.E [R139+0x41200], desc[UR22][R136.64], P2 ;  /* 0x41200000888b7fae */ /* 0x000fe800091a1016 */
[----:B------:R-:W-:Y:S04]  /*2baf0*/  LDGSTS.E [R139+0x41600], desc[UR22][R226.64], P2 ;  /* 0x41600000e28b7fae */ /* 0x000fe800091a1016 */
[----:B-1----:R-:W3:Y:S04]  /*2bb00*/  LDL.LU.64 R136, [R1+0x88] ;  /* 0x0000880001887983 */ /* 0x002ee80000300a00 */
[----:B------:R-:W-:Y:S04]  /*2bb10*/  STL.64 [R1+0x5b0], R226 ;  /* 0x0005b0e201007387 */ /* 0x000fe80000100a00 */
[----:B------:R-:W3:Y:S01]  /*2bb20*/  LDL.LU.64 R144, [R1+0x68] ;  /* 0x0000680001907983 */ /* 0x000ee20000300a00 */
[----:B------:R-:W-:-:S05]  /*2bb30*/  IADD3 R222, P3, PT, R154, R134, RZ ;  /* 0x000000869ade7210 */ /* 0x000fca0007f7e0ff */
[----:B------:R-:W-:Y:S01]  /*2bb40*/  IMAD.X R223, R155, 0x1, R135, P3 ;  /* 0x000000019bdf7824 */ /* 0x000fe200018e0687 */
[----:B------:R-:W-:-:S04]  /*2bb50*/  IADD3 R154, P3, PT, R228, R134, RZ ;  /* 0x00000086e49a7210 */ /* 0x000fc80007f7e0ff */
[----:B------:R1:W-:Y:S01]  /*2bb60*/  STL.64 [R1+0x5d8], R222 ;  /* 0x0005d8de01007387 */ /* 0x0003e20000100a00 */
[----:B------:R-:W-:-:S03]  /*2bb70*/  IMAD.X R155, R229, 0x1, R135, P3 ;  /* 0x00000001e59b7824 */ /* 0x000fc600018e0687 */
[----:B------:R-:W-:Y:S04]  /*2bb80*/  LDGSTS.E [R139+0x41a00], desc[UR22][R222.64], P2 ;  /* 0x41a00000de8b7fae */ /* 0x000fe800091a1016 */
[----:B------:R2:W-:Y:S04]  /*2bb90*/  LDGSTS.E [R139+0x41e00], desc[UR22][R154.64], P2 ;  /* 0x41e000009a8b7fae */ /* 0x0005e800091a1016 */
[----:B-1----:R-:W3:Y:S04]  /*2bba0*/  LDL.LU.64 R222, [R1+0x48] ;  /* 0x0000480001de7983 */ /* 0x002ee80000300a00 */
[----:B------:R2:W-:Y:S04]  /*2bbb0*/  STL.64 [R1+0x618], R154 ;  /* 0x0006189a01007387 */ /* 0x0005e80000100a00 */
[----:B------:R-:W3:Y:S04]  /*2bbc0*/  LDL.LU.64 R226, [R1+0x28] ;  /* 0x0000280001e27983 */ /* 0x000ee80000300a00 */
[----:B------:R-:W3:Y:S01]  /*2bbd0*/  LDL.LU.64 R228, [R1+0x8] ;  /* 0x0000080001e47983 */ /* 0x000ee20000300a00 */
[----:B--2---:R-:W-:-:S04]  /*2bbe0*/  IADD3 R154, P3, PT, R152, R134, RZ ;  /* 0x00000086989a7210 */ /* 0x004fc80007f7e0ff */
[----:B------:R-:W-:Y:S02]  /*2bbf0*/  IADD3.X R155, PT, PT, R153, R135, RZ, P3, !PT ;  /* 0x00000087999b7210 */ /* 0x000fe40001ffe4ff */
[----:B------:R-:W-:-:S03]  /*2bc00*/  IADD3 R152, P3, PT, R148, R134, RZ ;  /* 0x0000008694987210 */ /* 0x000fc60007f7e0ff */
[----:B------:R-:W-:Y:S02]  /*2bc10*/  LDGSTS.E [R139+0x42200], desc[UR22][R154.64], P2 ;  /* 0x422000009a8b7fae */ /* 0x000fe400091a1016 */
[--C-:B------:R-:W-:Y:S01]  /*2bc20*/  IMAD.X R153, R149, 0x1, R135.reuse, P3 ;  /* 0x0000000195997824 */ /* 0x100fe200018e0687 */
[-C--:B------:R-:W-:Y:S01]  /*2bc30*/  IADD3 R148, P3, PT, R156, R134.reuse, RZ ;  /* 0x000000869c947210 */ /* 0x080fe20007f7e0ff */
[----:B------:R1:W-:Y:S04]  /*2bc40*/  STL.64 [R1+0x640], R154 ;  /* 0x0006409a01007387 */ /* 0x0003e80000100a00 */
[----:B------:R-:W-:Y:S01]  /*2bc50*/  IMAD.X R149, R157, 0x1, R135, P3 ;  /* 0x000000019d957824 */ /* 0x000fe200018e0687 */
[----:B------:R-:W-:Y:S04]  /*2bc60*/  LDGSTS.E [R139+0x42600], desc[UR22][R152.64], P2 ;  /* 0x42600000988b7fae */ /* 0x000fe800091a1016 */
[----:B------:R-:W2:Y:S04]  /*2bc70*/  LDL.LU.64 R156, [R1+0x1428] ;  /* 0x00142800019c7983 */ /* 0x000ea80000300a00 */
[----:B-1----:R-:W2:Y:S04]  /*2bc80*/  LDL.LU.64 R154, [R1+0x1420] ;  /* 0x00142000019a7983 */ /* 0x002ea80000300a00 */
[----:B------:R1:W-:Y:S04]  /*2bc90*/  STL.64 [R1+0x680], R152 ;  /* 0x0006809801007387 */ /* 0x0003e80000100a00 */
[----:B------:R4:W-:Y:S04]  /*2bca0*/  LDGSTS.E [R139+0x42a00], desc[UR22][R148.64], P2 ;  /* 0x42a00000948b7fae */ /* 0x0009e800091a1016 */
[----:B-1----:R-:W2:Y:S04]  /*2bcb0*/  LDL.LU.64 R152, [R1+0x1418] ;  /* 0x0014180001987983 */ /* 0x002ea80000300a00 */
[----:B------:R4:W-:Y:S02]  /*2bcc0*/  STL.64 [R1+0x6a8], R148 ;  /* 0x0006a89401007387 */ /* 0x0009e40000100a00 */
[----:B----4-:R-:W-:-:S05]  /*2bcd0*/  IADD3 R148, P3, PT, R146, R134, RZ ;  /* 0x0000008692947210 */ /* 0x010fca0007f7e0ff */
[----:B------:R-:W-:-:S05]  /*2bce0*/  IMAD.X R149, R147, 0x1, R135, P3 ;  /* 0x0000000193957824 */ /* 0x000fca00018e0687 */
[----:B------:R1:W-:Y:S04]  /*2bcf0*/  STL.64 [R1+0x6e0], R148 ;  /* 0x0006e09401007387 */ /* 0x0003e80000100a00 */
[----:B------:R-:W-:Y:S01]  /*2bd00*/  LDGSTS.E [R139+0x42e00], desc[UR22][R148.64], P2 ;  /* 0x42e00000948b7fae */ /* 0x000fe200091a1016 */
[----:B---3--:R-:W-:-:S05]  /*2bd10*/  IADD3 R146, P3, PT, R220, R134, RZ ;  /* 0x00000086dc927210 */ /* 0x008fca0007f7e0ff */
[----:B------:R-:W-:Y:S01]  /*2bd20*/  IMAD.X R147, R221, 0x1, R135, P3 ;  /* 0x00000001dd937824 */ /* 0x000fe200018e0687 */
[----:B------:R-:W-:-:S04]  /*2bd30*/  IADD3 R220, P3, PT, R150, R134, RZ ;  /* 0x0000008696dc7210 */ /* 0x000fc80007f7e0ff */
[----:B------:R-:W-:Y:S01]  /*2bd40*/  LDGSTS.E [R139+0x43200], desc[UR22][R146.64], P2 ;  /* 0x43200000928b7fae */ /* 0x000fe200091a1016 */
[----:B------:R-:W-:-:S03]  /*2bd50*/  IMAD.X R221, R151, 0x1, R135, P3 ;  /* 0x0000000197dd7824 */ /* 0x000fc600018e0687 */
[----:B------:R-:W3:Y:S04]  /*2bd60*/  LDL.LU.64 R150, [R1+0x1410] ;  /* 0x0014100001967983 */ /* 0x000ee80000300a00 */
[----:B-1----:R-:W4:Y:S04]  /*2bd70*/  LDL.LU.64 R148, [R1+0x1408] ;  /* 0x0014080001947983 */ /* 0x002f280000300a00 */
[----:B------:R1:W-:Y:S04]  /*2bd80*/  STL.64 [R1+0x718], R146 ;  /* 0x0007189201007387 */ /* 0x0003e80000100a00 */
[----:B------:R1:W-:Y:S04]  /*2bd90*/  LDGSTS.E [R139+0x43600], desc[UR22][R220.64], P2 ;  /* 0x43600000dc8b7fae */ /* 0x0003e800091a1016 */
[----:B-1----:R-:W2:Y:S04]  /*2bda0*/  LDL.LU.64 R146, [R1+0x1400] ;  /* 0x0014000001927983 */ /* 0x002ea80000300a00 */
[----:B------:R1:W-:Y:S02]  /*2bdb0*/  STL.64 [R1+0x748], R220 ;  /* 0x000748dc01007387 */ /* 0x0003e40000100a00 */
[----:B-1----:R-:W-:-:S05]  /*2bdc0*/  IADD3 R220, P3, PT, R224, R134, RZ ;  /* 0x00000086e0dc7210 */ /* 0x002fca0007f7e0ff */
[----:B------:R-:W-:Y:S01]  /*2bdd0*/  IMAD.X R221, R225, 0x1, R135, P3 ;  /* 0x00000001e1dd7824 */ /* 0x000fe200018e0687 */
[----:B------:R-:W-:-:S04]  /*2bde0*/  IADD3 R224, P3, PT, R136, R134, RZ ;  /* 0x0000008688e07210 */ /* 0x000fc80007f7e0ff */
[----:B------:R-:W-:Y:S01]  /*2bdf0*/  IADD3.X R225, PT, PT, R137, R135, RZ, P3, !PT ;  /* 0x0000008789e17210 */ /* 0x000fe20001ffe4ff */
[----:B------:R-:W-:Y:S01]  /*2be00*/  LDGSTS.E [R139+0x43a00], desc[UR22][R220.64], P2 ;  /* 0x43a00000dc8b7fae */ /* 0x000fe200091a1016 */
[----:B------:R-:W-:-:S03]  /*2be10*/  IADD3 R136, P3, PT, R144, R134, RZ ;  /* 0x0000008690887210 */ /* 0x000fc60007f7e0ff */
[----:B------:R1:W-:Y:S02]  /*2be20*/  STL.64 [R1+0x788], R220 ;  /* 0x000788dc01007387 */ /* 0x0003e40000100a00 */
[----:B------:R-:W-:Y:S02]  /*2be30*/  IMAD.X R137, R145, 0x1, R135, P3 ;  /* 0x0000000191897824 */ /* 0x000fe400018e0687 */
[----:B------:R-:W2:Y:S04]  /*2be40*/  LDL.LU.64 R144, [R1+0x13f8] ;  /* 0x0013f80001907983 */ /* 0x000ea80000300a00 */
[----:B------:R1:W-:Y:S04]  /*2be50*/  LDGSTS.E [R139+0x43e00], desc[UR22][R224.64], P2 ;  /* 0x43e00000e08b7fae */ /* 0x0003e800091a1016 */
[----:B-1----:R-:W2:Y:S04]  /*2be60*/  LDL.LU.64 R220, [R1+0x13f0] ;  /* 0x0013f00001dc7983 */ /* 0x002ea80000300a00 */
[----:B------:R1:W-:Y:S04]  /*2be70*/  STL.64 [R1+0x7c0], R224 ;  /* 0x0007c0e001007387 */ /* 0x0003e80000100a00 */
[----:B------:R1:W-:Y:S02]  /*2be80*/  LDGSTS.E [R139+0x44200], desc[UR22][R136.64], P2 ;  /* 0x44200000888b7fae */ /* 0x0003e400091a1016 */
[----:B-1----:R-:W-:-:S05]  /*2be90*/  IADD3 R224, P3, PT, R222, R134, RZ ;  /* 0x00000086dee07210 */ /* 0x002fca0007f7e0ff */
[--C-:B------:R-:W-:Y:S01]  /*2bea0*/  IMAD.X R225, R223, 0x1, R135.reuse, P3 ;  /* 0x00000001dfe17824 */ /* 0x100fe200018e0687 */
[-C--:B------:R-:W-:Y:S01]  /*2beb0*/  IADD3 R222, P3, PT, R226, R134.reuse, RZ ;  /* 0x00000086e2de7210 */ /* 0x080fe20007f7e0ff */
[----:B------:R1:W-:Y:S04]  /*2bec0*/  STL.64 [R1+0x800], R136 ;  /* 0x0008008801007387 */ /* 0x0003e80000100a00 */
[----:B------:R-:W-:Y:S01]  /*2bed0*/  IMAD.X R223, R227, 0x1, R135, P3 ;  /* 0x00000001e3df7824 */ /* 0x000fe200018e0687 */
[----:B------:R1:W-:Y:S04]  /*2bee0*/  STL.64 [R1+0x840], R224 ;  /* 0x000840e001007387 */ /* 0x0003e80000100a00 */
[----:B------:R1:W-:Y:S02]  /*2bef0*/  LDGSTS.E [R139+0x44600], desc[UR22][R224.64], P2 ;  /* 0x44600000e08b7fae */ /* 0x0003e400091a1016 */
[----:B-1----:R-:W-:-:S02]  /*2bf00*/  IADD3 R136, P3, PT, R228, R134, RZ ;  /* 0x00000086e4887210 */ /* 0x002fc40007f7e0ff */
[----:B------:R1:W-:Y:S03]  /*2bf10*/  STL.64 [R1+0x880], R222 ;  /* 0x000880de01007387 */ /* 0x0003e60000100a00 */
[----:B------:R-:W-:Y:S01]  /*2bf20*/  IMAD.X R137, R229, 0x1, R135, P3 ;  /* 0x00000001e5897824 */ /* 0x000fe200018e0687 */
[----:B------:R1:W-:Y:S01]  /*2bf30*/  LDGSTS.E [R139+0x44a00], desc[UR22][R222.64], P2 ;  /* 0x44a00000de8b7fae */ /* 0x0003e200091a1016 */
[----:B------:R-:W-:-:S03]  /*2bf40*/  IADD3 R224, P3, PT, R246, R134, RZ ;  /* 0x00000086f6e07210 */ /* 0x000fc60007f7e0ff */
[----:B------:R1:W-:Y:S02]  /*2bf50*/  STL.64 [R1+0x8c0], R136 ;  /* 0x0008c08801007387 */ /* 0x0003e40000100a00 */
[--C-:B------:R-:W-:Y:S02]  /*2bf60*/  IMAD.X R225, R247, 0x1, R135.reuse, P3 ;  /* 0x00000001f7e17824 */ /* 0x100fe400018e0687 */
[----:B------:R1:W-:Y:S02]  /*2bf70*/  LDGSTS.E [R139+0x44e00], desc[UR22][R136.64], P2 ;  /* 0x44e00000888b7fae */ /* 0x0003e400091a1016 */
[-C--:B-1----:R-:W-:Y:S02]  /*2bf80*/  IADD3 R222, P3, PT, R238, R134.reuse, RZ ;  /* 0x00000086eede7210 */ /* 0x082fe40007f7e0ff */
[----:B------:R1:W-:Y:S03]  /*2bf90*/  STL.64 [R1+0x900], R224 ;  /* 0x000900e001007387 */ /* 0x0003e60000100a00 */
[----:B------:R-:W-:Y:S01]  /*2bfa0*/  IMAD.X R223, R239, 0x1, R135, P3 ;  /* 0x00000001efdf7824 */ /* 0x000fe200018e0687 */
[----:B------:R1:W-:Y:S01]  /*2bfb0*/  LDGSTS.E [R139+0x45200], desc[UR22][R224.64], P2 ;  /* 0x45200000e08b7fae */ /* 0x0003e200091a1016 */
[----:B------:R-:W-:-:S03]  /*2bfc0*/  IADD3 R136, P3, PT, R230, R134, RZ ;  /* 0x00000086e6887210 */ /* 0x000fc60007f7e0ff */
[----:B------:R1:W-:Y:S01]  /*2bfd0*/  STL.64 [R1+0x940], R222 ;  /* 0x000940de01007387 */ /* 0x0003e20000100a00 */
[----:B------:R-:W-:-:S03]  /*2bfe0*/  IADD3.X R137, PT, PT, R231, R135, RZ, P3, !PT ;  /* 0x00000087e7897210 */ /* 0x000fc60001ffe4ff */
[----:B------:R1:W-:Y:S04]  /*2bff0*/  LDGSTS.E [R139+0x45600], desc[UR22][R222.64], P2 ;  /* 0x45600000de8b7fae */ /* 0x0003e800091a1016 */
[----:B------:R1:W-:Y:S04]  /*2c000*/  STL.64 [R1+0x978], R136 ;  /* 0x0009788801007387 */ /* 0x0003e80000100a00 */
[----:B------:R-:W2:Y:S01]  /*2c010*/  LDL.64 R228, [R1+0x250] ;  /* 0x0002500001e47983 */ /* 0x000ea20000100a00 */
[----:B-1----:R-:W-:-:S03]  /*2c020*/  IADD3 R224, P3, PT, R218, R134, RZ ;  /* 0x00000086dae07210 */ /* 0x002fc60007f7e0ff */
[----:B------:R1:W-:Y:S02]  /*2c030*/  LDGSTS.E [R139+0x45a00], desc[UR22][R136.64], P2 ;  /* 0x45a00000888b7fae */ /* 0x0003e400091a1016 */
[--C-:B------:R-:W-:Y:S01]  /*2c040*/  IMAD.X R225, R219, 0x1, R135.reuse, P3 ;  /* 0x00000001dbe17824 */ /* 0x100fe200018e0687 */
[-C--:B------:R-:W-:Y:S01]  /*2c050*/  IADD3 R222, P3, PT, R216, R134.reuse, RZ ;  /* 0x00000086d8de7210 */ /* 0x080fe20007f7e0ff */
[----:B------:R-:W3:Y:S04]  /*2c060*/  LDL.64 R230, [R1+0x238] ;  /* 0x0002380001e67983 */ /* 0x000ee80000100a00 */
[----:B------:R-:W-:Y:S01]  /*2c070*/  IMAD.X R223, R217, 0x1, R135, P3 ;  /* 0x00000001d9df7824 */ /* 0x000fe200018e0687 */
[----:B------:R-:W-:Y:S01]  /*2c080*/  LDGSTS.E [R139+0x45e00], desc[UR22][R224.64], P2 ;  /* 0x45e00000e08b7fae */ /* 0x000fe200091a1016 */
[----:B-1----:R-:W-:-:S03]  /*2c090*/  IADD3 R136, P3, PT, R214, R134, RZ ;  /* 0x00000086d6887210 */ /* 0x002fc60007f7e0ff */
[----:B------:R-:W-:Y:S02]  /*2c0a0*/  STL.64 [R1+0xa38], R224 ;  /* 0x000a38e001007387 */ /* 0x000fe40000100a00 */
[----:B------:R-:W-:Y:S02]  /*2c0b0*/  IMAD.X R137, R215, 0x1, R135, P3 ;  /* 0x00000001d7897824 */ /* 0x000fe400018e0687 */
[----:B------:R-:W-:Y:S01]  /*2c0c0*/  STL.64 [R1+0xa68], R222 ;  /* 0x000a68de01007387 */ /* 0x000fe20000100a00 */
[----:B------:R-:W-:-:S03]  /*2c0d0*/  IADD3 R218, P3, PT, R212, R134, RZ ;  /* 0x00000086d4da7210 */ /* 0x000fc60007f7e0ff */
[----:B------:R1:W-:Y:S04]  /*2c0e0*/  STL.64 [R1+0xab0], R136 ;  /* 0x000ab08801007387 */ /* 0x0003e80000100a00 */
[----:B------:R-:W4:Y:S01]  /*2c0f0*/  LDL.LU.64 R238, [R1+0x218] ;  /* 0x0002180001ee7983 */ /* 0x000f220000300a00 */
[----:B------:R-:W-:-:S03]  /*2c100*/  IMAD.X R219, R213, 0x1, R135, P3 ;  /* 0x00000001d5db7824 */ /* 0x000fc600018e0687 */
[----:B------:R-:W-:Y:S01]  /*2c110*/  LDGSTS.E [R139+0x46200], desc[UR22][R222.64], P2 ;  /* 0x46200000de8b7fae */ /* 0x000fe200091a1016 */
[----:B------:R-:W-:-:S03]  /*2c120*/  IADD3 R216, P3, PT, R210, R134, RZ ;  /* 0x00000086d2d87210 */ /* 0x000fc60007f7e0ff */
[----:B------:R-:W-:Y:S02]  /*2c130*/  LDGSTS.E [R139+0x46600], desc[UR22][R136.64], P2 ;  /* 0x46600000888b7fae */ /* 0x000fe400091a1016 */
[--C-:B------:R-:W-:Y:S01]  /*2c140*/  IMAD.X R217, R211, 0x1, R135.reuse, P3 ;  /* 0x00000001d3d97824 */ /* 0x100fe200018e0687 */
[-C--:B------:R-:W-:Y:S01]  /*2c150*/  IADD3 R214, P3, PT, R208, R134.reuse, RZ ;  /* 0x00000086d0d67210 */ /* 0x080fe20007f7e0ff */
[----:B------:R-:W-:Y:S04]  /*2c160*/  LDGSTS.E [R139+0x46a00], desc[UR22][R218.64], P2 ;  /* 0x46a00000da8b7fae */ /* 0x000fe800091a1016 */
[----:B-1----:R-:W4:Y:S01]  /*2c170*/  LDL.LU.64 R136, [R1+0x200] ;  /* 0x0002000001887983 */ /* 0x002f220000300a00 */
[----:B------:R-:W-:Y:S01]  /*2c180*/  IMAD.X R215, R209, 0x1, R135, P3 ;  /* 0x00000001d1d77824 */ /* 0x000fe200018e0687 */
[----:B------:R-:W-:-:S02]  /*2c190*/  IADD3 R212, P3, PT, R206, R134, RZ ;  /* 0x00000086ced47210 */ /* 0x000fc40007f7e0ff */
[----:B------:R-:W-:Y:S04]  /*2c1a0*/  STL.64 [R1+0xae0], R218 ;  /* 0x000ae0da01007387 */ /* 0x000fe80000100a00 */
[----:B------:R-:W-:Y:S04]  /*2c1b0*/  STL.64 [R1+0xb10], R216 ;  /* 0x000b10d801007387 */ /* 0x000fe80000100a00 */
[----:B------:R-:W4:Y:S01]  /*2c1c0*/  LDL.64 R246, [R1+0x1e0] ;  /* 0x0001e00001f67983 */ /* 0x000f220000100a00 */
[----:B------:R-:W-:Y:S02]  /*2c1d0*/  IADD3.X R213, PT, PT, R207, R135, RZ, P3, !PT ;  /* 0x00000087cfd57210 */ /* 0x000fe40001ffe4ff */
[-C--:B------:R-:W-:Y:S01]  /*2c1e0*/  IADD3 R210, P3, PT, R204, R134.reuse, RZ ;  /* 0x00000086ccd27210 */ /* 0x080fe20007f7e0ff */
[----:B------:R-:W-:Y:S04]  /*2c1f0*/  STL.64 [R1+0xb38], R214 ;  /* 0x000b38d601007387 */ /* 0x000fe80000100a00 */
[----:B------:R-:W-:Y:S01]  /*2c200*/  IMAD.X R211, R205, 0x1, R135, P3 ;  /* 0x00000001cdd37824 */ /* 0x000fe200018e0687 */
[----:B------:R-:W4:Y:S01]  /*2c210*/  LDL.LU.64 R222, [R1+0x1c0] ;  /* 0x0001c00001de7983 */ /* 0x000f220000300a00 */
[----:B------:R-:W-:-:S03]  /*2c220*/  IADD3 R208, P3, PT, R202, R134, RZ ;  /* 0x00000086cad07210 */ /* 0x000fc60007f7e0ff */
[----:B------:R-:W-:Y:S02]  /*2c230*/  STL.64 [R1+0xb60], R212 ;  /* 0x000b60d401007387 */ /* 0x000fe40000100a00 */
[----:B------:R-:W-:Y:S02]  /*2c240*/  IMAD.X R209, R203, 0x1, R135, P3 ;  /* 0x00000001cbd17824 */ /* 0x000fe400018e0687 */
[----:B------:R-:W-:Y:S04]  /*2c250*/  STL.64 [R1+0xbc0], R210 ;  /* 0x000bc0d201007387 */ /* 0x000fe80000100a00 */
[----:B------:R-:W4:Y:S04]  /*2c260*/  LDL.LU.64 R224, [R1+0x1a0] ;  /* 0x0001a00001e07983 */ /* 0x000f280000300a00 */
[----:B------:R1:W-:Y:S04]  /*2c270*/  STL.64 [R1+0xbe8], R208 ;  /* 0x000be8d001007387 */ /* 0x0003e80000100a00 */
[----:B------:R-:W-:Y:S04]  /*2c280*/  LDGSTS.E [R139+0x46e00], desc[UR22][R216.64], P2 ;  /* 0x46e00000d88b7fae */ /* 0x000fe800091a1016 */
[----:B------:R-:W-:Y:S04]  /*2c290*/  LDGSTS.E [R139+0x47200], desc[UR22][R214.64], P2 ;  /* 0x47200000d68b7fae */ /* 0x000fe800091a1016 */
[----:B------:R4:W-:Y:S04]  /*2c2a0*/  LDGSTS.E [R139+0x47600], desc[UR22][R212.64], P2 ;  /* 0x47600000d48b7fae */ /* 0x0009e800091a1016 */
[----:B------:R-:W-:Y:S04]  /*2c2b0*/  LDGSTS.E [R139+0x47a00], desc[UR22][R210.64], P2 ;  /* 0x47a00000d28b7fae */ /* 0x000fe800091a1016 */
[----:B------:R1:W-:Y:S01]  /*2c2c0*/  LDGSTS.E [R139+0x47e00], desc[UR22][R208.64], P2 ;  /* 0x47e00000d08b7fae */ /* 0x0003e200091a1016 */
[----:B--2---:R-:W-:-:S05]  /*2c2d0*/  IADD3 R226, P3, PT, R228, R134, RZ ;  /* 0x00000086e4e27210 */ /* 0x004fca0007f7e0ff */
[----:B------:R-:W-:Y:S02]  /*2c2e0*/  IMAD.X R227, R229, 0x1, R135, P3 ;  /* 0x00000001e5e37824 */ /* 0x000fe400018e0687 */
[----:B------:R-:W2:Y:S01]  /*2c2f0*/  LDL.LU.64 R228, [R1+0x180] ;  /* 0x0001800001e47983 */ /* 0x000ea20000300a00 */
[----:B---3--:R-:W-:-:S03]  /*2c300*/  IADD3 R202, P3, PT, R230, R134, RZ ;  /* 0x00000086e6ca7210 */ /* 0x008fc60007f7e0ff */
[----:B-1----:R-:W3:Y:S02]  /*2c310*/  LDL.LU.64 R208, [R1+0x160] ;  /* 0x0001600001d07983 */ /* 0x002ee40000300a00 */
[----:B------:R-:W-:Y:S02]  /*2c320*/  IMAD.X R203, R231, 0x1, R135, P3 ;  /* 0x00000001e7cb7824 */ /* 0x000fe400018e0687 */
[----:B------:R-:W3:Y:S04]  /*2c330*/  LDL.LU.64 R210, [R1+0x140] ;  /* 0x0001400001d27983 */ /* 0x000ee80000300a00 */
[----:B------:R-:W3:Y:S04]  /*2c340*/  LDL.LU.64 R214, [R1+0x120] ;  /* 0x0001200001d67983 */ /* 0x000ee80000300a00 */
[----:B------:R-:W3:Y:S04]  /*2c350*/  LDL.LU.64 R216, [R1+0x100] ;  /* 0x0001000001d87983 */ /* 0x000ee80000300a00 */
[----:B------:R-:W-:Y:S01]  /*2c360*/  LDGSTS.E [R140+0x40280], desc[UR22][R226.64], P2 ;  /* 0x40280000e28c7fae */ /* 0x000fe200091a1016 */
[----:B----4-:R-:W-:-:S03]  /*2c370*/  IADD3 R212, P3, PT, R238, R134, RZ ;  /* 0x00000086eed47210 */ /* 0x010fc60007f7e0ff */
[----:B------:R-:W-:Y:S02]  /*2c380*/  LDGSTS.E [R140+0x40680], desc[UR22][R202.64], P2 ;  /* 0x40680000ca8c7fae */ /* 0x000fe400091a1016 */
[----:B------:R-:W-:-:S05]  /*2c390*/  IMAD.X R213, R239, 0x1, R135, P3 ;  /* 0x00000001efd57824 */ /* 0x000fca00018e0687 */
[----:B------:R-:W-:Y:S01]  /*2c3a0*/  LDGSTS.E [R140+0x40a80], desc[UR22][R212.64], P2 ;  /* 0x40a80000d48c7fae */ /* 0x000fe200091a1016 */
[----:B------:R-:W-:-:S05]  /*2c3b0*/  IADD3 R138, P3, PT, R136, R134, RZ ;  /* 0x00000086888a7210 */ /* 0x000fca0007f7e0ff */
[----:B------:R-:W-:-:S05]  /*2c3c0*/  IMAD.X R139, R137, 0x1, R135, P3 ;  /* 0x00000001898b7824 */ /* 0x000fca00018e0687 */
[----:B------:R-:W-:Y:S01]  /*2c3d0*/  STL.64 [R1+0x4d0], R138 ;  /* 0x0004d08a01007387 */ /* 0x000fe20000100a00 */
[----:B------:R-:W-:-:S03]  /*2c3e0*/  IADD3 R136, P3, PT, R246, R134, RZ ;  /* 0x00000086f6887210 */ /* 0x000fc60007f7e0ff */
[----:B------:R-:W4:Y:S01]  /*2c3f0*/  LDL.LU.64 R218, [R1+0xe0] ;  /* 0x0000e00001da7983 */ /* 0x000f220000300a00 */
[----:B------:R-:W-:-:S03]  /*2c400*/  IADD3.X R137, PT, PT, R247, R135, RZ, P3, !PT ;  /* 0x00000087f7897210 */ /* 0x000fc60001ffe4ff */
[----:B------:R-:W4:Y:S04]  /*2c410*/  LDL.LU.64 R230, [R1+0xc0] ;  /* 0x0000c00001e67983 */ /* 0x000f280000300a00 */
[----:B------:R1:W-:Y:S01]  /*2c420*/  STL.64 [R1+0x4f8], R136 ;  /* 0x0004f88801007387 */ /* 0x0003e20000100a00 */
[----:B------:R-:W-:-:S03]  /*2c430*/  IADD3 R206, P3, PT, R222, R134, RZ ;  /* 0x00000086dece7210 */ /* 0x000fc60007f7e0ff */
[----:B------:R-:W4:Y:S02]  /*2c440*/  LDL.LU.64 R238, [R1+0xa0] ;  /* 0x0000a00001ee7983 */ /* 0x000f240000300a00 */
[----:B------:R-:W-:Y:S02]  /*2c450*/  IMAD.X R207, R223, 0x1, R135, P3 ;  /* 0x00000001dfcf7824 */ /* 0x000fe400018e0687 */
[----:B------:R2:W-:Y:S04]  /*2c460*/  LDGSTS.E [R140+0x40e80], desc[UR22][R138.64], P2 ;  /* 0x40e800008a8c7fae */ /* 0x0005e800091a1016 */
[----:B------:R-:W-:Y:S01]  /*2c470*/  LDGSTS.E [R140+0x41280], desc[UR22][R136.64], P2 ;  /* 0x41280000888c7fae */ /* 0x000fe200091a1016 */
[----:B------:R-:W-:-:S03]  /*2c480*/  IADD3 R204, P3, PT, R224, R134, RZ ;  /* 0x00000086e0cc7210 */ /* 0x000fc60007f7e0ff */
[----:B------:R3:W-:Y:S02]  /*2c490*/  LDGSTS.E [R140+0x41680], desc[UR22][R206.64], P2 ;  /* 0x41680000ce8c7fae */ /* 0x0007e400091a1016 */
[----:B------:R-:W-:-:S05]  /*2c4a0*/  IMAD.X R205, R225, 0x1, R135, P3 ;  /* 0x00000001e1cd7824 */ /* 0x000fca00018e0687 */
[----:B------:R2:W-:Y:S04]  /*2c4b0*/  LDGSTS.E [R140+0x41a80], desc[UR22][R204.64], P2 ;  /* 0x41a80000cc8c7fae */ /* 0x0005e800091a1016 */
[----:B-1----:R-:W4:Y:S04]  /*2c4c0*/  LDL.LU.64 R136, [R1+0x80] ;  /* 0x0000800001887983 */ /* 0x002f280000300a00 */
[----:B------:R3:W-:Y:S04]  /*2c4d0*/  STL.64 [R1+0x530], R206 ;  /* 0x000530ce01007387 */ /* 0x0007e80000100a00 */
[----:B------:R-:W4:Y:S04]  /*2c4e0*/  LDL.LU.64 R246, [R1+0x60] ;  /* 0x0000600001f67983 */ /* 0x000f280000300a00 */
[----:B------:R1:W-:Y:S04]  /*2c4f0*/  STL.64 [R1+0x570], R204 ;  /* 0x000570cc01007387 */ /* 0x0003e80000100a00 */
[----:B------:R-:W4:Y:S01]  /*2c500*/  LDL.LU.64 R222, [R1+0x40] ;  /* 0x0000400001de7983 */ /* 0x000f220000300a00 */
[----:B--2---:R-:W-:-:S05]  /*2c510*/  IADD3 R138, P3, PT, R228, R134, RZ ;  /* 0x00000086e48a7210 */ /* 0x004fca0007f7e0ff */
[----:B------:R-:W-:-:S05]  /*2c520*/  IMAD.X R139, R229, 0x1, R135, P3 ;  /* 0x00000001e58b7824 */ /* 0x000fca00018e0687 */
[----:B------:R2:W-:Y:S04]  /*2c530*/  STL.64 [R1+0x5a0], R138 ;  /* 0x0005a08a01007387 */ /* 0x0005e80000100a00 */
[----:B------:R-:W4:Y:S04]  /*2c540*/  LDL.LU.64 R224, [R1+0x20] ;  /* 0x0000200001e07983 */ /* 0x000f280000300a00 */
[----:B------:R-:W4:Y:S01]  /*2c550*/  LDL.LU.64 R228, [R1] ;  /* 0x0000000001e47983 */ /* 0x000f220000300a00 */
[----:B---3--:R-:W-:-:S03]  /*2c560*/  IADD3 R206, P3, PT, R208, R134, RZ ;  /* 0x00000086d0ce7210 */ /* 0x008fc60007f7e0ff */
[----:B------:R2:W-:Y:S02]  /*2c570*/  LDGSTS.E [R140+0x41e80], desc[UR22][R138.64], P2 ;  /* 0x41e800008a8c7fae */ /* 0x0005e400091a1016 */
[----:B------:R-:W-:Y:S01]  /*2c580*/  IMAD.X R207, R209, 0x1, R135, P3 ;  /* 0x00000001d1cf7824 */ /* 0x000fe200018e0687 */
[----:B-1----:R-:W-:-:S04]  /*2c590*/  IADD3 R204, P3, PT, R210, R134, RZ ;  /* 0x00000086d2cc7210 */ /* 0x002fc80007f7e0ff */
[----:B------:R1:W-:Y:S01]  /*2c5a0*/  LDGSTS.E [R140+0x42280], desc[UR22][R206.64], P2 ;  /* 0x42280000ce8c7fae */ /* 0x0003e200091a1016 */
[--C-:B------:R-:W-:Y:S01]  /*2c5b0*/  IMAD.X R205, R211, 0x1, R135.reuse, P3 ;  /* 0x00000001d3cd7824 */ /* 0x100fe200018e0687 */
[-C--:B--2---:R-:W-:Y:S02]  /*2c5c0*/  IADD3 R138, P3, PT, R214, R134.reuse, RZ ;  /* 0x00000086d68a7210 */ /* 0x084fe40007f7e0ff */
[----:B------:R1:W-:Y:S03]  /*2c5d0*/  STL.64 [R1+0x5d0], R206 ;  /* 0x0005d0ce01007387 */ /* 0x0003e60000100a00 */
[----:B------:R-:W-:Y:S01]  /*2c5e0*/  IMAD.X R139, R215, 0x1, R135, P3 ;  /* 0x00000001d78b7824 */ /* 0x000fe200018e0687 */
[----:B------:R4:W-:Y:S04]  /*2c5f0*/  STL.64 [R1+0x610], R204 ;  /* 0x000610cc01007387 */ /* 0x0009e80000100a00 */
[----:B------:R4:W-:Y:S01]  /*2c600*/  LDGSTS.E [R140+0x42680], desc[UR22][R204.64], P2 ;  /* 0x42680000cc8c7fae */ /* 0x0009e200091a1016 */
[----:B-1----:R-:W-:-:S03]  /*2c610*/  IADD3 R206, P3, PT, R216, R134, RZ ;  /* 0x00000086d8ce7210 */ /* 0x002fc60007f7e0ff */
[----:B------:R1:W-:Y:S01]  /*2c620*/  STL.64 [R1+0x638], R138 ;  /* 0x0006388a01007387 */ /* 0x0003e20000100a00 */
[----:B------:R-:W-:-:S03]  /*2c630*/  IADD3.X R207, PT, PT, R217, R135, RZ, P3, !PT ;  /* 0x00000087d9cf7210 */ /* 0x000fc60001ffe4ff */
[----:B------:R1:W-:Y:S01]  /*2c640*/  LDGSTS.E [R140+0x42a80], desc[UR22][R138.64], P2 ;  /* 0x42a800008a8c7fae */ /* 0x0003e200091a1016 */
[----:B----4-:R-:W-:-:S03]  /*2c650*/  IADD3 R204, P3, PT, R218, R134, RZ ;  /* 0x00000086dacc7210 */ /* 0x010fc60007f7e0ff */
[----:B------:R-:W-:Y:S02]  /*2c660*/  STL.64 [R1+0x678], R206 ;  /* 0x000678ce01007387 */ /* 0x000fe40000100a00 */
[----:B------:R-:W-:Y:S02]  /*2c670*/  IMAD.X R205, R219, 0x1, R135, P3 ;  /* 0x00000001dbcd7824 */ /* 0x000fe400018e0687 */
[----:B------:R-:W-:Y:S01]  /*2c680*/  LDGSTS.E [R140+0x42e80], desc[UR22][R206.64], P2 ;  /* 0x42e80000ce8c7fae */ /* 0x000fe200091a1016 */
[----:B-1----:R-:W-:-:S03]  /*2c690*/  IADD3 R138, P3, PT, R230, R134, RZ ;  /* 0x00000086e68a7210 */ /* 0x002fc60007f7e0ff */
[----:B------:R1:W-:Y:S02]  /*2c6a0*/  STL.64 [R1+0x6a0], R204 ;  /* 0x0006a0cc01007387 */ /* 0x0003e40000100a00 */
[----:B------:R-:W-:Y:S02]  /*2c6b0*/  IMAD.X R139, R231, 0x1, R135, P3 ;  /* 0x00000001e78b7824 */ /* 0x000fe400018e0687 */
[----:B------:R1:W-:Y:S04]  /*2c6c0*/  LDGSTS.E [R140+0x43280], desc[UR22][R204.64], P2 ;  /* 0x43280000cc8c7fae */ /* 0x0003e800091a1016 */
[----:B------:R2:W-:Y:S04]  /*2c6d0*/  STL.64 [R1+0x6d8], R138 ;  /* 0x0006d88a01007387 */ /* 0x0005e80000100a00 */
[----:B------:R2:W-:Y:S01]  /*2c6e0*/  LDGSTS.E [R140+0x43680], desc[UR22][R138.64], P2 ;  /* 0x436800008a8c7fae */ /* 0x0005e200091a1016 */
[----:B-1----:R-:W-:-:S05]  /*2c6f0*/  IADD3 R204, P3, PT, R238, R134, RZ ;  /* 0x00000086eecc7210 */ /* 0x002fca0007f7e0ff */
[----:B------:R-:W-:Y:S01]  /*2c700*/  IMAD.X R205, R239, 0x1, R135, P3 ;  /* 0x00000001efcd7824 */ /* 0x000fe200018e0687 */
[----:B--2---:R-:W-:-:S04]  /*2c710*/  IADD3 R138, P3, PT, R136, R134, RZ ;  /* 0x00000086888a7210 */ /* 0x004fc80007f7e0ff */
[----:B------:R1:W-:Y:S01]  /*2c720*/  LDGSTS.E [R140+0x43a80], desc[UR22][R204.64], P2 ;  /* 0x43a80000cc8c7fae */ /* 0x0003e200091a1016 */
[--C-:B------:R-:W-:Y:S01]  /*2c730*/  IMAD.X R139, R137, 0x1, R135.reuse, P3 ;  /* 0x00000001898b7824 */ /* 0x100fe200018e0687 */
[-C--:B------:R-:W-:Y:S02]  /*2c740*/  IADD3 R136, P3, PT, R246, R134.reuse, RZ ;  /* 0x00000086f6887210 */ /* 0x080fe40007f7e0ff */
[----:B------:R1:W-:Y:S03]  /*2c750*/  STL.64 [R1+0x708], R204 ;  /* 0x000708cc01007387 */ /* 0x0003e60000100a00 */
[----:B------:R-:W-:Y:S01]  /*2c760*/  IMAD.X R137, R247, 0x1, R135, P3 ;  /* 0x00000001f7897824 */ /* 0x000fe200018e0687 */
[----:B------:R2:W-:Y:S04]  /*2c770*/  STL.64 [R1+0x740], R138 ;  /* 0x0007408a01007387 */ /* 0x0005e80000100a00 */
[----:B------:R2:W-:Y:S01]  /*2c780*/  LDGSTS.E [R140+0x43e80], desc[UR22][R138.64], P2 ;  /* 0x43e800008a8c7fae */ /* 0x0005e200091a1016 */
[----:B-1----:R-:W-:-:S03]  /*2c790*/  IADD3 R204, P3, PT, R222, R134, RZ ;  /* 0x00000086decc7210 */ /* 0x002fc60007f7e0ff */
[----:B------:R1:W-:Y:S02]  /*2c7a0*/  STL.64 [R1+0x780], R136 ;  /* 0x0007808801007387 */ /* 0x0003e40000100a00 */
[----:B------:R-:W-:Y:S02]  /*2c7b0*/  IMAD.X R205, R223, 0x1, R135, P3 ;  /* 0x00000001dfcd7824 */ /* 0x000fe400018e0687 */
[----:B------:R1:W-:Y:S04]  /*2c7c0*/  LDGSTS.E [R140+0x44280], desc[UR22][R136.64], P2 ;  /* 0x44280000888c7fae */ /* 0x0003e800091a1016 */
[----:B------:R3:W-:Y:S04]  /*2c7d0*/  STL.64 [R1+0x7b8], R204 ;  /* 0x0007b8cc01007387 */ /* 0x0007e80000100a00 */
[----:B------:R3:W-:Y:S01]  /*2c7e0*/  LDGSTS.E [R140+0x44680], desc[UR22][R204.64], P2 ;  /* 0x44680000cc8c7fae */ /* 0x0007e200091a1016 */
[----:B--2---:R-:W-:-:S04]  /*2c7f0*/  IADD3 R138, P3, PT, R224, R134, RZ ;  /* 0x00000086e08a7210 */ /* 0x004fc80007f7e0ff */
[----:B------:R-:W-:Y:S02]  /*2c800*/  IADD3.X R139, PT, PT, R225, R135, RZ, P3, !PT ;  /* 0x00000087e18b7210 */ /* 0x000fe40001ffe4ff */
[----:B-1----:R-:W-:-:S03]  /*2c810*/  IADD3 R136, P3, PT, R228, R134, RZ ;  /* 0x00000086e4887210 */ /* 0x002fc60007f7e0ff */
[----:B------:R1:W-:Y:S02]  /*2c820*/  LDGSTS.E [R140+0x44a80], desc[UR22][R138.64], P2 ;  /* 0x44a800008a8c7fae */ /* 0x0003e400091a1016 */
[--C-:B------:R-:W-:Y:S01]  /*2c830*/  IMAD.X R137, R229, 0x1, R135.reuse, P3 ;  /* 0x00000001e5897824 */ /* 0x100fe200018e0687 */
[-C--:B---3--:R-:W-:Y:S01]  /*2c840*/  IADD3 R204, P3, PT, R244, R134.reuse, RZ ;  /* 0x00000086f4cc7210 */ /* 0x088fe20007f7e0ff */
[----:B------:R1:W-:Y:S04]  /*2c850*/  STL.64 [R1+0x7f8], R138 ;  /* 0x0007f88a01007387 */ /* 0x0003e80000100a00 */
[----:B------:R-:W-:Y:S01]  /*2c860*/  IMAD.X R205, R245, 0x1, R135, P3 ;  /* 0x00000001f5cd7824 */ /* 0x000fe200018e0687 */
[----:B------:R2:W-:Y:S04]  /*2c870*/  STL.64 [R1+0x838], R136 ;  /* 0x0008388801007387 */ /* 0x0005e80000100a00 */
[----:B------:R2:W-:Y:S01]  /*2c880*/  LDGSTS.E [R140+0x44e80], desc[UR22][R136.64], P2 ;  /* 0x44e80000888c7fae */ /* 0x0005e200091a1016 */
[----:B-1----:R-:W-:-:S03]  /*2c890*/  IADD3 R138, P3, PT, R236, R134, RZ ;  /* 0x00000086ec8a7210 */ /* 0x002fc60007f7e0ff */
[----:B------:R-:W-:Y:S02]  /*2c8a0*/  STL.64 [R1+0x878], R204 ;  /* 0x000878cc01007387 */ /* 0x000fe40000100a00 */
[----:B------:R-:W-:Y:S02]  /*2c8b0*/  IMAD.X R139, R237, 0x1, R135, P3 ;  /* 0x00000001ed8b7824 */ /* 0x000fe400018e0687 */
[----:B------:R-:W-:Y:S01]  /*2c8c0*/  LDGSTS.E [R140+0x45280], desc[UR22][R204.64], P2 ;  /* 0x45280000cc8c7fae */ /* 0x000fe200091a1016 */
[----:B--2---:R-:W-:-:S03]  /*2c8d0*/  IADD3 R136, P3, PT, R200, R134, RZ ;  /* 0x00000086c8887210 */ /* 0x004fc60007f7e0ff */
[----:B------:R1:W-:Y:S02]  /*2c8e0*/  STL.64 [R1+0x8b8], R138 ;  /* 0x0008b88a01007387 */ /* 0x0003e40000100a00 */
[----:B------:R-:W-:Y:S02]  /*2c8f0*/  IMAD.X R137, R201, 0x1, R135, P3 ;  /* 0x00000001c9897824 */ /* 0x000fe400018e0687 */
[----:B------:R1:W-:Y:S04]  /*2c900*/  LDGSTS.E [R140+0x45680], desc[UR22][R138.64], P2 ;  /* 0x456800008a8c7fae */ /* 0x0003e800091a1016 */
[----:B------:R2:W-:Y:S04]  /*2c910*/  STL.64 [R1+0x8f8], R136 ;  /* 0x0008f88801007387 */ /* 0x0005e80000100a00 */
[----:B------:R-:W3:Y:S01]  /*2c920*/  LDL.LU.64 R228, [R1+0x248] ;  /* 0x0002480001e47983 */ /* 0x000ee20000300a00 */
[----:B------:R-:W-:-:S03]  /*2c930*/  IADD3 R200, P3, PT, R198, R134, RZ ;  /* 0x00000086c6c87210 */ /* 0x000fc60007f7e0ff */
[----:B------:R2:W-:Y:S02]  /*2c940*/  LDGSTS.E [R140+0x45a80], desc[UR22][R136.64], P2 ;  /* 0x45a80000888c7fae */ /* 0x0005e400091a1016 */
[--C-:B------:R-:W-:Y:S01]  /*2c950*/  IMAD.X R201, R199, 0x1, R135.reuse, P3 ;  /* 0x00000001c7c97824 */ /* 0x100fe200018e0687 */
[-C--:B-1----:R-:W-:Y:S01]  /*2c960*/  IADD3 R138, P3, PT, R196, R134.reuse, RZ ;  /* 0x00000086c48a7210 */ /* 0x082fe20007f7e0ff */
[----:B------:R-:W4:Y:S04]  /*2c970*/  LDL.64 R222, [R1+0x228] ;  /* 0x0002280001de7983 */ /* 0x000f280000100a00 */
[----:B------:R-:W-:Y:S01]  /*2c980*/  IMAD.X R139, R197, 0x1, R135, P3 ;  /* 0x00000001c58b7824 */ /* 0x000fe200018e0687 */
[----:B------:R-:W-:Y:S01]  /*2c990*/  LDGSTS.E [R140+0x45e80], desc[UR22][R200.64], P2 ;  /* 0x45e80000c88c7fae */ /* 0x000fe200091a1016 */
[----:B--2---:R-:W-:-:S03]  /*2c9a0*/  IADD3 R136, P3, PT, R194, R134, RZ ;  /* 0x00000086c2887210 */ /* 0x004fc60007f7e0ff */
[----:B------:R-:W-:Y:S01]  /*2c9b0*/  STL.64 [R1+0x930], R200 ;  /* 0x000930c801007387 */ /* 0x000fe20000100a00 */
[----:B------:R-:W-:-:S03]  /*2c9c0*/  IADD3.X R137, PT, PT, R195, R135, RZ, P3, !PT ;  /* 0x00000087c3897210 */ /* 0x000fc60001ffe4ff */
[----:B------:R1:W-:Y:S01]  /*2c9d0*/  LDGSTS.E [R140+0x46280], desc[UR22][R138.64], P2 ;  /* 0x462800008a8c7fae */ /* 0x0003e200091a1016 */
[----:B------:R-:W-:-:S03]  /*2c9e0*/  IADD3 R194, P3, PT, R192, R134, RZ ;  /* 0x00000086c0c27210 */ /* 0x000fc60007f7e0ff */
[----:B------:R1:W-:Y:S02]  /*2c9f0*/  STL.64 [R1+0x970], R138 ;  /* 0x0009708a01007387 */ /* 0x0003e40000100a00 */
[----:B------:R-:W-:Y:S02]  /*2ca00*/  IMAD.X R195, R193, 0x1, R135, P3 ;  /* 0x00000001c1c37824 */ /* 0x000fe400018e0687 */
[----:B------:R2:W-:Y:S04]  /*2ca10*/  STL.64 [R1+0x9a0], R136 ;  /* 0x0009a08801007387 */ /* 0x0005e80000100a00 */
[----:B------:R2:W-:Y:S01]  /*2ca20*/  LDGSTS.E [R140+0x46680], desc[UR22][R136.64], P2 ;  /* 0x46680000888c7fae */ /* 0x0005e200091a1016 */
[----:B-1----:R-:W-:-:S03]  /*2ca30*/  IADD3 R138, P3, PT, R190, R134, RZ ;  /* 0x00000086be8a7210 */ /* 0x002fc60007f7e0ff */
[----:B------:R-:W4:Y:S02]  /*2ca40*/  LDL.LU.64 R224, [R1+0x210] ;  /* 0x0002100001e07983 */ /* 0x000f240000300a00 */
[----:B------:R-:W-:Y:S02]  /*2ca50*/  IMAD.X R139, R191, 0x1, R135, P3 ;  /* 0x00000001bf8b7824 */ /* 0x000fe400018e0687 */
[----:B------:R-:W4:Y:S01]  /*2ca60*/  LDL.64 R246, [R1+0x1f8] ;  /* 0x0001f80001f67983 */ /* 0x000f220000100a00 */
[----:B--2---:R-:W-:-:S03]  /*2ca70*/  IADD3 R136, P3, PT, R188, R134, RZ ;  /* 0x00000086bc887210 */ /* 0x004fc60007f7e0ff */
[----:B------:R-:W2:Y:S02]  /*2ca80*/  LDL.LU.64 R230, [R1+0x1d8] ;  /* 0x0001d80001e67983 */ /* 0x000ea40000300a00 */
[--C-:B------:R-:W-:Y:S01]  /*2ca90*/  IMAD.X R137, R189, 0x1, R135.reuse, P3 ;  /* 0x00000001bd897824 */ /* 0x100fe200018e0687 */
[----:B------:R-:W-:Y:S01]  /*2caa0*/  IADD3 R188, P3, PT, R186, R134, RZ ;  /* 0x00000086babc7210 */ /* 0x000fe20007f7e0ff */
[----:B------:R-:W-:Y:S04]  /*2cab0*/  STL.64 [R1+0xa60], R194 ;  /* 0x000a60c201007387 */ /* 0x000fe80000100a00 */
[----:B------:R-:W-:Y:S01]  /*2cac0*/  LDGSTS.E [R140+0x46a80], desc[UR22][R194.64], P2 ;  /* 0x46a80000c28c7fae */ /* 0x000fe200091a1016 */
[----:B------:R-:W-:-:S03]  /*2cad0*/  IMAD.X R189, R187, 0x1, R135, P3 ;  /* 0x00000001bbbd7824 */ /* 0x000fc600018e0687 */
[----:B------:R-:W-:Y:S04]  /*2cae0*/  STL.64 [R1+0xaa8], R138 ;  /* 0x000aa88a01007387 */ /* 0x000fe80000100a00 */
[----:B------:R-:W-:Y:S04]  /*2caf0*/  LDGSTS.E [R140+0x46e80], desc[UR22][R138.64], P2 ;  /* 0x46e800008a8c7fae */ /* 0x000fe800091a1016 */
[----:B------:R1:W-:Y:S04]  /*2cb00*/  STL.64 [R1+0xad8], R136 ;  /* 0x000ad88801007387 */ /* 0x0003e80000100a00 */
[----:B------:R1:W-:Y:S04]  /*2cb10*/  LDGSTS.E [R140+0x47280], desc[UR22][R136.64], P2 ;  /* 0x47280000888c7fae */ /* 0x0003e800091a1016 */
[----:B------:R-:W-:Y:S04]  /*2cb20*/  STL.64 [R1+0xb08], R188 ;  /* 0x000b08bc01007387 */ /* 0x000fe80000100a00 */
[----:B------:R-:W-:Y:S01]  /*2cb30*/  LDGSTS.E [R140+0x47680], desc[UR22][R188.64], P2 ;  /* 0x47680000bc8c7fae */ /* 0x000fe200091a1016 */
[----:B-1----:R-:W-:-:S05]  /*2cb40*/  IADD3 R136, P3, PT, R184, R134, RZ ;  /* 0x00000086b8887210 */ /* 0x002fca0007f7e0ff */
[----:B------:R-:W-:Y:S01]  /*2cb50*/  IMAD.X R137, R185, 0x1, R135, P3 ;  /* 0x00000001b9897824 */ /* 0x000fe200018e0687 */
[----:B------:R-:W-:-:S04]  /*2cb60*/  IADD3 R138, P3, PT, R182, R134, RZ ;  /* 0x00000086b68a7210 */ /* 0x000fc80007f7e0ff */
[----:B------:R1:W-:Y:S01]  /*2cb70*/  STL.64 [R1+0xb30], R136 ;  /* 0x000b308801007387 */ /* 0x0003e20000100a00 */
[----:B------:R-:W-:-:S03]  /*2cb80*/  IMAD.X R139, R183, 0x1, R135, P3 ;  /* 0x00000001b78b7824 */ /* 0x000fc600018e0687 */
[----:B------:R-:W2:Y:S04]  /*2cb90*/  LDL.LU.64 R238, [R1+0x1b8] ;  /* 0x0001b80001ee7983 */ /* 0x000ea80000300a00 */
[----:B------:R-:W-:Y:S04]  /*2cba0*/  LDGSTS.E [R140+0x47a80], desc[UR22][R136.64], P2 ;  /* 0x47a80000888c7fae */ /* 0x000fe800091a1016 */
[----:B------:R3:W-:Y:S04]  /*2cbb0*/  STL.64 [R1+0xb58], R138 ;  /* 0x000b588a01007387 */ /* 0x0007e80000100a00 */
[----:B------:R2:W-:Y:S04]  /*2cbc0*/  LDGSTS.E [R140+0x47e80], desc[UR22][R138.64], P2 ;  /* 0x47e800008a8c7fae */ /* 0x0005e800091a1016 */
[----:B-1----:R-:W2:Y:S01]  /*2cbd0*/  LDL.LU.64 R136, [R1+0x198] ;  /* 0x0001980001887983 */ /* 0x002ea20000300a00 */
[----:B---3--:R-:W-:-:S04]  /*2cbe0*/  IADD3 R198, P3, PT, R228, R134, RZ ;  /* 0x00000086e4c67210 */ /* 0x008fc80007f7e0ff */
[----:B------:R-:W-:Y:S02]  /*2cbf0*/  IADD3.X R199, PT, PT, R229, R135, RZ, P3, !PT ;  /* 0x00000087e5c77210 */ /* 0x000fe40001ffe4ff */
[----:B------:R-:W3:Y:S04]  /*2cc00*/  LDL.LU.64 R228, [R1+0x178] ;  /* 0x0001780001e47983 */ /* 0x000ee80000300a00 */
[----:B------:R-:W3:Y:S04]  /*2cc10*/  LDL.LU.64 R236, [R1+0x158] ;  /* 0x0001580001ec7983 */ /* 0x000ee80000300a00 */
[----:B------:R-:W3:Y:S04]  /*2cc20*/  LDL.LU.64 R138, [R1+0x138] ;  /* 0x00013800018a7983 */ /* 0x000ee80000300a00 */
[----:B------:R-:W3:Y:S01]  /*2cc30*/  LDL.LU.64 R244, [R1+0x118] ;  /* 0x0001180001f47983 */ /* 0x000ee20000300a00 */
[----:B----4-:R-:W-:-:S03]  /*2cc40*/  IADD3 R204, P3, PT, R222, R134, RZ ;  /* 0x00000086decc7210 */ /* 0x010fc60007f7e0ff */
[----:B------:R-:W4:Y:S02]  /*2cc50*/  LDL.LU.64 R206, [R1+0xf8] ;  /* 0x0000f80001ce7983 */ /* 0x000f240000300a00 */
[----:B------:R-:W-:Y:S02]  /*2cc60*/  IMAD.X R205, R223, 0x1, R135, P3 ;  /* 0x00000001dfcd7824 */ /* 0x000fe400018e0687 */
[----:B------:R-:W4:Y:S04]  /*2cc70*/  LDL.LU.64 R208, [R1+0xd8] ;  /* 0x0000d80001d07983 */ /* 0x000f280000300a00 */
[----:B------:R-:W4:Y:S04]  /*2cc80*/  LDL.LU.64 R214, [R1+0xb8] ;  /* 0x0000b80001d67983 */ /* 0x000f280000300a00 */
[----:B------:R-:W4:Y:S01]  /*2cc90*/  LDL.LU.64 R218, [R1+0x98] ;  /* 0x0000980001da7983 */ /* 0x000f220000300a00 */
[----:B------:R-:W-:-:S03]  /*2cca0*/  IADD3 R222, P3, PT, R224, R134, RZ ;  /* 0x00000086e0de7210 */ /* 0x000fc60007f7e0ff */
[----:B------:R-:W-:Y:S02]  /*2ccb0*/  LDGSTS.E [R141+0x40300], desc[UR22][R198.64], P2 ;  /* 0x40300000c68d7fae */ /* 0x000fe400091a1016 */
[--C-:B------:R-:W-:Y:S01]  /*2ccc0*/  IMAD.X R223, R225, 0x1, R135.reuse, P3 ;  /* 0x00000001e1df7824 */ /* 0x100fe200018e0687 */
[-C--:B------:R-:W-:Y:S01]  /*2ccd0*/  IADD3 R224, P3, PT, R246, R134.reuse, RZ ;  /* 0x00000086f6e07210 */ /* 0x080fe20007f7e0ff */
[----:B------:R-:W-:Y:S04]  /*2cce0*/  LDGSTS.E [R141+0x40700], desc[UR22][R204.64], P2 ;  /* 0x40700000cc8d7fae */ /* 0x000fe800091a1016 */
[--C-:B------:R-:W-:Y:S01]  /*2ccf0*/  IMAD.X R225, R247, 0x1, R135.reuse, P3 ;  /* 0x00000001f7e17824 */ /* 0x100fe200018e0687 */
[-C--:B--2---:R-:W-:Y:S01]  /*2cd00*/  IADD3 R246, P3, PT, R230, R134.reuse, RZ ;  /* 0x00000086e6f67210 */ /* 0x084fe20007f7e0ff */
[----:B------:R-:W-:Y:S04]  /*2cd10*/  LDGSTS.E [R141+0x40b00], desc[UR22][R222.64], P2 ;  /* 0x40b00000de8d7fae */ /* 0x000fe800091a1016 */
[----:B------:R-:W-:Y:S01]  /*2cd20*/  IMAD.X R247, R231, 0x1, R135, P3 ;  /* 0x00000001e7f77824 */ /* 0x000fe200018e0687 */
[----:B------:R-:W-:Y:S04]  /*2cd30*/  LDGSTS.E [R141+0x40f00], desc[UR22][R224.64], P2 ;  /* 0x40f00000e08d7fae */ /* 0x000fe800091a1016 */
[----:B------:R-:W2:Y:S04]  /*2cd40*/  LDL.LU.64 R230, [R1+0x78] ;  /* 0x0000780001e67983 */ /* 0x000ea80000300a00 */
[----:B------:R-:W-:Y:S01]  /*2cd50*/  LDGSTS.E [R141+0x41300], desc[UR22][R246.64], P2 ;  /* 0x41300000f68d7fae */ /* 0x000fe200091a1016 */
[----:B------:R-:W-:-:S05]  /*2cd60*/  IADD3 R216, P3, PT, R238, R134, RZ ;  /* 0x00000086eed87210 */ /* 0x000fca0007f7e0ff */
[----:B------:R-:W-:Y:S02]  /*2cd70*/  IMAD.X R217, R239, 0x1, R135, P3 ;  /* 0x00000001efd97824 */ /* 0x000fe400018e0687 */
[----:B------:R-:W2:Y:S04]  /*2cd80*/  LDL.LU.64 R238, [R1+0x58] ;  /* 0x0000580001ee7983 */ /* 0x000ea80000300a00 */
[----:B------:R-:W-:Y:S01]  /*2cd90*/  LDGSTS.E [R141+0x41700], desc[UR22][R216.64], P2 ;  /* 0x41700000d88d7fae */ /* 0x000fe200091a1016 */
[----:B------:R-:W-:-:S05]  /*2cda0*/  IADD3 R210, P3, PT, R136, R134, RZ ;  /* 0x0000008688d27210 */ /* 0x000fca0007f7e0ff */
[----:B------:R-:W-:Y:S02]  /*2cdb0*/  IMAD.X R211, R137, 0x1, R135, P3 ;  /* 0x0000000189d37824 */ /* 0x000fe400018e0687 */
[----:B------:R-:W2:Y:S04]  /*2cdc0*/  LDL.LU.64 R136, [R1+0x38] ;  /* 0x0000380001887983 */ /* 0x000ea80000300a00 */
[----:B------:R-:W-:Y:S01]  /*2cdd0*/  LDGSTS.E [R141+0x41b00], desc[UR22][R210.64], P2 ;  /* 0x41b00000d28d7fae */ /* 0x000fe200091a1016 */
[----:B---3--:R-:W-:-:S04]  /*2cde0*/  IADD3 R200, P3, PT, R228, R134, RZ ;  /* 0x00000086e4c87210 */ /* 0x008fc80007f7e0ff */
[----:B------:R-:W-:Y:S02]  /*2cdf0*/  IADD3.X R201, PT, PT, R229, R135, RZ, P3, !PT ;  /* 0x00000087e5c97210 */ /* 0x000fe40001ffe4ff */
[----:B------:R-:W3:Y:S01]  /*2ce00*/  LDL.LU.64 R228, [R1+0x18] ;  /* 0x0000180001e47983 */ /* 0x000ee20000300a00 */
[----:B------:R-:W-:-:S03]  /*2ce10*/  IADD3 R184, P3, PT, R236, R134, RZ ;  /* 0x00000086ecb87210 */ /* 0x000fc60007f7e0ff */
[----:B------:R-:W-:Y:S02]  /*2ce20*/  LDGSTS.E [R141+0x41f00], desc[UR22][R200.64], P2 ;  /* 0x41f00000c88d7fae */ /* 0x000fe400091a1016 */
[----:B------:R-:W-:Y:S01]  /*2ce30*/  IMAD.X R185, R237, 0x1, R135, P3 ;  /* 0x00000001edb97824 */ /* 0x000fe200018e0687 */
[----:B------:R-:W-:-:S04]  /*2ce40*/  IADD3 R182, P3, PT, R138, R134, RZ ;  /* 0x000000868ab67210 */ /* 0x000fc80007f7e0ff */
[----:B------:R4:W-:Y:S01]  /*2ce50*/  LDGSTS.E [R141+0x42300], desc[UR22][R184.64], P2 ;  /* 0x42300000b88d7fae */ /* 0x0009e200091a1016 */
[--C-:B------:R-:W-:Y:S01]  /*2ce60*/  IMAD.X R183, R139, 0x1, R135.reuse, P3 ;  /* 0x000000018bb77824 */ /* 0x100fe200018e0687 */
[-C--:B------:R-:W-:Y:S02]  /*2ce70*/  IADD3 R138, P3, PT, R244, R134.reuse, RZ ;  /* 0x00000086f48a7210 */ /* 0x080fe40007f7e0ff */
[----:B------:R4:W-:Y:S03]  /*2ce80*/  STL.64 [R1+0x568], R184 ;  /* 0x000568b801007387 */ /* 0x0009e60000100a00 */
[----:B------:R-:W-:Y:S01]  /*2ce90*/  IMAD.X R139, R245, 0x1, R135, P3 ;  /* 0x00000001f58b7824 */ /* 0x000fe200018e0687 */
[----:B------:R1:W-:Y:S04]  /*2cea0*/  STL.64 [R1+0x590], R182 ;  /* 0x000590b601007387 */ /* 0x0003e80000100a00 */
[----:B------:R1:W-:Y:S01]  /*2ceb0*/  LDGSTS.E [R141+0x42700], desc[UR22][R182.64], P2 ;  /* 0x42700000b68d7fae */ /* 0x0003e200091a1016 */
[----:B----4-:R-:W-:-:S03]  /*2cec0*/  IADD3 R184, P3, PT, R206, R134, RZ ;  /* 0x00000086ceb87210 */ /* 0x010fc60007f7e0ff */
[----:B------:R4:W-:Y:S02]  /*2ced0*/  STL.64 [R1+0x5c8], R138 ;  /* 0x0005c88a01007387 */ /* 0x0009e40000100a00 */
[----:B------:R-:W-:Y:S02]  /*2cee0*/  IMAD.X R185, R207, 0x1, R135, P3 ;  /* 0x00000001cfb97824 */ /* 0x000fe400018e0687 */
[----:B------:R4:W-:Y:S01]  /*2cef0*/  LDGSTS.E [R141+0x42b00], desc[UR22][R138.64], P2 ;  /* 0x42b000008a8d7fae */ /* 0x0009e200091a1016 */
[----:B-1----:R-:W-:-:S03]  /*2cf00*/  IADD3 R182, P3, PT, R208, R134, RZ ;  /* 0x00000086d0b67210 */ /* 0x002fc60007f7e0ff */
[----:B------:R1:W-:Y:S02]  /*2cf10*/  STL.64 [R1+0x608], R184 ;  /* 0x000608b801007387 */ /* 0x0003e40000100a00 */
[----:B------:R-:W-:Y:S02]  /*2cf20*/  IMAD.X R183, R209, 0x1, R135, P3 ;  /* 0x00000001d1b77824 */ /* 0x000fe400018e0687 */
[----:B------:R1:W-:Y:S01]  /*2cf30*/  LDGSTS.E [R141+0x42f00], desc[UR22][R184.64], P2 ;  /* 0x42f00000b88d7fae */ /* 0x0003e200091a1016 */
[----:B----4-:R-:W-:-:S03]  /*2cf40*/  IADD3 R138, P3, PT, R214, R134, RZ ;  /* 0x00000086d68a7210 */ /* 0x010fc60007f7e0ff */
[----:B------:R2:W-:Y:S02]  /*2cf50*/  STL.64 [R1+0x630], R182 ;  /* 0x000630b601007387 */ /* 0x0005e40000100a00 */
[----:B------:R-:W-:Y:S02]  /*2cf60*/  IMAD.X R139, R215, 0x1, R135, P3 ;  /* 0x00000001d78b7824 */ /* 0x000fe400018e0687 */
[----:B------:R2:W-:Y:S01]  /*2cf70*/  LDGSTS.E [R141+0x43300], desc[UR22][R182.64], P2 ;  /* 0x43300000b68d7fae */ /* 0x0005e200091a1016 */
[----:B-1----:R-:W-:-:S03]  /*2cf80*/  IADD3 R184, P3, PT, R218, R134, RZ ;  /* 0x00000086dab87210 */ /* 0x002fc60007f7e0ff */
[----:B------:R1:W-:Y:S01]  /*2cf90*/  STL.64 [R1+0x670], R138 ;  /* 0x0006708a01007387 */ /* 0x0003e20000100a00 */
[----:B------:R-:W-:-:S03]  /*2cfa0*/  IADD3.X R185, PT, PT, R219, R135, RZ, P3, !PT ;  /* 0x00000087dbb97210 */ /* 0x000fc60001ffe4ff */
[----:B------:R1:W-:Y:S01]  /*2cfb0*/  LDGSTS.E [R141+0x43700], desc[UR22][R138.64], P2 ;  /* 0x437000008a8d7fae */ /* 0x0003e200091a1016 */
[----:B--2---:R-:W-:-:S03]  /*2cfc0*/  IADD3 R182, P3, PT, R230, R134, RZ ;  /* 0x00000086e6b67210 */ /* 0x004fc60007f7e0ff */
[----:B------:R-:W-:Y:S02]  /*2cfd0*/  STL.64 [R1+0x698], R184 ;  /* 0x000698b801007387 */ /* 0x000fe40000100a00 */
[----:B------:R-:W-:Y:S02]  /*2cfe0*/  IMAD.X R183, R231, 0x1, R135, P3 ;  /* 0x00000001e7b77824 */ /* 0x000fe400018e0687 */
[----:B------:R-:W-:Y:S04]  /*2cff0*/  LDGSTS.E [R141+0x43b00], desc[UR22][R184.64], P2 ;  /* 0x43b00000b88d7fae */ /* 0x000fe800091a1016 */
[----:B------:R2:W-:Y:S04]  /*2d000*/  STL.64 [R1+0x6d0], R182 ;  /* 0x0006d0b601007387 */ /* 0x0005e80000100a00 */
[----:B------:R2:W-:Y:S01]  /*2d010*/  LDGSTS.E [R141+0x43f00], desc[UR22][R182.64], P2 ;  /* 0x43f00000b68d7fae */ /* 0x0005e200091a1016 */
[----:B-1----:R-:W-:-:S05]  /*2d020*/  IADD3 R138, P3, PT, R238, R134, RZ ;  /* 0x00000086ee8a7210 */ /* 0x002fca0007f7e0ff */
[----:B------:R-:W-:-:S05]  /*2d030*/  IMAD.X R139, R239, 0x1, R135, P3 ;  /* 0x00000001ef8b7824 */ /* 0x000fca00018e0687 */
[----:B------:R3:W-:Y:S04]  /*2d040*/  STL.64 [R1+0x6f8], R138 ;  /* 0x0006f88a01007387 */ /* 0x0007e80000100a00 */
[----:B------:R3:W-:Y:S01]  /*2d050*/  LDGSTS.E [R141+0x44300], desc[UR22][R138.64], P2 ;  /* 0x443000008a8d7fae */ /* 0x0007e200091a1016 */
[----:B--2---:R-:W-:-:S05]  /*2d060*/  IADD3 R182, P3, PT, R136, R134, RZ ;  /* 0x0000008688b67210 */ /* 0x004fca0007f7e0ff */
[----:B------:R-:W-:-:S05]  /*2d070*/  IMAD.X R183, R137, 0x1, R135, P3 ;  /* 0x0000000189b77824 */ /* 0x000fca00018e0687 */
[----:B------:R1:W-:Y:S04]  /*2d080*/  STL.64 [R1+0x738], R182 ;  /* 0x000738b601007387 */ /* 0x0003e80000100a00 */
[----:B------:R1:W-:Y:S01]  /*2d090*/  LDGSTS.E [R141+0x44700], desc[UR22][R182.64], P2 ;  /* 0x44700000b68d7fae */ /* 0x0003e200091a1016 */
[----:B---3--:R-:W-:-:S05]  /*2d0a0*/  IADD3 R138, P3, PT, R228, R134, RZ ;  /* 0x00000086e48a7210 */ /* 0x008fca0007f7e0ff */
[----:B------:R-:W-:Y:S01]  /*2d0b0*/  IMAD.X R139, R229, 0x1, R135, P3 ;  /* 0x00000001e58b7824 */ /* 0x000fe200018e0687 */
[----:B------:R-:W-:-:S04]  /*2d0c0*/  IADD3 R136, P3, PT, R250, R134, RZ ;  /* 0x00000086fa887210 */ /* 0x000fc80007f7e0ff */
[----:B------:R2:W-:Y:S01]  /*2d0d0*/  LDGSTS.E [R141+0x44b00], desc[UR22][R138.64], P2 ;  /* 0x44b000008a8d7fae */ /* 0x0005e200091a1016 */
[--C-:B------:R-:W-:Y:S01]  /*2d0e0*/  IMAD.X R137, R251, 0x1, R135.reuse, P3 ;  /* 0x00000001fb897824 */ /* 0x100fe200018e0687 */
[-C--:B-1----:R-:W-:Y:S02]  /*2d0f0*/  IADD3 R182, P3, PT, R242, R134.reuse, RZ ;  /* 0x00000086f2b67210 */ /* 0x082fe40007f7e0ff */
[----:B------:R2:W-:Y:S03]  /*2d100*/  STL.64 [R1+0x778], R138 ;  /* 0x0007788a01007387 */ /* 0x0005e60000100a00 */
[----:B------:R-:W-:Y:S01]  /*2d110*/  IMAD.X R183, R243, 0x1, R135, P3 ;  /* 0x00000001f3b77824 */ /* 0x000fe200018e0687 */
[----:B------:R1:W-:Y:S04]  /*2d120*/  STL.64 [R1+0x7a8], R136 ;  /* 0x0007a88801007387 */ /* 0x0003e80000100a00 */
[----:B------:R1:W-:Y:S01]  /*2d130*/  LDGSTS.E [R141+0x44f00], desc[UR22][R136.64], P2 ;  /* 0x44f00000888d7fae */ /* 0x0003e200091a1016 */
[----:B--2---:R-:W-:-:S03]  /*2d140*/  IADD3 R138, P3, PT, R234, R134, RZ ;  /* 0x00000086ea8a7210 */ /* 0x004fc60007f7e0ff */
[----:B------:R-:W-:Y:S01]  /*2d150*/  STL.64 [R1+0x7f0], R182 ;  /* 0x0007f0b601007387 */ /* 0x000fe20000100a00 */
[----:B------:R-:W-:-:S03]  /*2d160*/  IADD3.X R139, PT, PT, R235, R135, RZ, P3, !PT ;  /* 0x00000087eb8b7210 */ /* 0x000fc60001ffe4ff */
[----:B------:R2:W-:Y:S01]  /*2d170*/  LDGSTS.E [R141+0x45300], desc[UR22][R182.64], P2 ;  /* 0x45300000b68d7fae */ /* 0x0005e200091a1016 */
[----:B-1----:R-:W-:-:S03]  /*2d180*/  IADD3 R136, P3, PT, R180, R134, RZ ;  /* 0x00000086b4887210 */ /* 0x002fc60007f7e0ff */
[----:B------:R-:W-:Y:S02]  /*2d190*/  STL.64 [R1+0x828], R138 ;  /* 0x0008288a01007387 */ /* 0x000fe40000100a00 */
[----:B------:R-:W-:Y:S02]  /*2d1a0*/  IMAD.X R137, R181, 0x1, R135, P3 ;  /* 0x00000001b5897824 */ /* 0x000fe400018e0687 */
[----:B------:R1:W-:Y:S04]  /*2d1b0*/  LDGSTS.E [R141+0x45700], desc[UR22][R138.64], P2 ;  /* 0x457000008a8d7fae */ /* 0x0003e800091a1016 */
[----:B------:R3:W-:Y:S04]  /*2d1c0*/  STL.64 [R1+0x870], R136 ;  /* 0x0008708801007387 */ /* 0x0007e80000100a00 */
[----:B------:R-:W-:Y:S04]  /*2d1d0*/  LDGSTS.E [R141+0x45b00], desc[UR22][R136.64], P2 ;  /* 0x45b00000888d7fae */ /* 0x000fe800091a1016 */
[----:B---3--:R-:W3:Y:S01]  /*2d1e0*/  LDL.LU.64 R136, [R1+0x240] ;  /* 0x0002400001887983 */ /* 0x008ee20000300a00 */
[----:B--2---:R-:W-:-:S03]  /*2d1f0*/  IADD3 R182, P3, PT, R178, R134, RZ ;  /* 0x00000086b2b67210 */ /* 0x004fc60007f7e0ff */
[----:B------:R-:W2:Y:S02]  /*2d200*/  LDL.LU.64 R214, [R1+0x220] ;  /* 0x0002200001d67983 */ /* 0x000ea40000300a00 */
[----:B------:R-:W-:Y:S01]  /*2d210*/  IMAD.X R183, R179, 0x1, R135, P3 ;  /* 0x00000001b3b77824 */ /* 0x000fe200018e0687 */
[----:B------:R-:W-:-:S04]  /*2d220*/  IADD3 R180, P3, PT, R176, R134, RZ ;  /* 0x00000086b0b47210 */ /* 0x000fc80007f7e0ff */
[----:B------:R-:W-:Y:S01]  /*2d230*/  LDGSTS.E [R141+0x45f00], desc[UR22][R182.64], P2 ;  /* 0x45f00000b68d7fae */ /* 0x000fe200091a1016 */
[--C-:B------:R-:W-:Y:S01]  /*2d240*/  IMAD.X R181, R177, 0x1, R135.reuse, P3 ;  /* 0x00000001b1b57824 */ /* 0x100fe200018e0687 */
[-C--:B-1----:R-:W-:Y:S02]  /*2d250*/  IADD3 R138, P3, PT, R174, R134.reuse, RZ ;  /* 0x00000086ae8a7210 */ /* 0x082fe40007f7e0ff */
[----:B------:R-:W-:Y:S03]  /*2d260*/  STL.64 [R1+0x8a8], R182 ;  /* 0x0008a8b601007387 */ /* 0x000fe60000100a00 */
[--C-:B------:R-:W-:Y:S01]  /*2d270*/  IMAD.X R139, R175, 0x1, R135.reuse, P3 ;  /* 0x00000001af8b7824 */ /* 0x100fe200018e0687 */
[-C--:B------:R-:W-:Y:S01]  /*2d280*/  IADD3 R176, P3, PT, R172, R134.reuse, RZ ;  /* 0x00000086acb07210 */ /* 0x080fe20007f7e0ff */
[----:B------:R-:W-:Y:S04]  /*2d290*/  LDGSTS.E [R141+0x46300], desc[UR22][R180.64], P2 ;  /* 0x46300000b48d7fae */ /* 0x000fe800091a1016 */
[--C-:B------:R-:W-:Y:S01]  /*2d2a0*/  IMAD.X R177, R173, 0x1, R135.reuse, P3 ;  /* 0x00000001adb17824 */ /* 0x100fe200018e0687 */
[----:B------:R-:W-:Y:S01]  /*2d2b0*/  IADD3 R174, P3, PT, R170, R134, RZ ;  /* 0x00000086aaae7210 */ /* 0x000fe20007f7e0ff */
[----:B------:R-:W-:Y:S04]  /*2d2c0*/  STL.64 [R1+0x8f0], R180 ;  /* 0x0008f0b401007387 */ /* 0x000fe80000100a00 */
[----:B------:R1:W-:Y:S01]  /*2d2d0*/  STL.64 [R1+0x920], R138 ;  /* 0x0009208a01007387 */ /* 0x0003e20000100a00 */
[----:B------:R-:W-:-:S03]  /*2d2e0*/  IMAD.X R175, R171, 0x1, R135, P3 ;  /* 0x00000001abaf7824 */ /* 0x000fc600018e0687 */
[----:B------:R1:W-:Y:S04]  /*2d2f0*/  LDGSTS.E [R141+0x46700], desc[UR22][R138.64], P2 ;  /* 0x467000008a8d7fae */ /* 0x0003e800091a1016 */
[----:B------:R-:W4:Y:S04]  /*2d300*/  LDL.LU.64 R230, [R1+0x208] ;  /* 0x0002080001e67983 */ /* 0x000f280000300a00 */
[----:B------:R-:W4:Y:S01]  /*2d310*/  LDL.LU.64 R228, [R1+0x1e8] ;  /* 0x0001e80001e47983 */ /* 0x000f220000300a00 */
[----:B-1----:R-:W-:-:S03]  /*2d320*/  IADD3 R138, P3, PT, R168, R134, RZ ;  /* 0x00000086a88a7210 */ /* 0x002fc60007f7e0ff */
[----:B------:R-:W4:Y:S01]  /*2d330*/  LDL.LU.64 R206, [R1+0x1d0] ;  /* 0x0001d00001ce7983 */ /* 0x000f220000300a00 */
[----:B------:R-:W-:-:S03]  /*2d340*/  IADD3.X R139, PT, PT, R169, R135, RZ, P3, !PT ;  /* 0x00000087a98b7210 */ /* 0x000fc60001ffe4ff */
[----:B------:R-:W-:Y:S01]  /*2d350*/  LDGSTS.E [R141+0x46b00], desc[UR22][R176.64], P2 ;  /* 0x46b00000b08d7fae */ /* 0x000fe200091a1016 */
[----:B------:R-:W-:-:S03]  /*2d360*/  IADD3 R170, P3, PT, R166, R134, RZ ;  /* 0x00000086a6aa7210 */ /* 0x000fc60007f7e0ff */
[----:B------:R-:W-:Y:S02]  /*2d370*/  STL.64 [R1+0x960], R176 ;  /* 0x000960b001007387 */ /* 0x000fe40000100a00 */
[--C-:B------:R-:W-:Y:S01]  /*2d380*/  IMAD.X R171, R167, 0x1, R135.reuse, P3 ;  /* 0x00000001a7ab7824 */ /* 0x100fe200018e0687 */
[----:B------:R-:W-:Y:S01]  /*2d390*/  IADD3 R168, P3, PT, R164, R134, RZ ;  /* 0x00000086a4a87210 */ /* 0x000fe20007f7e0ff */
[----:B------:R-:W-:Y:S04]  /*2d3a0*/  STL.64 [R1+0x998], R174 ;  /* 0x000998ae01007387 */ /* 0x000fe80000100a00 */
[----:B------:R-:W-:Y:S01]  /*2d3b0*/  LDGSTS.E [R141+0x46f00], desc[UR22][R174.64], P2 ;  /* 0x46f00000ae8d7fae */ /* 0x000fe200091a1016 */
[----:B------:R-:W-:-:S03]  /*2d3c0*/  IMAD.X R169, R165, 0x1, R135, P3 ;  /* 0x00000001a5a97824 */ /* 0x000fc600018e0687 */
[----:B------:R1:W-:Y:S04]  /*2d3d0*/  STL.64 [R1+0xa58], R138 ;  /* 0x000a588a01007387 */ /* 0x0003e80000100a00 */
[----:B------:R1:W-:Y:S04]  /*2d3e0*/  LDGSTS.E [R141+0x47300], desc[UR22][R138.64], P2 ;  /* 0x473000008a8d7fae */ /* 0x0003e800091a1016 */
[----:B------:R-:W-:Y:S04]  /*2d3f0*/  STL.64 [R1+0xaa0], R170 ;  /* 0x000aa0aa01007387 */ /* 0x000fe80000100a00 */
[----:B------:R-:W-:Y:S01]  /*2d400*/  STL.64 [R1+0xad0], R168 ;  /* 0x000ad0a801007387 */ /* 0x000fe20000100a00 */
[----:B-1----:R-:W-:-:S03]  /*2d410*/  IADD3 R138, P3, PT, R162, R134, RZ ;  /* 0x00000086a28a7210 */ /* 0x002fc60007f7e0ff */
[----:B------:R-:W4:Y:S02]  /*2d420*/  LDL.LU.64 R218, [R1+0x1b0] ;  /* 0x0001b00001da7983 */ /* 0x000f240000300a00 */
[----:B------:R-:W-:Y:S02]  /*2d430*/  IMAD.X R139, R163, 0x1, R135, P3 ;  /* 0x00000001a38b7824 */ /* 0x000fe400018e0687 */
[----:B------:R-:W-:Y:S04]  /*2d440*/  LDGSTS.E [R141+0x47700], desc[UR22][R170.64], P2 ;  /* 0x47700000aa8d7fae */ /* 0x000fe800091a1016 */
[----:B------:R1:W-:Y:S04]  /*2d450*/  STL.64 [R1+0xb00], R138 ;  /* 0x000b008a01007387 */ /* 0x0003e80000100a00 */
[----:B------:R-:W4:Y:S04]  /*2d460*/  LDL.LU.64 R238, [R1+0x190] ;  /* 0x0001900001ee7983 */ /* 0x000f280000300a00 */
[----:B------:R-:W-:Y:S04]  /*2d470*/  LDGSTS.E [R141+0x47b00], desc[UR22][R168.64], P2 ;  /* 0x47b00000a88d7fae */ /* 0x000fe800091a1016 */
[----:B------:R1:W-:Y:S01]  /*2d480*/  LDGSTS.E [R141+0x47f00], desc[UR22][R138.64], P2 ;  /* 0x47f000008a8d7fae */ /* 0x0003e200091a1016 */
[----:B---3--:R-:W-:-:S05]  /*2d490*/  IADD3 R196, P3, PT, R136, R134, RZ ;  /* 0x0000008688c47210 */ /* 0x008fca0007f7e0ff */
[----:B------:R-:W-:Y:S02]  /*2d4a0*/  IMAD.X R197, R137, 0x1, R135, P3 ;  /* 0x0000000189c57824 */ /* 0x000fe400018e0687 */
[----:B------:R-:W3:Y:S04]  /*2d4b0*/  LDL.LU.64 R136, [R1+0x170] ;  /* 0x0001700001887983 */ /* 0x000ee80000300a00 */
[----:B------:R-:W3:Y:S04]  /*2d4c0*/  LDL.LU.64 R182, [R1+0x150] ;  /* 0x0001500001b67983 */ /* 0x000ee80000300a00 */
[----:B------:R-:W3:Y:S04]  /*2d4d0*/  LDL.LU.64 R184, [R1+0x130] ;  /* 0x0001300001b87983 */ /* 0x000ee80000300a00 */
[----:B------:R-:W3:Y:S01]  /*2d4e0*/  LDL.LU.64 R186, [R1+0x110] ;  /* 0x0001100001ba7983 */ /* 0x000ee20000300a00 */
[----:B--2---:R-:W-:-:S03]  /*2d4f0*/  IADD3 R208, P3, PT, R214, R134, RZ ;  /* 0x00000086d6d07210 */ /* 0x004fc60007f7e0ff */
[----:B------:R-:W2:Y:S02]  /*2d500*/  LDL.LU.64 R188, [R1+0xf0] ;  /* 0x0000f00001bc7983 */ /* 0x000ea40000300a00 */
[----:B------:R-:W-:Y:S02]  /*2d510*/  IMAD.X R209, R215, 0x1, R135, P3 ;  /* 0x00000001d7d17824 */ /* 0x000fe400018e0687 */
[----:B------:R-:W2:Y:S04]  /*2d520*/  LDL.LU.64 R190, [R1+0xd0] ;  /* 0x0000d00001be7983 */ /* 0x000ea80000300a00 */
[----:B------:R-:W2:Y:S04]  /*2d530*/  LDL.LU.64 R192, [R1+0xb0] ;  /* 0x0000b00001c07983 */ /* 0x000ea80000300a00 */
[----:B------:R-:W2:Y:S01]  /*2d540*/  LDL.LU.64 R194, [R1+0x90] ;  /* 0x0000900001c27983 */ /* 0x000ea20000300a00 */
[----:B----4-:R-:W-:-:S03]  /*2d550*/  IADD3 R214, P3, PT, R230, R134, RZ ;  /* 0x00000086e6d67210 */ /* 0x010fc60007f7e0ff */
[----:B-1----:R-:W4:Y:S02]  /*2d560*/  LDL.LU.64 R138, [R1+0x70] ;  /* 0x00007000018a7983 */ /* 0x002f240000300a00 */
[----:B------:R-:W-:Y:S01]  /*2d570*/  IMAD.X R215, R231, 0x1, R135, P3 ;  /* 0x00000001e7d77824 */ /* 0x000fe200018e0687 */
[-C--:B------:R-:W-:Y:S01]  /*2d580*/  IADD3 R230, P3, PT, R228, R134.reuse, RZ ;  /* 0x00000086e4e67210 */ /* 0x080fe20007f7e0ff */
[----:B------:R-:W4:Y:S03]  /*2d590*/  LDL.LU.64 R244, [R1+0x50] ;  /* 0x0000500001f47983 */ /* 0x000f260000300a00 */
[----:B------:R-:W-:Y:S01]  /*2d5a0*/  IADD3.X R231, PT, PT, R229, R135, RZ, P3, !PT ;  /* 0x00000087e5e77210 */ /* 0x000fe20001ffe4ff */
[----:B------:R-:W-:Y:S01]  /*2d5b0*/  LDGSTS.E [R142+0x40380], desc[UR22][R196.64], P2 ;  /* 0x40380000c48e7fae */ /* 0x000fe200091a1016 */
[----:B------:R-:W-:-:S03]  /*2d5c0*/  IADD3 R228, P3, PT, R206, R134, RZ ;  /* 0x00000086cee47210 */ /* 0x000fc60007f7e0ff */
[----:B------:R-:W-:Y:S02]  /*2d5d0*/  LDGSTS.E [R142+0x40780], desc[UR22][R208.64], P2 ;  /* 0x40780000d08e7fae */ /* 0x000fe400091a1016 */
[----:B------:R-:W-:Y:S02]  /*2d5e0*/  IMAD.X R229, R207, 0x1, R135, P3 ;  /* 0x00000001cfe57824 */ /* 0x000fe400018e0687 */
[----:B------:R-:W-:Y:S04]  /*2d5f0*/  LDGSTS.E [R142+0x40b80], desc[UR22][R214.64], P2 ;  /* 0x40b80000d68e7fae */ /* 0x000fe800091a1016 */
[----:B------:R-:W-:Y:S04]  /*2d600*/  LDGSTS.E [R142+0x40f80], desc[UR22][R230.64], P2 ;  /* 0x40f80000e68e7fae */ /* 0x000fe800091a1016 */
[----:B------:R-:W-:Y:S01]  /*2d610*/  LDGSTS.E [R142+0x41380], desc[UR22][R228.64], P2 ;  /* 0x41380000e48e7fae */ /* 0x000fe200091a1016 */
[----:B------:R-:W-:-:S05]  /*2d620*/  IADD3 R236, P3, PT, R218, R134, RZ ;  /* 0x00000086daec7210 */ /* 0x000fca0007f7e0ff */
[----:B------:R-:W-:-:S05]  /*2d630*/  IMAD.X R237, R219, 0x1, R135, P3 ;  /* 0x00000001dbed7824 */ /* 0x000fca00018e0687 */
[----:B------:R-:W-:Y:S01]  /*2d640*/  LDGSTS.E [R142+0x41780], desc[UR22][R236.64], P2 ;  /* 0x41780000ec8e7fae */ /* 0x000fe200091a1016 */
[----:B------:R-:W-:-:S05]  /*2d650*/  IADD3 R218, P3, PT, R238, R134, RZ ;  /* 0x00000086eeda7210 */ /* 0x000fca0007f7e0ff */
[----:B------:R-:W-:Y:S02]  /*2d660*/  IMAD.X R219, R239, 0x1, R135, P3 ;  /* 0x00000001efdb7824 */ /* 0x000fe400018e0687 */
[----:B------:R-:W4:Y:S04]  /*2d670*/  LDL.LU.64 R238, [R1+0x30] ;  /* 0x0000300001ee7983 */ /* 0x000f280000300a00 */
[----:B------:R-:W-:Y:S01]  /*2d680*/  LDGSTS.E [R142+0x41b80], desc[UR22][R218.64], P2 ;  /* 0x41b80000da8e7fae */ /* 0x000fe200091a1016 */
[----:B---3--:R-:W-:-:S05]  /*2d690*/  IADD3 R206, P3, PT, R136, R134, RZ ;  /* 0x0000008688ce7210 */ /* 0x008fca0007f7e0ff */
[----:B------:R-:W-:Y:S02]  /*2d6a0*/  IMAD.X R207, R137, 0x1, R135, P3 ;  /* 0x0000000189cf7824 */ /* 0x000fe400018e0687 */
[----:B------:R-:W3:Y:S01]  /*2d6b0*/  LDL.LU.64 R136, [R1+0x10] ;  /* 0x0000100001887983 */ /* 0x000ee20000300a00 */
[----:B------:R-:W-:-:S03]  /*2d6c0*/  IADD3 R234, P3, PT, R182, R134, RZ ;  /* 0x00000086b6ea7210 */ /* 0x000fc60007f7e0ff */
[----:B------:R-:W-:Y:S02]  /*2d6d0*/  LDGSTS.E [R142+0x41f80], desc[UR22][R206.64], P2 ;  /* 0x41f80000ce8e7fae */ /* 0x000fe400091a1016 */
[----:B------:R-:W-:Y:S01]  /*2d6e0*/  IMAD.X R235, R183, 0x1, R135, P3 ;  /* 0x00000001b7eb7824 */ /* 0x000fe200018e0687 */
[----:B------:R-:W-:-:S04]  /*2d6f0*/  IADD3 R162, P3, PT, R184, R134, RZ ;  /* 0x00000086b8a27210 */ /* 0x000fc80007f7e0ff */
[----:B------:R-:W-:Y:S01]  /*2d700*/  LDGSTS.E [R142+0x42380], desc[UR22][R234.64], P2 ;  /* 0x42380000ea8e7fae */ /* 0x000fe200091a1016 */
[----:B------:R-:W-:Y:S01]  /*2d710*/  IMAD.X R163, R185, 0x1, R135, P3 ;  /* 0x00000001b9a37824 */ /* 0x000fe200018e0687 */
[----:B------:R-:W-:-:S04]  /*2d720*/  IADD3 R140, P3, PT, R186, R134, RZ ;  /* 0x00000086ba8c7210 */ /* 0x000fc80007f7e0ff */
[----:B------:R-:W-:Y:S01]  /*2d730*/  IADD3.X R141, PT, PT, R187, R135, RZ, P3, !PT ;  /* 0x00000087bb8d7210 */ /* 0x000fe20001ffe4ff */
[----:B------:R1:W-:Y:S01]  /*2d740*/  LDGSTS.E [R142+0x42780], desc[UR22][R162.64], P2 ;  /* 0x42780000a28e7fae */ /* 0x0003e200091a1016 */
[----:B--2---:R-:W-:-:S03]  /*2d750*/  IADD3 R164, P3, PT, R188, R134, RZ ;  /* 0x00000086bca47210 */ /* 0x004fc60007f7e0ff */
[----:B------:R1:W-:Y:S02]  /*2d760*/  STL.64 [R1+0x520], R162 ;  /* 0x000520a201007387 */ /* 0x0003e40000100a00 */
[----:B------:R-:W-:Y:S02]  /*2d770*/  IMAD.X R165, R189, 0x1, R135, P3 ;  /* 0x00000001bda57824 */ /* 0x000fe400018e0687 */
        /* <DEDUP_REMOVED lines=11> */
[----:B------:R4:W-:Y:S01]  /*2d830*/  LDGSTS.E [R142+0x43780], desc[UR22][R140.64], P2 ;  /* 0x437800008c8e7fae */ /* 0x0009e200091a1016 */
[----:B-1----:R-:W-:-:S05]  /*2d840*/  IADD3 R162, P3, PT, R194, R134, RZ ;  /* 0x00000086c2a27210 */ /* 0x002fca0007f7e0ff */
[----:B------:R-:W-:Y:S01]  /*2d850*/  IMAD.X R163, R195, 0x1, R135, P3 ;  /* 0x00000001c3a37824 */ /* 0x000fe200018e0687 */
[----:B----4-:R-:W-:-:S04]  /*2d860*/  IADD3 R140, P3, PT, R138, R134, RZ ;  /* 0x000000868a8c7210 */ /* 0x010fc80007f7e0ff */
[----:B------:R-:W-:Y:S01]  /*2d870*/  LDGSTS.E [R142+0x43b80], desc[UR22][R162.64], P2 ;  /* 0x43b80000a28e7fae */ /* 0x000fe200091a1016 */
[--C-:B------:R-:W-:Y:S01]  /*2d880*/  IMAD.X R141, R139, 0x1, R135.reuse, P3 ;  /* 0x000000018b8d7824 */ /* 0x100fe200018e0687 */
[-C--:B------:R-:W-:Y:S02]  /*2d890*/  IADD3 R138, P3, PT, R244, R134.reuse, RZ ;  /* 0x00000086f48a7210 */ /* 0x080fe40007f7e0ff */
[----:B------:R-:W-:Y:S03]  /*2d8a0*/  STL.64 [R1+0x628], R162 ;  /* 0x000628a201007387 */ /* 0x000fe60000100a00 */
[----:B------:R-:W-:Y:S01]  /*2d8b0*/  IMAD.X R139, R245, 0x1, R135, P3 ;  /* 0x00000001f58b7824 */ /* 0x000fe200018e0687 */
[----:B------:R1:W-:Y:S04]  /*2d8c0*/  STL.64 [R1+0x668], R140 ;  /* 0x0006688c01007387 */ /* 0x0003e80000100a00 */
[----:B------:R1:W-:Y:S04]  /*2d8d0*/  LDGSTS.E [R142+0x43f80], desc[UR22][R140.64], P2 ;  /* 0x43f800008c8e7fae */ /* 0x0003e800091a1016 */
[----:B------:R3:W-:Y:S04]  /*2d8e0*/  STL.64 [R1+0x690], R138 ;  /* 0x0006908a01007387 */ /* 0x0007e80000100a00 */
[----:B------:R3:W-:Y:S01]  /*2d8f0*/  LDGSTS.E [R142+0x44380], desc[UR22][R138.64], P2 ;  /* 0x443800008a8e7fae */ /* 0x0007e200091a1016 */
[----:B-1----:R-:W-:-:S04]  /*2d900*/  IADD3 R140, P3, PT, R238, R134, RZ ;  /* 0x00000086ee8c7210 */ /* 0x002fc80007f7e0ff */
[----:B------:R-:W-:-:S05]  /*2d910*/  IADD3.X R141, PT, PT, R239, R135, RZ, P3, !PT ;  /* 0x00000087ef8d7210 */ /* 0x000fca0001ffe4ff */
[----:B------:R1:W-:Y:S04]  /*2d920*/  STL.64 [R1+0x6c0], R140 ;  /* 0x0006c08c01007387 */ /* 0x0003e80000100a00 */
[----:B------:R1:W-:Y:S01]  /*2d930*/  LDGSTS.E [R142+0x44780], desc[UR22][R140.64], P2 ;  /* 0x447800008c8e7fae */ /* 0x0003e200091a1016 */
[----:B------:R-:W-:Y:S01]  /*2d940*/  UMOV UR6, URZ ;  /* 0x000000ff00067c82 */ /* 0x000fe20008000000 */
        /* <DEDUP_REMOVED lines=11> */
[----:B------:R2:W-:Y:S02]  /*2da00*/  STL.64 [R1+0x768], R140 ;  /* 0x0007688c01007387 */ /* 0x0005e40000100a00 */
[----:B------:R-:W-:Y:S02]  /*2da10*/  IMAD.X R139, R233, 0x1, R135, P3 ;  /* 0x00000001e98b7824 */ /* 0x000fe400018e0687 */
[----:B------:R2:W-:Y:S01]  /*2da20*/  LDGSTS.E [R142+0x45380], desc[UR22][R140.64], P2 ;  /* 0x453800008c8e7fae */ /* 0x0005e200091a1016 */
[----:B-1----:R-:W-:-:S03]  /*2da30*/  IADD3 R136, P3, PT, R160, R134, RZ ;  /* 0x00000086a0887210 */ /* 0x002fc60007f7e0ff */
[----:B------:R1:W-:Y:S02]  /*2da40*/  STL.64 [R1+0x798], R138 ;  /* 0x0007988a01007387 */ /* 0x0003e40000100a00 */
[----:B------:R-:W-:Y:S02]  /*2da50*/  IMAD.X R137, R161, 0x1, R135, P3 ;  /* 0x00000001a1897824 */ /* 0x000fe400018e0687 */
[----:B------:R1:W-:Y:S01]  /*2da60*/  LDGSTS.E [R142+0x45780], desc[UR22][R138.64], P2 ;  /* 0x457800008a8e7fae */ /* 0x0003e200091a1016 */
[----:B--2---:R-:W-:-:S03]  /*2da70*/  IADD3 R140, P3, PT, R158, R134, RZ ;  /* 0x000000869e8c7210 */ /* 0x004fc60007f7e0ff */
        /* <DEDUP_REMOVED lines=32> */
[----:B------:R1:W-:Y:S01]  /*2dc80*/  STL.64 [R1+0xa50], R138 ;  /* 0x000a508a01007387 */ /* 0x0003e20000100a00 */
[----:B------:R-:W-:-:S03]  /*2dc90*/  IADD3.X R137, PT, PT, R221, R135, RZ, P3, !PT ;  /* 0x00000087dd897210 */ /* 0x000fc60001ffe4ff */
[----:B------:R1:W-:Y:S04]  /*2dca0*/  LDGSTS.E [R142+0x47b80], desc[UR22][R138.64], P2 ;  /* 0x47b800008a8e7fae */ /* 0x0003e800091a1016 */
[----:B------:R1:W-:Y:S04]  /*2dcb0*/  STL.64 [R1+0xa98], R136 ;  /* 0x000a988801007387 */ /* 0x0003e80000100a00 */
[----:B------:R1:W-:Y:S01]  /*2dcc0*/  LDGSTS.E [R142+0x47f80], desc[UR22][R136.64], P2 ;  /* 0x47f80000888e7fae */ /* 0x0003e200091a1016 */
[----:B------:R-:W-:-:S03]  /*2dcd0*/  ISETP.GE.AND P2, PT, R252, 0x100, PT ;  /* 0x00000100fc00780c */ /* 0x000fc60003f46270 */
[----:B------:R-:W0:Y:S01]  /*2dce0*/  LDGDEPBAR ;  /* 0x00000000000079af */ /* 0x000e220000000000 */
[----:B------:R-:W-:-:S09]  /*2dcf0*/  ISETP.GE.AND P3, PT, R252, 0x80, PT ;  /* 0x00000080fc00780c */ /* 0x000fd20003f66270 */
[----:B-1----:R-:W-:Y:S05]  /*2dd00*/  @!P2 BRA `(.L_x_8) ;  /* 0x00000150006ca947 */ /* 0x002fea0003800000 */
[----:B------:R-:W-:Y:S01]  /*2dd10*/  STL [R1+0xa30], R78 ;  /* 0x000a304e01007387 */ /* 0x000fe20000100800 */
[----:B------:R-:W-:Y:S01]  /*2dd20*/  IMAD.MOV.U32 R165, RZ, RZ, R75 ;  /* 0x000000ffffa57224 */ /* 0x000fe200078e004b */
[----:B------:R-:W-:Y:S01]  /*2dd30*/  MOV R141, R106 ;  /* 0x0000006a008d7202 */ /* 0x000fe20000000f00 */
[----:B------:R-:W-:Y:S01]  /*2dd40*/  IMAD.MOV.U32 R143, RZ, RZ, R102 ;  /* 0x000000ffff8f7224 */ /* 0x000fe200078e0066 */
[----:B------:R1:W-:Y:S01]  /*2dd50*/  STL [R1+0xa2c], R76 ;  /* 0x000a2c4c01007387 */ /* 0x0003e20000100800 */
[----:B------:R-:W-:Y:S01]  /*2dd60*/  IMAD.MOV.U32 R144, RZ, RZ, R103 ;  /* 0x000000ffff907224 */ /* 0x000fe200078e0067 */
[----:B------:R-:W-:Y:S01]  /*2dd70*/  MOV R103, R237 ;  /* 0x000000ed00677202 */ /* 0x000fe20000000f00 */
[----:B------:R-:W-:Y:S01]  /*2dd80*/  IMAD.MOV.U32 R240, RZ, RZ, R196 ;  /* 0x000000fffff07224 */ /* 0x000fe200078e00c4 */
[----:B------:R2:W-:Y:S01]  /*2dd90*/  STL [R1+0xa28], R74 ;  /* 0x000a284a01007387 */ /* 0x0005e20000100800 */
[----:B------:R-:W-:Y:S01]  /*2dda0*/  IMAD.MOV.U32 R241, RZ, RZ, R197 ;  /* 0x000000fffff17224 */ /* 0x000fe200078e00c5 */
[----:B------:R-:W-:Y:S01]  /*2ddb0*/  MOV R162, R81 ;  /* 0x0000005100a27202 */ /* 0x000fe20000000f00 */
[----:B------:R-:W-:Y:S01]  /*2ddc0*/  IMAD.MOV.U32 R152, RZ, RZ, R93 ;  /* 0x000000ffff987224 */ /* 0x000fe200078e005d */
[----:B------:R-:W-:Y:S01]  /*2ddd0*/  STL [R1+0xa24], R72 ;  /* 0x000a244801007387 */ /* 0x000fe20000100800 */
[----:B------:R-:W-:Y:S01]  /*2dde0*/  IMAD.MOV.U32 R164, RZ, RZ, R77 ;  /* 0x000000ffffa47224 */ /* 0x000fe200078e004d */
[----:B------:R-:W-:Y:S01]  /*2ddf0*/  MOV R155, R88 ;  /* 0x00000058009b7202 */ /* 0x000fe20000000f00 */
[----:B------:R-:W-:Y:S01]  /*2de00*/  IMAD.MOV.U32 R102, RZ, RZ, R236 ;  /* 0x000000ffff667224 */ /* 0x000fe200078e00ec */
[----:B------:R3:W-:Y:S01]  /*2de10*/  STL [R1+0xa20], R70 ;  /* 0x000a204601007387 */ /* 0x0007e20000100800 */
[----:B-1----:R-:W-:Y:S01]  /*2de20*/  IMAD.MOV.U32 R76, RZ, RZ, R204 ;  /* 0x000000ffff4c7224 */ /* 0x002fe200078e00cc */
[----:B------:R-:W-:Y:S01]  /*2de30*/  MOV R169, R67 ;  /* 0x0000004300a97202 */ /* 0x000fe20000000f00 */
[----:B------:R-:W-:Y:S01]  /*2de40*/  IMAD.MOV.U32 R161, RZ, RZ, R80 ;  /* 0x000000ffffa17224 */ /* 0x000fe200078e0050 */
[----:B------:R1:W-:Y:S01]  /*2de50*/  STL [R1+0xa1c], R68 ;  /* 0x000a1c4401007387 */ /* 0x0003e20000100800 */
[----:B------:R-:W-:Y:S01]  /*2de60*/  MOV R75, R203 ;  /* 0x000000cb004b7202 */ /* 0x000fe20000000f00 */
[----:B--2---:R-:W-:Y:S01]  /*2de70*/  IMAD.MOV.U32 R74, RZ, RZ, R202 ;  /* 0x000000ffff4a7224 */ /* 0x004fe200078e00ca */
[----:B------:R-:W-:Y:S01]  /*2de80*/  SHF.R.S32.HI R249, RZ, 0x1f, R252 ;  /* 0x0000001ffff97819 */ /* 0x000fe200000114fc */
[----:B------:R-:W-:Y:S01]  /*2de90*/  STL [R1+0xa18], R66 ;  /* 0x000a184201007387 */ /* 0x000fe20000100800 */
[----:B------:R-:W-:Y:S01]  /*2dea0*/  IMAD.MOV.U32 R106, RZ, RZ, R230 ;  /* 0x000000ffff6a7224 */ /* 0x000fe200078e00e6 */
[----:B------:R-:W-:Y:S01]  /*2deb0*/  MOV R176, R53 ;  /* 0x0000003500b07202 */ /* 0x000fe20000000f00 */
[----:B------:R-:W-:Y:S01]  /*2dec0*/  IMAD.MOV.U32 R93, RZ, RZ, R229 ;  /* 0x000000ffff5d7224 */ /* 0x000fe200078e00e5 */
[----:B------:R-:W-:Y:S01]  /*2ded0*/  STL [R1+0xa14], R64 ;  /* 0x000a144001007387 */ /* 0x000fe20000100800 */
[----:B------:R-:W-:Y:S01]  /*2dee0*/  IMAD.MOV.U32 R77, RZ, RZ, R205 ;  /* 0x000000ffff4d7224 */ /* 0x000fe200078e00cd */
[----:B------:R-:W-:Y:S01]  /*2def0*/  LEA.HI R249, R249, R252, RZ, 0x7 ;  /* 0x000000fcf9f97211 */ /* 0x000fe200078f38ff */
        /* <DEDUP_REMOVED lines=18> */
[----:B------:R-:W-:-:S02]  /*2e020*/  IMAD.MOV.U32 R89, RZ, RZ, R227 ;  /* 0x000000ffff597224 */ /* 0x000fc400078e00e3 */
[----:B------:R-:W-:Y:S01]  /*2e030*/  IMAD.MOV.U32 R142, RZ, RZ, R107 ;  /* 0x000000ffff8e7224 */ /* 0x000fe200078e006b */
[----:B------:R-:W-:Y:S01]  /*2e040*/  STL [R1+0x9fc], R52 ;  /* 0x0009fc3401007387 */ /* 0x000fe20000100800 */
[----:B------:R-:W-:Y:S02]  /*2e050*/  IMAD.MOV.U32 R92, RZ, RZ, R228 ;  /* 0x000000ffff5c7224 */ /* 0x000fe400078e00e4 */
[----:B---3--:R-:W-:Y:S01]  /*2e060*/  IMAD.MOV.U32 R70, RZ, RZ, R240 ;  /* 0x000000ffff467224 */ /* 0x008fe200078e00f0 */
[----:B------:R-:W-:Y:S01]  /*2e070*/  STL [R1+0x9f8], R50 ;  /* 0x0009f83201007387 */ /* 0x000fe20000100800 */
[----:B------:R-:W-:Y:S02]  /*2e080*/  IMAD.MOV.U32 R71, RZ, RZ, R241 ;  /* 0x000000ffff477224 */ /* 0x000fe400078e00f1 */
[----:B------:R-:W-:Y:S01]  /*2e090*/  IMAD.MOV.U32 R72, RZ, RZ, R74 ;  /* 0x000000ffff487224 */ /* 0x000fe200078e004a */
[----:B------:R-:W-:Y:S01]  /*2e0a0*/  STL [R1+0x9f4], R48 ;  /* 0x0009f43001007387 */ /* 0x000fe20000100800 */
[----:B------:R-:W-:-:S02]  /*2e0b0*/  IMAD.MOV.U32 R73, RZ, RZ, R75 ;  /* 0x000000ffff497224 */ /* 0x000fc400078e004b */
[----:B------:R-:W-:Y:S01]  /*2e0c0*/  IMAD.MOV.U32 R168, RZ, RZ, R69 ;  /* 0x000000ffffa87224 */ /* 0x000fe200078e0045 */
[----:B------:R-:W-:Y:S01]  /*2e0d0*/  STL [R1+0x9f0], R46 ;  /* 0x0009f02e01007387 */ /* 0x000fe20000100800 */
[----:B------:R-:W-:Y:S02]  /*2e0e0*/  IMAD.MOV.U32 R171, RZ, RZ, R63 ;  /* 0x000000ffffab7224 */ /* 0x000fe400078e003f */
[----:B------:R-:W-:Y:S01]  /*2e0f0*/  IMAD.MOV.U32 R107, RZ, RZ, R231 ;  /* 0x000000ffff6b7224 */ /* 0x000fe200078e00e7 */
[----:B------:R-:W-:Y:S01]  /*2e100*/  STL [R1+0x9ec], R44 ;  /* 0x0009ec2c01007387 */ /* 0x000fe20000100800 */
[----:B------:R-:W-:Y:S02]  /*2e110*/  IMAD.MOV.U32 R251, RZ, RZ, R108 ;  /* 0x000000fffffb7224 */ /* 0x000fe400078e006c */
[----:B-1----:R-:W-:Y:S01]  /*2e120*/  IMAD.MOV.U32 R68, RZ, RZ, R242 ;  /* 0x000000ffff447224 */ /* 0x002fe200078e00f2 */
[----:B------:R-:W-:Y:S01]  /*2e130*/  STL [R1+0x9e8], R42 ;  /* 0x0009e82a01007387 */ /* 0x000fe20000100800 */
[----:B------:R-:W-:-:S02]  /*2e140*/  IMAD.MOV.U32 R172, RZ, RZ, R61 ;  /* 0x000000ffffac7224 */ /* 0x000fc400078e003d */
[----:B------:R-:W-:Y:S01]  /*2e150*/  IMAD.MOV.U32 R140, RZ, RZ, R109 ;  /* 0x000000ffff8c7224 */ /* 0x000fe200078e006d */
[----:B------:R-:W-:Y:S01]  /*2e160*/  STL [R1+0x9e4], R40 ;  /* 0x0009e42801007387 */ /* 0x000fe20000100800 */
[----:B------:R-:W-:Y:S02]  /*2e170*/  IMAD.MOV.U32 R170, RZ, RZ, R65 ;  /* 0x000000ffffaa7224 */ /* 0x000fe400078e0041 */
[----:B------:R-:W-:Y:S01]  /*2e180*/  IMAD.MOV.U32 R174, RZ, RZ, R57 ;  /* 0x000000ffffae7224 */ /* 0x000fe200078e0039 */
[----:B------:R-:W-:Y:S01]  /*2e190*/  STL [R1+0x9e0], R38 ;  /* 0x0009e02601007387 */ /* 0x000fe20000100800 */
[----:B------:R-:W-:Y:S01]  /*2e1a0*/  MOV R203, R4 ;  /* 0x0000000400cb7202 */ /* 0x000fe20000000f00 */
[----:B------:R-:W-:Y:S02]  /*2e1b0*/  IMAD.MOV.U32 R173, RZ, RZ, R59 ;  /* 0x000000ffffad7224 */ /* 0x000fe400078e003b */
[----:B------:R-:W-:Y:S01]  /*2e1c0*/  STL [R1+0x9dc], R36 ;  /* 0x0009dc2401007387 */ /* 0x000fe20000100800 */
[----:B------:R-:W-:-:S02]  /*2e1d0*/  IMAD.MOV.U32 R175, RZ, RZ, R55 ;  /* 0x000000ffffaf7224 */ /* 0x000fc400078e0037 */
[----:B------:R-:W-:Y:S01]  /*2e1e0*/  IMAD.MOV.U32 R157, RZ, RZ, R86 ;  /* 0x000000ffff9d7224 */ /* 0x000fe200078e0056 */
[----:B------:R-:W-:Y:S01]  /*2e1f0*/  STL [R1+0x9d8], R34 ;  /* 0x0009d82201007387 */ /* 0x000fe20000100800 */
[----:B------:R-:W-:Y:S01]  /*2e200*/  MOV R74, R76 ;  /* 0x0000004c004a7202 */ /* 0x000fe20000000f00 */
[----:B------:R-:W-:Y:S02]  /*2e210*/  IMAD.MOV.U32 R75, RZ, RZ, R77 ;  /* 0x000000ffff4b7224 */ /* 0x000fe400078e004d */
[----:B------:R-:W-:Y:S01]  /*2e220*/  STL [R1+0x9d4], R32 ;  /* 0x0009d42001007387 */ /* 0x000fe20000100800 */
[----:B------:R-:W-:Y:S01]  /*2e230*/  MOV R69, R243 ;  /* 0x000000f300457202 */ /* 0x000fe20000000f00 */
[----:B------:R-:W-:Y:S02]  /*2e240*/  IMAD.MOV.U32 R108, RZ, RZ, R234 ;  /* 0x000000ffff6c7224 */ /* 0x000fe400078e00ea */
        /* <DEDUP_REMOVED lines=31> */
[----:B------:R-:W3:Y:S01]  /*2e440*/  LDL.LU.64 R238, [R1+0x1f0] ;  /* 0x0001f00001ee7983 */ /* 0x000ee20000300a00 */
[----:B------:R-:W-:Y:S01]  /*2e450*/  IMAD.MOV.U32 R159, RZ, RZ, R82 ;  /* 0x000000ffff9f7224 */ /* 0x000fe200078e0052 */
[----:B------:R-:W-:Y:S01]  /*2e460*/  MOV R82, R224 ;  /* 0x000000e000527202 */ /* 0x000fe20000000f00 */
[----:B------:R-:W-:Y:S01]  /*2e470*/  IMAD.MOV.U32 R145, RZ, RZ, R100 ;  /* 0x000000ffff917224 */ /* 0x000fe200078e0064 */
[----:B------:R-:W2:Y:S01]  /*2e480*/  LDL.LU.64 R232, [R1+0x230] ;  /* 0x0002300001e87983 */ /* 0x000ea20000300a00 */
[----:B------:R-:W-:Y:S02]  /*2e490*/  IMAD.MOV.U32 R102, RZ, RZ, R246 ;  /* 0x000000ffff667224 */ /* 0x000fe400078e00f6 */
[----:B------:R-:W-:Y:S01]  /*2e4a0*/  IMAD.MOV.U32 R146, RZ, RZ, R101 ;  /* 0x000000ffff927224 */ /* 0x000fe200078e0065 */
[----:B------:R-:W4:Y:S01]  /*2e4b0*/  LDL.LU.64 R244, [R1+0x258] ;  /* 0x0002580001f47983 */ /* 0x000f220000300a00 */
[----:B------:R-:W-:-:S02]  /*2e4c0*/  IMAD.MOV.U32 R100, RZ, RZ, R210 ;  /* 0x000000ffff647224 */ /* 0x000fc400078e00d2 */
[----:B------:R-:W-:Y:S01]  /*2e4d0*/  IMAD.MOV.U32 R101, RZ, RZ, R211 ;  /* 0x000000ffff657224 */ /* 0x000fe200078e00d3 */
[----:B------:R-:W5:Y:S01]  /*2e4e0*/  LDL.LU.64 R236, [R1+0x260] ;  /* 0x0002600001ec7983 */ /* 0x000f620000300a00 */
        /* <DEDUP_REMOVED lines=11> */
[----:B------:R-:W-:-:S02]  /*2e5a0*/  IMAD.MOV.U32 R138, RZ, RZ, R110 ;  /* 0x000000ffff8a7224 */ /* 0x000fc400078e006e */
[----:B------:R-:W-:Y:S02]  /*2e5b0*/  IMAD.MOV.U32 R139, RZ, RZ, R111 ;  /* 0x000000ffff8b7224 */ /* 0x000fe400078e006f */
        /* <DEDUP_REMOVED lines=19> */
[----:B---3--:R-:W-:Y:S02]  /*2e6f0*/  IMAD.MOV.U32 R229, RZ, RZ, R238 ;  /* 0x000000ffffe57224 */ /* 0x008fe400078e00ee */
[----:B------:R-:W-:Y:S02]  /*2e700*/  IMAD.MOV.U32 R230, RZ, RZ, R239 ;  /* 0x000000ffffe67224 */ /* 0x000fe400078e00ef */
[----:B------:R-:W3:Y:S01]  /*2e710*/  LDL.LU.64 R238, [R1+0x268] ;  /* 0x0002680001ee7983 */ /* 0x000ee20000300a00 */
[----:B--2---:R-:W-:Y:S01]  /*2e720*/  MOV R231, R232 ;  /* 0x000000e800e77202 */ /* 0x004fe20000000f00 */
[----:B------:R-:W-:-:S02]  /*2e730*/  IMAD.MOV.U32 R232, RZ, RZ, R233 ;  /* 0x000000ffffe87224 */ /* 0x000fc400078e00e9 */
[----:B------:R-:W2:Y:S01]  /*2e740*/  LDL.LU.64 R240, [R1+0x270] ;  /* 0x0002700001f07983 */ /* 0x000ea20000300a00 */
[----:B----4-:R-:W-:-:S03]  /*2e750*/  IMAD.MOV.U32 R233, RZ, RZ, R244 ;  /* 0x000000ffffe97224 */ /* 0x010fc600078e00f4 */
[----:B------:R-:W4:Y:S01]  /*2e760*/  LDL.LU.64 R62, [R1+0x2a8] ;  /* 0x0002a800013e7983 */ /* 0x000f220000300a00 */
[----:B------:R-:W-:-:S03]  /*2e770*/  IMAD.MOV.U32 R234, RZ, RZ, R245 ;  /* 0x000000ffffea7224 */ /* 0x000fc600078e00f5 */
[----:B------:R-:W4:Y:S04]  /*2e780*/  LDL.LU.64 R242, [R1+0x280] ;  /* 0x0002800001f27983 */ /* 0x000f280000300a00 */
[----:B------:R-:W4:Y:S04]  /*2e790*/  LDL.LU.64 R244, [R1+0x288] ;  /* 0x0002880001f47983 */ /* 0x000f280000300a00 */
[----:B------:R-:W4:Y:S04]  /*2e7a0*/  LDL.LU.64 R246, [R1+0x290] ;  /* 0x0002900001f67983 */ /* 0x000f280000300a00 */
[----:B------:R-:W4:Y:S04]  /*2e7b0*/  LDL.LU.64 R66, [R1+0x298] ;  /* 0x0002980001427983 */ /* 0x000f280000300a00 */
[----:B------:R-:W4:Y:S01]  /*2e7c0*/  LDL.LU.64 R60, [R1+0x2a0] ;  /* 0x0002a000013c7983 */ /* 0x000f220000300a00 */
[----:B-----5:R-:W-:-:S02]  /*2e7d0*/  IMAD.MOV.U32 R235, RZ, RZ, R236 ;  /* 0x000000ffffeb7224 */ /* 0x020fc400078e00ec */
[----:B------:R-:W-:Y:S01]  /*2e7e0*/  IMAD.MOV.U32 R236, RZ, RZ, R237 ;  /* 0x000000ffffec7224 */ /* 0x000fe200078e00ed */
[----:B------:R-:W5:Y:S04]  /*2e7f0*/  LDL.LU.64 R64, [R1+0x2b8] ;  /* 0x0002b80001407983 */ /* 0x000f680000300a00 */
[----:B------:R-:W5:Y:S01]  /*2e800*/  LDL.LU.64 R56, [R1+0x2d0] ;  /* 0x0002d00001387983 */ /* 0x000f620000300a00 */
[----:B---3--:R-:W-:Y:S02]  /*2e810*/  IMAD.MOV.U32 R237, RZ, RZ, R238 ;  /* 0x000000ffffed7224 */ /* 0x008fe400078e00ee */
[----:B------:R-:W-:Y:S01]  /*2e820*/  IMAD.MOV.U32 R238, RZ, RZ, R239 ;  /* 0x000000ffffee7224 */ /* 0x000fe200078e00ef */
[----:B--2---:R-:W-:Y:S01]  /*2e830*/  MOV R239, R240 ;  /* 0x000000f000ef7202 */ /* 0x004fe20000000f00 */
[----:B------:R-:W-:-:S02]  /*2e840*/  IMAD.MOV.U32 R240, RZ, RZ, R241 ;  /* 0x000000fffff07224 */ /* 0x000fc400078e00f1 */
[----:B----4-:R-:W-:Y:S02]  /*2e850*/  IMAD.MOV.U32 R241, RZ, RZ, R242 ;  /* 0x000000fffff17224 */ /* 0x010fe400078e00f2 */
[----:B------:R-:W-:Y:S02]  /*2e860*/  IMAD.MOV.U32 R242, RZ, RZ, R243 ;  /* 0x000000fffff27224 */ /* 0x000fe400078e00f3 */
[----:B------:R-:W-:Y:S02]  /*2e870*/  IMAD.MOV.U32 R243, RZ, RZ, R244 ;  /* 0x000000fffff37224 */ /* 0x000fe400078e00f4 */
[----:B------:R-:W-:Y:S02]  /*2e880*/  IMAD.MOV.U32 R244, RZ, RZ, R245 ;  /* 0x000000fffff47224 */ /* 0x000fe400078e00f5 */
[----:B------:R-:W-:Y:S01]  /*2e890*/  IMAD.MOV.U32 R245, RZ, RZ, R246 ;  /* 0x000000fffff57224 */ /* 0x000fe200078e00f6 */
[----:B------:R-:W-:Y:S01]  /*2e8a0*/  MOV R246, R247 ;  /* 0x000000f700f67202 */ /* 0x000fe20000000f00 */
[----:B------:R-:W-:-:S02]  /*2e8b0*/  IMAD.MOV.U32 R247, RZ, RZ, R66 ;  /* 0x000000fffff77224 */ /* 0x000fc400078e0042 */
[----:B------:R-:W-:Y:S02]  /*2e8c0*/  IMAD.MOV.U32 R248, RZ, RZ, R67 ;  /* 0x000000fffff87224 */ /* 0x000fe400078e0043 */
[----:B------:R-:W2:Y:S01]  /*2e8d0*/  LDL.LU.64 R66, [R1+0x2c0] ;  /* 0x0002c00001427983 */ /* 0x000ea20000300a00 */
[----:B------:R-:W-:-:S03]  /*2e8e0*/  IMAD.MOV.U32 R252, RZ, RZ, R61 ;  /* 0x000000fffffc7224 */ /* 0x000fc600078e003d */
[----:B------:R1:W-:Y:S01]  /*2e8f0*/  STL [R1], R60 ;  /* 0x0000003c01007387 */ /* 0x0003e20000100800 */
[----:B------:R-:W-:-:S03]  /*2e900*/  IMAD.MOV.U32 R4, RZ, RZ, R63 ;  /* 0x000000ffff047224 */ /* 0x000fc600078e003f */
[----:B-1----:R-:W3:Y:S04]  /*2e910*/  LDL.LU.64 R60, [R1+0x2c8] ;  /* 0x0002c800013c7983 */ /* 0x002ee80000300a00 */
[----:B------:R-:W-:Y:S04]  /*2e920*/  STL [R1+0x8], R62 ;  /* 0x0000083e01007387 */ /* 0x000fe80000100800 */
[----:B------:R1:W-:Y:S04]  /*2e930*/  STL [R1+0x4], R4 ;  /* 0x0000040401007387 */ /* 0x0003e80000100800 */
[----:B-----5:R4:W-:Y:S04]  /*2e940*/  STL [R1+0x10], R64 ;  /* 0x0000104001007387 */ /* 0x0209e80000100800 */
[----:B------:R-:W5:Y:S01]  /*2e950*/  LDL.LU.64 R58, [R1+0x2d8] ;  /* 0x0002d800013a7983 */ /* 0x000f620000300a00 */
[----:B-1----:R-:W-:-:S05]  /*2e960*/  IMAD.MOV.U32 R4, RZ, RZ, R65 ;  /* 0x000000ffff047224 */ /* 0x002fca00078e0041 */
[----:B------:R1:W-:Y:S04]  /*2e970*/  STL [R1+0xc], R4 ;  /* 0x00000c0401007387 */ /* 0x0003e80000100800 */
[----:B----4-:R-:W4:Y:S04]  /*2e980*/  LDL.LU.64 R64, [R1+0x2e8] ;  /* 0x0002e80001407983 */ /* 0x010f280000300a00 */
[----:B------:R-:W4:Y:S04]  /*2e990*/  LDL.LU.64 R62, [R1+0x2f8] ;  /* 0x0002f800013e7983 */ /* 0x000f280000300a00 */
[----:B--2---:R2:W-:Y:S01]  /*2e9a0*/  STL [R1+0x18], R66 ;  /* 0x0000184201007387 */ /* 0x0045e20000100800 */
[----:B-1----:R-:W-:-:S03]  /*2e9b0*/  IMAD.MOV.U32 R4, RZ, RZ, R67 ;  /* 0x000000ffff047224 */ /* 0x002fc600078e0043 */
[----:B--2---:R-:W2:Y:S04]  /*2e9c0*/  LDL.LU.64 R66, [R1+0x2f0] ;  /* 0x0002f00001427983 */ /* 0x004ea80000300a00 */
[----:B------:R1:W-:Y:S04]  /*2e9d0*/  STL [R1+0x14], R4 ;  /* 0x0000140401007387 */ /* 0x0003e80000100800 */
[----:B---3--:R3:W-:Y:S01]  /*2e9e0*/  STL [R1+0x20], R60 ;  /* 0x0000203c01007387 */ /* 0x0087e20000100800 */
[----:B-1----:R-:W-:-:S05]  /*2e9f0*/  MOV R4, R61 ;  /* 0x0000003d00047202 */ /* 0x002fca0000000f00 */
[----:B------:R1:W-:Y:S04]  /*2ea00*/  STL [R1+0x1c], R4 ;  /* 0x00001c0401007387 */ /* 0x0003e80000100800 */
[----:B------:R-:W-:Y:S04]  /*2ea10*/  STL [R1+0x28], R56 ;  /* 0x0000283801007387 */ /* 0x000fe80000100800 */
[----:B---3--:R-:W3:Y:S01]  /*2ea20*/  LDL.LU.64 R60, [R1+0x300] ;  /* 0x00030000013c7983 */ /* 0x008ee20000300a00 */
[----:B-1----:R-:W-:-:S03]  /*2ea30*/  IMAD.MOV.U32 R4, RZ, RZ, R57 ;  /* 0x000000ffff047224 */ /* 0x002fc600078e0039 */
[----:B-----5:R-:W-:Y:S04]  /*2ea40*/  STL [R1+0x30], R58 ;  /* 0x0000303a01007387 */ /* 0x020fe80000100800 */
[----:B------:R1:W-:Y:S02]  /*2ea50*/  STL [R1+0x24], R4 ;  /* 0x0000240401007387 */ /* 0x0003e40000100800 */
[----:B-1----:R-:W-:-:S05]  /*2ea60*/  IMAD.MOV.U32 R4, RZ, RZ, R59 ;  /* 0x000000ffff047224 */ /* 0x002fca00078e003b */
[----:B------:R1:W-:Y:S04]  /*2ea70*/  STL [R1+0x2c], R4 ;  /* 0x00002c0401007387 */ /* 0x0003e80000100800 */
[----:B----4-:R-:W-:Y:S04]  /*2ea80*/  STL [R1+0x38], R64 ;  /* 0x0000384001007387 */ /* 0x010fe80000100800 */
[----:B------:R-:W4:Y:S01]  /*2ea90*/  LDL.LU.64 R56, [R1+0x338] ;  /* 0x0003380001387983 */ /* 0x000f220000300a00 */
[----:B-1----:R-:W-:-:S03]  /*2eaa0*/  IMAD.MOV.U32 R4, RZ, RZ, R65 ;  /* 0x000000ffff047224 */ /* 0x002fc600078e0041 */
[----:B--2---:R-:W-:Y:S04]  /*2eab0*/  STL [R1+0x40], R66 ;  /* 0x0000404201007387 */ /* 0x004fe80000100800 */
[----:B------:R1:W-:Y:S04]  /*2eac0*/  STL [R1+0x34], R4 ;  /* 0x0000340401007387 */ /* 0x0003e80000100800 */
[----:B------:R-:W2:Y:S01]  /*2ead0*/  LDL.LU.64 R58, [R1+0x310] ;  /* 0x00031000013a7983 */ /* 0x000ea20000300a00 */
[----:B-1----:R-:W-:-:S05]  /*2eae0*/  IMAD.MOV.U32 R4, RZ, RZ, R67 ;  /* 0x000000ffff047224 */ /* 0x002fca00078e0043 */
[----:B------:R1:W-:Y:S04]  /*2eaf0*/  STL [R1+0x3c], R4 ;  /* 0x00003c0401007387 */ /* 0x0003e80000100800 */
[----:B------:R-:W5:Y:S04]  /*2eb00*/  LDL.LU.64 R64, [R1+0x318] ;  /* 0x0003180001407983 */ /* 0x000f680000300a00 */
[----:B------:R3:W-:Y:S04]  /*2eb10*/  STL [R1+0x48], R62 ;  /* 0x0000483e01007387 */ /* 0x0007e80000100800 */
[----:B------:R-:W4:Y:S01]  /*2eb20*/  LDL.LU.64 R66, [R1+0x320] ;  /* 0x0003200001427983 */ /* 0x000f220000300a00 */
[----:B-1----:R-:W-:-:S03]  /*2eb30*/  IMAD.MOV.U32 R4, RZ, RZ, R63 ;  /* 0x000000ffff047224 */ /* 0x002fc600078e003f */
[----:B---3--:R-:W-:Y:S04]  /*2eb40*/  STL [R1+0x50], R60 ;  /* 0x0000503c01007387 */ /* 0x008fe80000100800 */
[----:B------:R1:W-:Y:S04]  /*2eb50*/  STL [R1+0x44], R4 ;  /* 0x0000440401007387 */ /* 0x0003e80000100800 */
[----:B------:R-:W3:Y:S04]  /*2eb60*/  LDL.LU.64 R52, [R1+0x328] ;  /* 0x0003280001347983 */ /* 0x000ee80000300a00 */
[----:B------:R-:W3:Y:S01]  /*2eb70*/  LDL.LU.64 R62, [R1+0x340] ;  /* 0x00034000013e7983 */ /* 0x000ee20000300a00 */
[----:B-1----:R-:W-:-:S03]  /*2eb80*/  IMAD.MOV.U32 R4, RZ, RZ, R61 ;  /* 0x000000ffff047224 */ /* 0x002fc600078e003d */
[----:B------:R-:W3:Y:S04]  /*2eb90*/  LDL.LU.64 R60, [R1+0x358] ;  /* 0x00035800013c7983 */ /* 0x000ee80000300a00 */
[----:B------:R2:W-:Y:S02]  /*2eba0*/  STL [R1+0x4c], R4 ;  /* 0x00004c0401007387 */ /* 0x0005e40000100800 */
[----:B--2---:R-:W-:Y:S02]  /*2ebb0*/  MOV R4, R59 ;  /* 0x0000003b00047202 */ /* 0x004fe40000000f00 */
[----:B------:R-:W-:Y:S04]  /*2ebc0*/  STL [R1+0x58], R58 ;  /* 0x0000583a01007387 */ /* 0x000fe80000100800 */
[----:B------:R5:W-:Y:S02]  /*2ebd0*/  STL [R1+0x54], R4 ;  /* 0x0000540401007387 */ /* 0x000be40000100800 */
[----:B-----5:R-:W-:-:S02]  /*2ebe0*/  IMAD.MOV.U32 R4, RZ, RZ, R65 ;  /* 0x000000ffff047224 */ /* 0x020fc400078e0041 */
[----:B------:R1:W-:Y:S04]  /*2ebf0*/  STL [R1+0x60], R64 ;  /* 0x0000604001007387 */ /* 0x0003e80000100800 */
[----:B------:R2:W-:Y:S04]  /*2ec00*/  STL [R1+0x5c], R4 ;  /* 0x00005c0401007387 */ /* 0x0005e80000100800 */
[----:B----4-:R-:W-:Y:S04]  /*2ec10*/  STL [R1+0x68], R66 ;  /* 0x0000684201007387 */ /* 0x010fe80000100800 */
[----:B-1----:R-:W4:Y:S01]  /*2ec20*/  LDL.LU.64 R64, [R1+0x348] ;  /* 0x0003480001407983 */ /* 0x002f220000300a00 */
[----:B--2---:R-:W-:-:S05]  /*2ec30*/  IMAD.MOV.U32 R4, RZ, RZ, R67 ;  /* 0x000000ffff047224 */ /* 0x004fca00078e0043 */
[----:B------:R1:W-:Y:S04]  /*2ec40*/  STL [R1+0x64], R4 ;  /* 0x0000640401007387 */ /* 0x0003e80000100800 */
[----:B------:R-:W2:Y:S04]  /*2ec50*/  LDL.LU.64 R58, [R1+0x368] ;  /* 0x00036800013a7983 */ /* 0x000ea80000300a00 */
[----:B---3--:R-:W-:Y:S01]  /*2ec60*/  STL [R1+0x70], R52 ;  /* 0x0000703401007387 */ /* 0x008fe20000100800 */
[----:B-1----:R-:W-:-:S03]  /*2ec70*/  IMAD.MOV.U32 R4, RZ, RZ, R53 ;  /* 0x000000ffff047224 */ /* 0x002fc600078e0035 */
[----:B------:R-:W3:Y:S04]  /*2ec80*/  LDL.LU.64 R54, [R1+0x350] ;  /* 0x0003500001367983 */ /* 0x000ee80000300a00 */
[----:B------:R-:W5:Y:S04]  /*2ec90*/  LDL.LU.64 R66, [R1+0x388] ;  /* 0x0003880001427983 */ /* 0x000f680000300a00 */
[----:B------:R-:W-:Y:S04]  /*2eca0*/  STL [R1+0x78], R56 ;  /* 0x0000783801007387 */ /* 0x000fe80000100800 */
[----:B------:R1:W-:Y:S04]  /*2ecb0*/  STL [R1+0x6c], R4 ;  /* 0x00006c0401007387 */ /* 0x0003e80000100800 */
[----:B------:R-:W-:Y:S01]  /*2ecc0*/  STL [R1+0x80], R62 ;  /* 0x0000803e01007387 */ /* 0x000fe20000100800 */
[----:B-1----:R-:W-:-:S05]  /*2ecd0*/  IMAD.MOV.U32 R4, RZ, RZ, R57 ;  /* 0x000000ffff047224 */ /* 0x002fca00078e0039 */
[----:B------:R1:W-:Y:S02]  /*2ece0*/  STL [R1+0x74], R4 ;  /* 0x0000740401007387 */ /* 0x0003e40000100800 */
[----:B-1----:R-:W-:Y:S02]  /*2ecf0*/  IMAD.MOV.U32 R4, RZ, RZ, R63 ;  /* 0x000000ffff047224 */ /* 0x002fe400078e003f */
[----:B----4-:R-:W-:Y:S04]  /*2ed00*/  STL [R1+0x88], R64 ;  /* 0x0000884001007387 */ /* 0x010fe80000100800 */
[----:B------:R1:W-:Y:S04]  /*2ed10*/  STL [R1+0x7c], R4 ;  /* 0x00007c0401007387 */ /* 0x0003e80000100800 */
[----:B------:R-:W4:Y:S01]  /*2ed20*/  LDL.LU.64 R62, [R1+0x370] ;  /* 0x00037000013e7983 */ /* 0x000f220000300a00 */
[----:B-1----:R-:W-:-:S05]  /*2ed30*/  IMAD.MOV.U32 R4, RZ, RZ, R65 ;  /* 0x000000ffff047224 */ /* 0x002fca00078e0041 */
[----:B------:R3:W-:Y:S04]  /*2ed40*/  STL [R1+0x84], R4 ;  /* 0x0000840401007387 */ /* 0x0007e80000100800 */
[----:B------:R-:W5:Y:S04]  /*2ed50*/  LDL.LU.64 R64, [R1+0x378] ;  /* 0x0003780001407983 */ /* 0x000f680000300a00 */
[----:B------:R-:W5:Y:S01]  /*2ed60*/  LDL.LU.64 R56, [R1+0x390] ;  /* 0x0003900001387983 */ /* 0x000f620000300a00 */
[----:B---3--:R-:W-:-:S03]  /*2ed70*/  MOV R4, R55 ;  /* 0x0000003700047202 */ /* 0x008fc60000000f00 */
[----:B------:R-:W-:Y:S04]  /*2ed80*/  STL [R1+0x90], R54 ;  /* 0x0000903601007387 */ /* 0x000fe80000100800 */
[----:B------:R-:W-:Y:S04]  /*2ed90*/  STL [R1+0x98], R60 ;  /* 0x0000983c01007387 */ /* 0x000fe80000100800 */
[----:B------:R1:W-:Y:S04]  /*2eda0*/  STL [R1+0x8c], R4 ;  /* 0x00008c0401007387 */ /* 0x0003e80000100800 */
[----:B--2---:R-:W-:Y:S01]  /*2edb0*/  STL [R1+0xa0], R58 ;  /* 0x0000a03a01007387 */ /* 0x004fe20000100800 */
[----:B-1----:R-:W-:-:S05]  /*2edc0*/  IMAD.MOV.U32 R4, RZ, RZ, R61 ;  /* 0x000000ffff047224 */ /* 0x002fca00078e003d */
[----:B------:R1:W-:Y:S04]  /*2edd0*/  STL [R1+0x94], R4 ;  /* 0x0000940401007387 */ /* 0x0003e80000100800 */
[----:B------:R-:W2:Y:S01]  /*2ede0*/  LDL.LU.64 R60, [R1+0x398] ;  /* 0x00039800013c7983 */ /* 0x000ea20000300a00 */
[----:B-1----:R-:W-:-:S03]  /*2edf0*/  IMAD.MOV.U32 R4, RZ, RZ, R59 ;  /* 0x000000ffff047224 */ /* 0x002fc600078e003b */
[----:B----4-:R-:W-:Y:S04]  /*2ee00*/  STL [R1+0xa8], R62 ;  /* 0x0000a83e01007387 */ /* 0x010fe80000100800 */
[----:B------:R1:W-:Y:S02]  /*2ee10*/  STL [R1+0x9c], R4 ;  /* 0x00009c0401007387 */ /* 0x0003e40000100800 */
[----:B-1----:R-:W-:-:S05]  /*2ee20*/  IMAD.MOV.U32 R4, RZ, RZ, R63 ;  /* 0x000000ffff047224 */ /* 0x002fca00078e003f */
[----:B------:R1:W-:Y:S04]  /*2ee30*/  STL [R1+0xa4], R4 ;  /* 0x0000a40401007387 */ /* 0x0003e80000100800 */
[----:B------:R-:W3:Y:S04]  /*2ee40*/  LDL.LU.64 R58, [R1+0x3d0] ;  /* 0x0003d000013a7983 */ /* 0x000ee80000300a00 */
[----:B-----5:R4:W-:Y:S01]  /*2ee50*/  STL [R1+0xb0], R64 ;  /* 0x0000b04001007387 */ /* 0x0209e20000100800 */
[----:B-1----:R-:W-:-:S03]  /*2ee60*/  IMAD.MOV.U32 R4, RZ, RZ, R65 ;  /* 0x000000ffff047224 */ /* 0x002fc600078e0041 */
[----:B------:R-:W5:Y:S04]  /*2ee70*/  LDL.LU.64 R62, [R1+0x3a0] ;  /* 0x0003a000013e7983 */ /* 0x000f680000300a00 */
[----:B------:R1:W-:Y:S04]  /*2ee80*/  STL [R1+0xac], R4 ;  /* 0x0000ac0401007387 */ /* 0x0003e80000100800 */
[----:B------:R2:W-:Y:S04]  /*2ee90*/  STL [R1+0xb8], R66 ;  /* 0x0000b84201007387 */ /* 0x0005e80000100800 */
[----:B----4-:R-:W4:Y:S01]  /*2eea0*/  LDL.LU.64 R64, [R1+0x3b0] ;  /* 0x0003b00001407983 */ /* 0x010f220000300a00 */
[----:B-1----:R-:W-:-:S03]  /*2eeb0*/  IMAD.MOV.U32 R4, RZ, RZ, R67 ;  /* 0x000000ffff047224 */ /* 0x002fc600078e0043 */
[----:B------:R-:W-:Y:S04]  /*2eec0*/  STL [R1+0xc0], R56 ;  /* 0x0000c03801007387 */ /* 0x000fe80000100800 */
[----:B------:R1:W-:Y:S04]  /*2eed0*/  STL [R1+0xb4], R4 ;  /* 0x0000b40401007387 */ /* 0x0003e80000100800 */
[----:B--2---:R-:W2:Y:S01]  /*2eee0*/  LDL.LU.64 R66, [R1+0x3b8] ;  /* 0x0003b80001427983 */ /* 0x004ea20000300a00 */
[----:B-1----:R-:W-:-:S03]  /*2eef0*/  IMAD.MOV.U32 R4, RZ, RZ, R57 ;  /* 0x000000ffff047224 */ /* 0x002fc600078e0039 */
[----:B------:R-:W-:Y:S04]  /*2ef00*/  STL [R1+0xc8], R60 ;  /* 0x0000c83c01007387 */ /* 0x000fe80000100800 */
[----:B------:R1:W-:Y:S04]  /*2ef10*/  STL [R1+0xbc], R4 ;  /* 0x0000bc0401007387 */ /* 0x0003e80000100800 */
[----:B------:R-:W3:Y:S04]  /*2ef20*/  LDL.LU.64 R56, [R1+0x400] ;  /* 0x0004000001387983 */ /* 0x000ee80000300a00 */
[----:B------:R-:W3:Y:S01]  /*2ef30*/  LDL.LU.64 R54, [R1+0x3c0] ;  /* 0x0003c00001367983 */ /* 0x000ee20000300a00 */
[----:B-1----:R-:W-:-:S05]  /*2ef40*/  MOV R4, R61 ;  /* 0x0000003d00047202 */ /* 0x002fca0000000f00 */
[----:B------:R5:W-:Y:S02]  /*2ef50*/  STL [R1+0xc4], R4 ;  /* 0x0000c40401007387 */ /* 0x000be40000100800 */
[----:B-----5:R-:W-:Y:S02]  /*2ef60*/  IMAD.MOV.U32 R4, RZ, RZ, R63 ;  /* 0x000000ffff047224 */ /* 0x020fe400078e003f */
[----:B------:R-:W-:Y:S04]  /*2ef70*/  STL [R1+0xd0], R62 ;  /* 0x0000d03e01007387 */ /* 0x000fe80000100800 */
[----:B------:R1:W-:Y:S04]  /*2ef80*/  STL [R1+0xcc], R4 ;  /* 0x0000cc0401007387 */ /* 0x0003e80000100800 */
[----:B----4-:R-:W-:Y:S01]  /*2ef90*/  STL [R1+0xd8], R64 ;  /* 0x0000d84001007387 */ /* 0x010fe20000100800 */
[----:B-1----:R-:W-:-:S03]  /*2efa0*/  IMAD.MOV.U32 R4, RZ, RZ, R65 ;  /* 0x000000ffff047224 */ /* 0x002fc600078e0041 */
[----:B------:R-:W4:Y:S04]  /*2efb0*/  LDL.LU.64 R60, [R1+0x3d8] ;  /* 0x0003d800013c7983 */ /* 0x000f280000300a00 */
[----:B------:R1:W-:Y:S04]  /*2efc0*/  STL [R1+0xd4], R4 ;  /* 0x0000d40401007387 */ /* 0x0003e80000100800 */
[----:B--2---:R2:W-:Y:S04]  /*2efd0*/  STL [R1+0xe0], R66 ;  /* 0x0000e04201007387 */ /* 0x0045e80000100800 */
[----:B------:R-:W5:Y:S01]  /*2efe0*/  LDL.LU.64 R62, [R1+0x3e0] ;  /* 0x0003e000013e7983 */ /* 0x000f620000300a00 */
[----:B-1----:R-:W-:-:S05]  /*2eff0*/  IMAD.MOV.U32 R4, RZ, RZ, R67 ;  /* 0x000000ffff047224 */ /* 0x002fca00078e0043 */
[----:B------:R3:W-:Y:S04]  /*2f000*/  STL [R1+0xdc], R4 ;  /* 0x0000dc0401007387 */ /* 0x0007e80000100800 */
[----:B--2---:R-:W2:Y:S04]  /*2f010*/  LDL.LU.64 R66, [R1+0x3e8] ;  /* 0x0003e80001427983 */ /* 0x004ea80000300a00 */
[----:B------:R-:W2:Y:S01]  /*2f020*/  LDL.LU.64 R64, [R1+0x408] ;  /* 0x0004080001407983 */ /* 0x000ea20000300a00 */
[----:B---3--:R-:W-:-:S03]  /*2f030*/  IMAD.MOV.U32 R4, RZ, RZ, R55 ;  /* 0x000000ffff047224 */ /* 0x008fc600078e0037 */
[----:B------:R-:W-:Y:S04]  /*2f040*/  STL [R1+0xe8], R54 ;  /* 0x0000e83601007387 */ /* 0x000fe80000100800 */
[----:B------:R-:W-:Y:S04]  /*2f050*/  STL [R1+0xf0], R58 ;  /* 0x0000f03a01007387 */ /* 0x000fe80000100800 */
[----:B------:R1:W-:Y:S02]  /*2f060*/  STL [R1+0xe4], R4 ;  /* 0x0000e40401007387 */ /* 0x0003e40000100800 */
[----:B-1----:R-:W-:-:S02]  /*2f070*/  IMAD.MOV.U32 R4, RZ, RZ, R59 ;  /* 0x000000ffff047224 */ /* 0x002fc400078e003b */
[----:B----4-:R-:W-:Y:S04]  /*2f080*/  STL [R1+0xf8], R60 ;  /* 0x0000f83c01007387 */ /* 0x010fe80000100800 */
[----:B------:R1:W-:Y:S02]  /*2f090*/  STL [R1+0xec], R4 ;  /* 0x0000ec0401007387 */ /* 0x0003e40000100800 */
[----:B-1----:R-:W-:-:S05]  /*2f0a0*/  IMAD.MOV.U32 R4, RZ, RZ, R61 ;  /* 0x000000ffff047224 */ /* 0x002fca00078e003d */
[----:B------:R5:W-:Y:S04]  /*2f0b0*/  STL [R1+0xf4], R4 ;  /* 0x0000f40401007387 */ /* 0x000be80000100800 */
[----:B------:R-:W3:Y:S01]  /*2f0c0*/  LDL.LU.64 R58, [R1+0x410] ;  /* 0x00041000013a7983 */ /* 0x000ee20000300a00 */
[----:B-----5:R-:W-:-:S03]  /*2f0d0*/  MOV R4, R63 ;  /* 0x0000003f00047202 */ /* 0x020fc60000000f00 */
[----:B------:R1:W-:Y:S04]  /*2f0e0*/  STL [R1+0x100], R62 ;  /* 0x0001003e01007387 */ /* 0x0003e80000100800 */
[----:B------:R2:W-:Y:S04]  /*2f0f0*/  STL [R1+0xfc], R4 ;  /* 0x0000fc0401007387 */ /* 0x0005e80000100800 */
[----:B-1----:R-:W4:Y:S01]  /*2f100*/  LDL.LU.64 R62, [R1+0x448] ;  /* 0x00044800013e7983 */ /* 0x002f220000300a00 */
[----:B--2---:R-:W-:-:S03]  /*2f110*/  IMAD.MOV.U32 R4, RZ, RZ, R67 ;  /* 0x000000ffff047224 */ /* 0x004fc600078e0043 */
[----:B------:R1:W-:Y:S04]  /*2f120*/  STL [R1+0x108], R66 ;  /* 0x0001084201007387 */ /* 0x0003e80000100800 */
[----:B------:R-:W2:Y:S04]  /*2f130*/  LDL.LU.64 R60, [R1+0x418] ;  /* 0x00041800013c7983 */ /* 0x000ea80000300a00 */
[----:B------:R5:W-:Y:S04]  /*2f140*/  STL [R1+0x104], R4 ;  /* 0x0001040401007387 */ /* 0x000be80000100800 */
[----:B------:R5:W-:Y:S04]  /*2f150*/  STL [R1+0x110], R56 ;  /* 0x0001103801007387 */ /* 0x000be80000100800 */
[----:B-1----:R-:W4:Y:S01]  /*2f160*/  LDL.LU.64 R66, [R1+0x420] ;  /* 0x0004200001427983 */ /* 0x002f220000300a00 */
[----:B-----5:R-:W-:-:S03]  /*2f170*/  IMAD.MOV.U32 R4, RZ, RZ, R57 ;  /* 0x000000ffff047224 */ /* 0x020fc600078e0039 */
[----:B------:R-:W-:Y:S04]  /*2f180*/  STL [R1+0x118], R64 ;  /* 0x0001184001007387 */ /* 0x000fe80000100800 */
[----:B------:R1:W-:Y:S04]  /*2f190*/  STL [R1+0x10c], R4 ;  /* 0x00010c0401007387 */ /* 0x0003e80000100800 */
[----:B------:R-:W5:Y:S04]  /*2f1a0*/  LDL.LU.64 R54, [R1+0x438] ;  /* 0x0004380001367983 */ /* 0x000f680000300a00 */
[----:B------:R-:W5:Y:S01]  /*2f1b0*/  LDL.LU.64 R56, [R1+0x430] ;  /* 0x0004300001387983 */ /* 0x000f620000300a00 */
[----:B-1----:R-:W-:-:S02]  /*2f1c0*/  IMAD.MOV.U32 R4, RZ, RZ, R65 ;  /* 0x000000ffff047224 */ /* 0x002fc400078e0041 */
[----:B------:R-:W-:-:S03]  /*2f1d0*/  IMAD.MOV.U32 R64, RZ, RZ, R68 ;  /* 0x000000ffff407224 */ /* 0x000fc600078e0044 */
[----:B------:R3:W-:Y:S01]  /*2f1e0*/  STL [R1+0x114], R4 ;  /* 0x0001140401007387 */ /* 0x0007e20000100800 */
[----:B------:R-:W-:Y:S02]  /*2f1f0*/  IMAD.MOV.U32 R65, RZ, RZ, R69 ;  /* 0x000000ffff417224 */ /* 0x000fe400078e0045 */
[----:B---3--:R-:W-:Y:S01]  /*2f200*/  IMAD.MOV.U32 R4, RZ, RZ, R59 ;  /* 0x000000ffff047224 */ /* 0x008fe200078e003b */
[----:B------:R-:W-:Y:S04]  /*2f210*/  STL [R1+0x120], R58 ;  /* 0x0001203a01007387 */ /* 0x000fe80000100800 */
[----:B------:R-:W3:Y:S04]  /*2f220*/  LDL.LU.64 R68, [R1+0x468] ;  /* 0x0004680001447983 */ /* 0x000ee80000300a00 */
[----:B--2---:R-:W-:Y:S04]  /*2f230*/  STL [R1+0x128], R60 ;  /* 0x0001283c01007387 */ /* 0x004fe80000100800 */
[----:B------:R1:W-:Y:S02]  /*2f240*/  STL [R1+0x11c], R4 ;  /* 0x00011c0401007387 */ /* 0x0003e40000100800 */
[----:B-1----:R-:W-:-:S05]  /*2f250*/  MOV R4, R61 ;  /* 0x0000003d00047202 */ /* 0x002fca0000000f00 */
[----:B------:R1:W-:Y:S04]  /*2f260*/  STL [R1+0x124], R4 ;  /* 0x0001240401007387 */ /* 0x0003e80000100800 */
[----:B----4-:R2:W-:Y:S04]  /*2f270*/  STL [R1+0x130], R66 ;  /* 0x0001304201007387 */ /* 0x0105e80000100800 */
[----:B------:R-:W4:Y:S01]  /*2f280*/  LDL.LU.64 R58, [R1+0x450] ;  /* 0x00045000013a7983 */ /* 0x000f220000300a00 */
[----:B-1----:R-:W-:-:S05]  /*2f290*/  IMAD.MOV.U32 R4, RZ, RZ, R67 ;  /* 0x000000ffff047224 */ /* 0x002fca00078e0043 */
[----:B------:R5:W-:Y:S04]  /*2f2a0*/  STL [R1+0x12c], R4 ;  /* 0x00012c0401007387 */ /* 0x000be80000100800 */
[----:B------:R-:W3:Y:S04]  /*2f2b0*/  LDL.LU.64 R60, [R1+0x458] ;  /* 0x00045800013c7983 */ /* 0x000ee80000300a00 */
[----:B--2---:R-:W2:Y:S01]  /*2f2c0*/  LDL.LU.64 R66, [R1+0x460] ;  /* 0x0004600001427983 */ /* 0x004ea20000300a00 */
[----:B-----5:R-:W-:-:S03]  /*2f2d0*/  IMAD.MOV.U32 R4, RZ, RZ, R57 ;  /* 0x000000ffff047224 */ /* 0x020fc600078e0039 */
[----:B------:R1:W-:Y:S04]  /*2f2e0*/  STL [R1+0x138], R56 ;  /* 0x0001383801007387 */ /* 0x0003e80000100800 */
[----:B------:R-:W-:Y:S04]  /*2f2f0*/  STL [R1+0x140], R54 ;  /* 0x0001403601007387 */ /* 0x000fe80000100800 */
[----:B------:R5:W-:Y:S04]  /*2f300*/  STL [R1+0x134], R4 ;  /* 0x0001340401007387 */ /* 0x000be80000100800 */
[----:B-1----:R-:W2:Y:S01]  /*2f310*/  LDL.LU.64 R56, [R1+0x470] ;  /* 0x0004700001387983 */ /* 0x002ea20000300a00 */
[----:B-----5:R-:W-:-:S03]  /*2f320*/  IMAD.MOV.U32 R4, RZ, RZ, R55 ;  /* 0x000000ffff047224 */ /* 0x020fc600078e0037 */
[----:B------:R-:W-:Y:S04]  /*2f330*/  STL [R1+0x148], R62 ;  /* 0x0001483e01007387 */ /* 0x000fe80000100800 */
[----:B------:R1:W-:Y:S02]  /*2f340*/  STL [R1+0x13c], R4 ;  /* 0x00013c0401007387 */ /* 0x0003e40000100800 */
[----:B-1----:R-:W-:Y:S02]  /*2f350*/  IMAD.MOV.U32 R4, RZ, RZ, R63 ;  /* 0x000000ffff047224 */ /* 0x002fe400078e003f */
[----:B------:R-:W5:Y:S04]  /*2f360*/  LDL.LU.64 R62, [R1+0x488] ;  /* 0x00048800013e7983 */ /* 0x000f680000300a00 */
[----:B------:R4:W-:Y:S02]  /*2f370*/  STL [R1+0x144], R4 ;  /* 0x0001440401007387 */ /* 0x0009e40000100800 */
[----:B----4-:R-:W-:-:S02]  /*2f380*/  IMAD.MOV.U32 R4, RZ, RZ, R59 ;  /* 0x000000ffff047224 */ /* 0x010fc400078e003b */
[----:B------:R1:W-:Y:S04]  /*2f390*/  STL [R1+0x150], R58 ;  /* 0x0001503a01007387 */ /* 0x0003e80000100800 */
[----:B------:R4:W-:Y:S04]  /*2f3a0*/  STL [R1+0x14c], R4 ;  /* 0x00014c0401007387 */ /* 0x0009e80000100800 */
[----:B---3--:R3:W-:Y:S04]  /*2f3b0*/  STL [R1+0x158], R60 ;  /* 0x0001583c01007387 */ /* 0x0087e80000100800 */
[----:B-1----:R-:W5:Y:S01]  /*2f3c0*/  LDL.LU.64 R58, [R1+0x478] ;  /* 0x00047800013a7983 */ /* 0x002f620000300a00 */
[----:B----4-:R-:W-:-:S05]  /*2f3d0*/  IMAD.MOV.U32 R4, RZ, RZ, R61 ;  /* 0x000000ffff047224 */ /* 0x010fca00078e003d */
[----:B------:R1:W-:Y:S04]  /*2f3e0*/  STL [R1+0x154], R4 ;  /* 0x0001540401007387 */ /* 0x0003e80000100800 */
[----:B--2---:R2:W-:Y:S04]  /*2f3f0*/  STL [R1+0x160], R66 ;  /* 0x0001604201007387 */ /* 0x0045e80000100800 */
[----:B---3--:R-:W3:Y:S01]  /*2f400*/  LDL.LU.64 R60, [R1+0x480] ;  /* 0x00048000013c7983 */ /* 0x008ee20000300a00 */
[----:B-1----:R-:W-:-:S03]  /*2f410*/  MOV R4, R67 ;  /* 0x0000004300047202 */ /* 0x002fc60000000f00 */
[----:B------:R-:W-:Y:S04]  /*2f420*/  STL [R1+0x168], R68 ;  /* 0x0001684401007387 */ /* 0x000fe80000100800 */
[----:B------:R1:W-:Y:S04]  /*2f430*/  STL [R1+0x15c], R4 ;  /* 0x00015c0401007387 */ /* 0x0003e80000100800 */
[----:B--2---:R-:W2:Y:S04]  /*2f440*/  LDL.LU.64 R66, [R1+0x490] ;  /* 0x0004900001427983 */ /* 0x004ea80000300a00 */
[----:B------:R-:W4:Y:S01]  /*2f450*/  LDL.LU.64 R54, [R1+0x4a0] ;  /* 0x0004a00001367983 */ /* 0x000f220000300a00 */
[----:B-1----:R-:W-:-:S05]  /*2f460*/  IMAD.MOV.U32 R4, RZ, RZ, R69 ;  /* 0x000000ffff047224 */ /* 0x002fca00078e0045 */
[----:B------:R1:W-:Y:S04]  /*2f470*/  STL [R1+0x164], R4 ;  /* 0x0001640401007387 */ /* 0x0003e80000100800 */
[----:B------:R-:W-:Y:S04]  /*2f480*/  STL [R1+0x170], R56 ;  /* 0x0001703801007387 */ /* 0x000fe80000100800 */
[----:B------:R-:W2:Y:S01]  /*2f490*/  LDL.LU.64 R68, [R1+0x498] ;  /* 0x0004980001447983 */ /* 0x000ea20000300a00 */
[----:B-1----:R-:W-:-:S03]  /*2f4a0*/  IMAD.MOV.U32 R4, RZ, RZ, R57 ;  /* 0x000000ffff047224 */ /* 0x002fc600078e0039 */
[----:B-----5:R-:W-:Y:S04]  /*2f4b0*/  STL [R1+0x178], R58 ;  /* 0x0001783a01007387 */ /* 0x020fe80000100800 */
[----:B------:R1:W-:Y:S02]  /*2f4c0*/  STL [R1+0x16c], R4 ;  /* 0x00016c0401007387 */ /* 0x0003e40000100800 */
[----:B-1----:R-:W-:-:S05]  /*2f4d0*/  IMAD.MOV.U32 R4, RZ, RZ, R59 ;  /* 0x000000ffff047224 */ /* 0x002fca00078e003b */
[----:B------:R1:W-:Y:S04]  /*2f4e0*/  STL [R1+0x174], R4 ;  /* 0x0001740401007387 */ /* 0x0003e80000100800 */
[----:B---3--:R-:W-:Y:S01]  /*2f4f0*/  STL [R1+0x180], R60 ;  /* 0x0001803c01007387 */ /* 0x008fe20000100800 */
[----:B-1----:R-:W-:-:S03]  /*2f500*/  IMAD.MOV.U32 R4, RZ, RZ, R61 ;  /* 0x000000ffff047224 */ /* 0x002fc600078e003d */
[----:B------:R-:W-:Y:S04]  /*2f510*/  STL [R1+0x188], R62 ;  /* 0x0001883e01007387 */ /* 0x000fe80000100800 */
[----:B------:R1:W-:Y:S02]  /*2f520*/  STL [R1+0x17c], R4 ;  /* 0x00017c0401007387 */ /* 0x0003e40000100800 */
[----:B-1----:R-:W-:-:S05]  /*2f530*/  IMAD.MOV.U32 R4, RZ, RZ, R63 ;  /* 0x000000ffff047224 */ /* 0x002fca00078e003f */
[----:B------:R2:W-:Y:S04]  /*2f540*/  STL [R1+0x184], R4 ;  /* 0x0001840401007387 */ /* 0x0005e80000100800 */
[----:B------:R-:W3:Y:S04]  /*2f550*/  LDL.LU.64 R56, [R1+0x4b0] ;  /* 0x0004b00001387983 */ /* 0x000ee80000300a00 */
[----:B------:R-:W5:Y:S01]  /*2f560*/  LDL.LU.64 R58, [R1+0x4a8] ;  /* 0x0004a800013a7983 */ /* 0x000f620000300a00 */
[----:B--2---:R-:W-:-:S03]  /*2f570*/  IMAD.MOV.U32 R4, RZ, RZ, R67 ;  /* 0x000000ffff047224 */ /* 0x004fc600078e0043 */
[----:B------:R1:W-:Y:S04]  /*2f580*/  STL [R1+0x190], R66 ;  /* 0x0001904201007387 */ /* 0x0003e80000100800 */
[----:B------:R2:W-:Y:S04]  /*2f590*/  STL [R1+0x18c], R4 ;  /* 0x00018c0401007387 */ /* 0x0005e80000100800 */
[----:B------:R-:W5:Y:S04]  /*2f5a0*/  LDL.LU.64 R62, [R1+0x4b8] ;  /* 0x0004b800013e7983 */ /* 0x000f680000300a00 */
[----:B-1----:R-:W5:Y:S01]  /*2f5b0*/  LDL.LU.64 R66, [R1+0x4c0] ;  /* 0x0004c00001427983 */ /* 0x002f620000300a00 */
[----:B--2---:R-:W-:-:S03]  /*2f5c0*/  MOV R4, R69 ;  /* 0x0000004500047202 */ /* 0x004fc60000000f00 */
[----:B------:R1:W-:Y:S04]  /*2f5d0*/  STL [R1+0x198], R68 ;  /* 0x0001984401007387 */ /* 0x0003e80000100800 */
[----:B------:R-:W2:Y:S04]  /*2f5e0*/  LDL.LU.64 R60, [R1+0x4c8] ;  /* 0x0004c800013c7983 */ /* 0x000ea80000300a00 */
[----:B----4-:R-:W-:Y:S01]  /*2f5f0*/  STL [R1+0x1a0], R54 ;  /* 0x0001a03601007387 */ /* 0x010fe20000100800 */
[----:B-1----:R-:W-:Y:S02]  /*2f600*/  IMAD.MOV.U32 R68, RZ, RZ, R74 ;  /* 0x000000ffff447224 */ /* 0x002fe400078e004a */
[----:B------:R-:W-:Y:S01]  /*2f610*/  IMAD.MOV.U32 R69, RZ, RZ, R75 ;  /* 0x000000ffff457224 */ /* 0x000fe200078e004b */
[----:B------:R1:W-:Y:S01]  /*2f620*/  STL [R1+0x194], R4 ;  /* 0x0001940401007387 */ /* 0x0003e20000100800 */
[----:B------:R-:W-:-:S02]  /*2f630*/  IMAD.MOV.U32 R74, RZ, RZ, R78 ;  /* 0x000000ffff4a7224 */ /* 0x000fc400078e004e */
[----:B------:R-:W-:Y:S02]  /*2f640*/  IMAD.MOV.U32 R75, RZ, RZ, R79 ;  /* 0x000000ffff4b7224 */ /* 0x000fe400078e004f */
[----:B------:R-:W-:Y:S02]  /*2f650*/  IMAD.MOV.U32 R78, RZ, RZ, R86 ;  /* 0x000000ffff4e7224 */ /* 0x000fe400078e0056 */
[----:B------:R-:W-:Y:S02]  /*2f660*/  IMAD.MOV.U32 R79, RZ, RZ, R87 ;  /* 0x000000ffff4f7224 */ /* 0x000fe400078e0057 */
[----:B------:R-:W4:Y:S01]  /*2f670*/  LDL.LU.64 R86, [R1+0x3f8] ;  /* 0x0003f80001567983 */ /* 0x000f220000300a00 */
[----:B-1----:R-:W-:-:S05]  /*2f680*/  MOV R4, R55 ;  /* 0x0000003700047202 */ /* 0x002fca0000000f00 */
[----:B------:R3:W-:Y:S02]  /*2f690*/  STL [R1+0x19c], R4 ;  /* 0x00019c0401007387 */ /* 0x0007e40000100800 */
[----:B---3--:R-:W-:Y:S02]  /*2f6a0*/  IMAD.MOV.U32 R4, RZ, RZ, R57 ;  /* 0x000000ffff047224 */ /* 0x008fe400078e0039 */
[----:B------:R-:W-:Y:S04]  /*2f6b0*/  STL [R1+0x1a8], R56 ;  /* 0x0001a83801007387 */ /* 0x000fe80000100800 */
[----:B------:R1:W-:Y:S04]  /*2f6c0*/  STL [R1+0x1a4], R4 ;  /* 0x0001a40401007387 */ /* 0x0003e80000100800 */
[----:B-----5:R-:W-:Y:S01]  /*2f6d0*/  STL [R1+0x1b0], R58 ;  /* 0x0001b03a01007387 */ /* 0x020fe20000100800 */
[----:B-1----:R-:W-:-:S05]  /*2f6e0*/  IMAD.MOV.U32 R4, RZ, RZ, R59 ;  /* 0x000000ffff047224 */ /* 0x002fca00078e003b */
[----:B------:R1:W-:Y:S04]  /*2f6f0*/  STL [R1+0x1ac], R4 ;  /* 0x0001ac0401007387 */ /* 0x0003e80000100800 */
[----:B------:R3:W-:Y:S01]  /*2f700*/  STL [R1+0x1b8], R62 ;  /* 0x0001b83e01007387 */ /* 0x0007e20000100800 */
[----:B-1----:R-:W-:-:S05]  /*2f710*/  IMAD.MOV.U32 R4, RZ, RZ, R63 ;  /* 0x000000ffff047224 */ /* 0x002fca00078e003f */
[----:B------:R1:W-:Y:S01]  /*2f720*/  STL [R1+0x1b4], R4 ;  /* 0x0001b40401007387 */ /* 0x0003e20000100800 */
[----:B---3--:R-:W-:Y:S02]  /*2f730*/  IMAD.MOV.U32 R62, RZ, RZ, R70 ;  /* 0x000000ffff3e7224 */ /* 0x008fe400078e0046 */
[----:B------:R-:W-:Y:S01]  /*2f740*/  IMAD.MOV.U32 R63, RZ, RZ, R71 ;  /* 0x000000ffff3f7224 */ /* 0x000fe200078e0047 */
[----:B------:R3:W-:Y:S04]  /*2f750*/  STL [R1+0x1c0], R66 ;  /* 0x0001c04201007387 */ /* 0x0007e80000100800 */
[----:B------:R-:W5:Y:S01]  /*2f760*/  LDL.LU.64 R70, [R1+0x4f0] ;  /* 0x0004f00001467983 */ /* 0x000f620000300a00 */
[----:B-1----:R-:W-:-:S05]  /*2f770*/  IMAD.MOV.U32 R4, RZ, RZ, R67 ;  /* 0x000000ffff047224 */ /* 0x002fca00078e0043 */
[----:B------:R2:W-:Y:S01]  /*2f780*/  STL [R1+0x1bc], R4 ;  /* 0x0001bc0401007387 */ /* 0x0005e20000100800 */
[----:B---3--:R-:W-:Y:S01]  /*2f790*/  MOV R66, R68 ;  /* 0x0000004400427202 */ /* 0x008fe20000000f00 */
[----:B------:R-:W-:Y:S02]  /*2f7a0*/  IMAD.MOV.U32 R67, RZ, RZ, R69 ;  /* 0x000000ffff437224 */ /* 0x000fe400078e0045 */
[----:B------:R-:W-:Y:S02]  /*2f7b0*/  IMAD.MOV.U32 R68, RZ, RZ, R78 ;  /* 0x000000ffff447224 */ /* 0x000fe400078e004e */
[----:B------:R-:W-:Y:S02]  /*2f7c0*/  IMAD.MOV.U32 R69, RZ, RZ, R79 ;  /* 0x000000ffff457224 */ /* 0x000fe400078e004f */
[----:B------:R-:W3:Y:S01]  /*2f7d0*/  LDL.LU.64 R78, [R1+0x500] ;  /* 0x00050000014e7983 */ /* 0x000ee20000300a00 */
[----:B--2---:R-:W-:-:S03]  /*2f7e0*/  IMAD.MOV.U32 R4, RZ, RZ, R61 ;  /* 0x000000ffff047224 */ /* 0x004fc600078e003d */
[----:B------:R-:W-:Y:S04]  /*2f7f0*/  STL [R1+0x1c8], R60 ;  /* 0x0001c83c01007387 */ /* 0x000fe80000100800 */
[----:B----4-:R-:W-:Y:S04]  /*2f800*/  STL [R1+0x1d0], R86 ;  /* 0x0001d05601007387 */ /* 0x010fe80000100800 */
[----:B------:R1:W-:Y:S02]  /*2f810*/  STL [R1+0x1c4], R4 ;  /* 0x0001c40401007387 */ /* 0x0003e40000100800 */
[----:B-1----:R-:W-:Y:S01]  /*2f820*/  IMAD.MOV.U32 R4, RZ, RZ, R87 ;  /* 0x000000ffff047224 */ /* 0x002fe200078e0057 */
[----:B------:R-:W-:Y:S01]  /*2f830*/  MOV R87, R89 ;  /* 0x0000005900577202 */ /* 0x000fe20000000f00 */
[----:B------:R-:W-:-:S03]  /*2f840*/  IMAD.MOV.U32 R86, RZ, RZ, R88 ;  /* 0x000000ffff567224 */ /* 0x000fc600078e0058 */
[----:B------:R1:W-:Y:S04]  /*2f850*/  STL [R1+0x1cc], R4 ;  /* 0x0001cc0401007387 */ /* 0x0003e80000100800 */
[----:B------:R-:W2:Y:S04]  /*2f860*/  LDL.LU.64 R88, [R1+0x510] ;  /* 0x0005100001587983 */ /* 0x000ea80000300a00 */
[----:B------:R4:W-:Y:S01]  /*2f870*/  STL [R1+0x1d8], R80 ;  /* 0x0001d85001007387 */ /* 0x0009e20000100800 */
[----:B-1----:R-:W-:-:S03]  /*2f880*/  IMAD.MOV.U32 R4, RZ, RZ, R81 ;  /* 0x000000ffff047224 */ /* 0x002fc600078e0051 */
[----:B----4-:R-:W4:Y:S04]  /*2f890*/  LDL.LU.64 R80, [R1+0x518] ;  /* 0x0005180001507983 */ /* 0x010f280000300a00 */
[----:B------:R1:W-:Y:S04]  /*2f8a0*/  STL [R1+0x1d4], R4 ;  /* 0x0001d40401007387 */ /* 0x0003e80000100800 */
[----:B------:R1:W-:Y:S02]  /*2f8b0*/  STL [R1+0x1e0], R64 ;  /* 0x0001e04001007387 */ /* 0x0003e40000100800 */
[----:B-1----:R-:W-:-:S02]  /*2f8c0*/  IMAD.MOV.U32 R4, RZ, RZ, R65 ;  /* 0x000000ffff047224 */ /* 0x002fc400078e0041 */
[----:B------:R-:W4:Y:S04]  /*2f8d0*/  LDL.LU.64 R64, [R1+0x4d8] ;  /* 0x0004d80001407983 */ /* 0x000f280000300a00 */
[----:B------:R1:W-:Y:S04]  /*2f8e0*/  STL [R1+0x1dc], R4 ;  /* 0x0001dc0401007387 */ /* 0x0003e80000100800 */
[----:B------:R-:W-:Y:S01]  /*2f8f0*/  STL [R1+0x1e8], R62 ;  /* 0x0001e83e01007387 */ /* 0x000fe20000100800 */
[----:B-1----:R-:W-:-:S05]  /*2f900*/  IMAD.MOV.U32 R4, RZ, RZ, R63 ;  /* 0x000000ffff047224 */ /* 0x002fca00078e003f */
[----:B------:R5:W-:Y:S02]  /*2f910*/  STL [R1+0x1e4], R4 ;  /* 0x0001e40401007387 */ /* 0x000be40000100800 */
[----:B-----5:R-:W-:Y:S02]  /*2f920*/  IMAD.MOV.U32 R4, RZ, RZ, R71 ;  /* 0x000000ffff047224 */ /* 0x020fe400078e0047 */
[----:B------:R1:W-:Y:S04]  /*2f930*/  STL [R1+0x1f0], R70 ;  /* 0x0001f04601007387 */ /* 0x0003e80000100800 */
[----:B------:R3:W-:Y:S01]  /*2f940*/  STL [R1+0x1ec], R4 ;  /* 0x0001ec0401007387 */ /* 0x0007e20000100800 */
[----:B-1----:R-:W-:Y:S02]  /*2f950*/  IMAD.MOV.U32 R70, RZ, RZ, R76 ;  /* 0x000000ffff467224 */ /* 0x002fe400078e004c */
[----:B------:R-:W-:-:S02]  /*2f960*/  IMAD.MOV.U32 R71, RZ, RZ, R77 ;  /* 0x000000ffff477224 */ /* 0x000fc400078e004d */
[----:B------:R-:W5:Y:S01]  /*2f970*/  LDL.LU.64 R76, [R1+0x540] ;  /* 0x00054000014c7983 */ /* 0x000f620000300a00 */
[----:B---3--:R-:W-:-:S03]  /*2f980*/  MOV R4, R79 ;  /* 0x0000004f00047202 */ /* 0x008fc60000000f00 */
[----:B------:R1:W-:Y:S04]  /*2f990*/  STL [R1+0x1f8], R78 ;  /* 0x0001f84e01007387 */ /* 0x0003e80000100800 */
[----:B------:R3:W-:Y:S04]  /*2f9a0*/  STL [R1+0x1f4], R4 ;  /* 0x0001f40401007387 */ /* 0x0007e80000100800 */
[----:B--2---:R-:W-:Y:S04]  /*2f9b0*/  STL [R1+0x200], R88 ;  /* 0x0002005801007387 */ /* 0x004fe80000100800 */
[----:B-1----:R-:W2:Y:S01]  /*2f9c0*/  LDL.LU.64 R78, [R1+0x548] ;  /* 0x00054800014e7983 */ /* 0x002ea20000300a00 */
[----:B---3--:R-:W-:-:S05]  /*2f9d0*/  IMAD.MOV.U32 R4, RZ, RZ, R89 ;  /* 0x000000ffff047224 */ /* 0x008fca00078e0059 */
[----:B------:R1:W-:Y:S04]  /*2f9e0*/  STL [R1+0x1fc], R4 ;  /* 0x0001fc0401007387 */ /* 0x0003e80000100800 */
[----:B----4-:R3:W-:Y:S01]  /*2f9f0*/  STL [R1+0x208], R80 ;  /* 0x0002085001007387 */ /* 0x0107e20000100800 */
[----:B-1----:R-:W-:-:S03]  /*2fa00*/  IMAD.MOV.U32 R4, RZ, RZ, R81 ;  /* 0x000000ffff047224 */ /* 0x002fc600078e0051 */
[----:B------:R-:W4:Y:S04]  /*2fa10*/  LDL.LU.64 R88, [R1+0x550] ;  /* 0x0005500001587983 */ /* 0x000f280000300a00 */
[----:B------:R1:W-:Y:S04]  /*2fa20*/  STL [R1+0x204], R4 ;  /* 0x0002040401007387 */ /* 0x0003e80000100800 */
[----:B------:R-:W-:Y:S04]  /*2fa30*/  STL [R1+0x210], R64 ;  /* 0x0002104001007387 */ /* 0x000fe80000100800 */
[----:B---3--:R-:W3:Y:S01]  /*2fa40*/  LDL.LU.64 R80, [R1+0x558] ;  /* 0x0005580001507983 */ /* 0x008ee20000300a00 */
[----:B-1----:R-:W-:-:S05]  /*2fa50*/  IMAD.MOV.U32 R4, RZ, RZ, R65 ;  /* 0x000000ffff047224 */ /* 0x002fca00078e0041 */
[----:B------:R1:W-:Y:S04]  /*2fa60*/  STL [R1+0x20c], R4 ;  /* 0x00020c0401007387 */ /* 0x0003e80000100800 */
[----:B------:R1:W-:Y:S02]  /*2fa70*/  STL [R1+0x218], R72 ;  /* 0x0002184801007387 */ /* 0x0003e40000100800 */
[----:B-1----:R-:W-:Y:S02]  /*2fa80*/  IMAD.MOV.U32 R4, RZ, RZ, R73 ;  /* 0x000000ffff047224 */ /* 0x002fe400078e0049 */
[----:B------:R-:W3:Y:S04]  /*2fa90*/  LDL.LU.64 R72, [R1+0x508] ;  /* 0x0005080001487983 */ /* 0x000ee80000300a00 */
[----:B------:R1:W-:Y:S04]  /*2faa0*/  STL [R1+0x214], R4 ;  /* 0x0002140401007387 */ /* 0x0003e80000100800 */
[----:B------:R-:W-:Y:S01]  /*2fab0*/  STL [R1+0x220], R66 ;  /* 0x0002204201007387 */ /* 0x000fe20000100800 */
[----:B-1----:R-:W-:-:S05]  /*2fac0*/  IMAD.MOV.U32 R4, RZ, RZ, R67 ;  /* 0x000000ffff047224 */ /* 0x002fca00078e0043 */
[----:B------:R1:W-:Y:S04]  /*2fad0*/  STL [R1+0x21c], R4 ;  /* 0x00021c0401007387 */ /* 0x0003e80000100800 */
[----:B------:R-:W-:Y:S01]  /*2fae0*/  STL [R1+0x228], R74 ;  /* 0x0002284a01007387 */ /* 0x000fe20000100800 */
[----:B-1----:R-:W-:-:S05]  /*2faf0*/  IMAD.MOV.U32 R4, RZ, RZ, R75 ;  /* 0x000000ffff047224 */ /* 0x002fca00078e004b */
[----:B------:R1:W-:Y:S04]  /*2fb00*/  STL [R1+0x224], R4 ;  /* 0x0002240401007387 */ /* 0x0003e80000100800 */
[----:B-----5:R5:W-:Y:S01]  /*2fb10*/  STL [R1+0x230], R76 ;  /* 0x0002304c01007387 */ /* 0x020be20000100800 */
[----:B-1----:R-:W-:-:S03]  /*2fb20*/  MOV R4, R77 ;  /* 0x0000004d00047202 */ /* 0x002fc60000000f00 */
[----:B-----5:R-:W5:Y:S04]  /*2fb30*/  LDL.LU.64 R76, [R1+0x588] ;  /* 0x00058800014c7983 */ /* 0x020f680000300a00 */
[----:B------:R1:W-:Y:S04]  /*2fb40*/  STL [R1+0x22c], R4 ;  /* 0x00022c0401007387 */ /* 0x0003e80000100800 */
[----:B--2---:R2:W-:Y:S01]  /*2fb50*/  STL [R1+0x238], R78 ;  /* 0x0002384e01007387 */ /* 0x0045e20000100800 */
[----:B-1----:R-:W-:-:S03]  /*2fb60*/  IMAD.MOV.U32 R4, RZ, RZ, R79 ;  /* 0x000000ffff047224 */ /* 0x002fc600078e004f */
[----:B--2---:R-:W2:Y:S04]  /*2fb70*/  LDL.LU.64 R78, [R1+0x598] ;  /* 0x00059800014e7983 */ /* 0x004ea80000300a00 */
[----:B------:R1:W-:Y:S04]  /*2fb80*/  STL [R1+0x234], R4 ;  /* 0x0002340401007387 */ /* 0x0003e80000100800 */
[----:B----4-:R4:W-:Y:S01]  /*2fb90*/  STL [R1+0x240], R88 ;  /* 0x0002405801007387 */ /* 0x0109e20000100800 */
[----:B-1----:R-:W-:-:S03]  /*2fba0*/  IMAD.MOV.U32 R4, RZ, RZ, R89 ;  /* 0x000000ffff047224 */ /* 0x002fc600078e0059 */
[----:B----4-:R-:W4:Y:S04]  /*2fbb0*/  LDL.LU.64 R88, [R1+0x5a8] ;  /* 0x0005a80001587983 */ /* 0x010f280000300a00 */
[----:B------:R1:W-:Y:S04]  /*2fbc0*/  STL [R1+0x23c], R4 ;  /* 0x00023c0401007387 */ /* 0x0003e80000100800 */
[----:B---3--:R-:W-:Y:S04]  /*2fbd0*/  STL [R1+0x248], R80 ;  /* 0x0002485001007387 */ /* 0x008fe80000100800 */
[----:B------:R-:W3:Y:S01]  /*2fbe0*/  LDL.LU.64 R74, [R1+0x5b8] ;  /* 0x0005b800014a7983 */ /* 0x000ee20000300a00 */
[----:B-1----:R-:W-:-:S05]  /*2fbf0*/  IMAD.MOV.U32 R4, RZ, RZ, R81 ;  /* 0x000000ffff047224 */ /* 0x002fca00078e0051 */
[----:B------:R1:W-:Y:S04]  /*2fc00*/  STL [R1+0x244], R4 ;  /* 0x0002440401007387 */ /* 0x0003e80000100800 */
[----:B------:R1:W-:Y:S02]  /*2fc10*/  STL [R1+0x250], R72 ;  /* 0x0002504801007387 */ /* 0x0003e40000100800 */
[----:B-1----:R-:W-:Y:S02]  /*2fc20*/  IMAD.MOV.U32 R4, RZ, RZ, R73 ;  /* 0x000000ffff047224 */ /* 0x002fe400078e0049 */
[----:B------:R-:W3:Y:S04]  /*2fc30*/  LDL.LU.64 R80, [R1+0x538] ;  /* 0x0005380001507983 */ /* 0x000ee80000300a00 */
[----:B------:R1:W-:Y:S04]  /*2fc40*/  STL [R1+0x24c], R4 ;  /* 0x00024c0401007387 */ /* 0x0003e80000100800 */
[----:B------:R-:W-:Y:S04]  /*2fc50*/  STL [R1+0x258], R68 ;  /* 0x0002584401007387 */ /* 0x000fe80000100800 */
[----:B------:R-:W3:Y:S01]  /*2fc60*/  LDL.LU.64 R72, [R1+0x4d0] ;  /* 0x0004d00001487983 */ /* 0x000ee20000300a00 */
[----:B-1----:R-:W-:-:S05]  /*2fc70*/  IMAD.MOV.U32 R4, RZ, RZ, R69 ;  /* 0x000000ffff047224 */ /* 0x002fca00078e0045 */
[----:B------:R1:W-:Y:S04]  /*2fc80*/  STL [R1+0x254], R4 ;  /* 0x0002540401007387 */ /* 0x0003e80000100800 */
[----:B------:R-:W-:Y:S01]  /*2fc90*/  STL [R1+0x260], R70 ;  /* 0x0002604601007387 */ /* 0x000fe20000100800 */
[----:B-1----:R-:W-:-:S05]  /*2fca0*/  IMAD.MOV.U32 R4, RZ, RZ, R71 ;  /* 0x000000ffff047224 */ /* 0x002fca00078e0047 */
[----:B------:R1:W-:Y:S04]  /*2fcb0*/  STL [R1+0x25c], R4 ;  /* 0x00025c0401007387 */ /* 0x0003e80000100800 */
[----:B------:R5:W-:Y:S01]  /*2fcc0*/  STL [R1+0x268], R96 ;  /* 0x0002686001007387 */ /* 0x000be20000100800 */
[----:B-1----:R-:W-:-:S03]  /*2fcd0*/  MOV R4, R97 ;  /* 0x0000006100047202 */ /* 0x002fc60000000f00 */
[----:B-----5:R-:W-:Y:S04]  /*2fce0*/  STL [R1+0x270], R76 ;  /* 0x0002704c01007387 */ /* 0x020fe80000100800 */
[----:B------:R1:W-:Y:S04]  /*2fcf0*/  STL [R1+0x264], R4 ;  /* 0x0002640401007387 */ /* 0x0003e80000100800 */
[----:B------:R-:W5:Y:S01]  /*2fd00*/  LDL.LU.64 R96, [R1+0x5e8] ;  /* 0x0005e80001607983 */ /* 0x000f620000300a00 */
[----:B-1----:R-:W-:-:S03]  /*2fd10*/  IMAD.MOV.U32 R4, RZ, RZ, R77 ;  /* 0x000000ffff047224 */ /* 0x002fc600078e004d */
[----:B------:R-:W5:Y:S04]  /*2fd20*/  LDL.LU.64 R76, [R1+0x5f0] ;  /* 0x0005f000014c7983 */ /* 0x000f680000300a00 */
[----:B------:R1:W-:Y:S04]  /*2fd30*/  STL [R1+0x26c], R4 ;  /* 0x00026c0401007387 */ /* 0x0003e80000100800 */
[----:B--2---:R2:W-:Y:S01]  /*2fd40*/  STL [R1+0x278], R78 ;  /* 0x0002784e01007387 */ /* 0x0045e20000100800 */
[----:B-1----:R-:W-:-:S03]  /*2fd50*/  IMAD.MOV.U32 R4, RZ, RZ, R79 ;  /* 0x000000ffff047224 */ /* 0x002fc600078e004f */
[----:B--2---:R-:W2:Y:S04]  /*2fd60*/  LDL.LU.64 R78, [R1+0x5f8] ;  /* 0x0005f800014e7983 */ /* 0x004ea80000300a00 */
[----:B------:R1:W-:Y:S04]  /*2fd70*/  STL [R1+0x274], R4 ;  /* 0x0002740401007387 */ /* 0x0003e80000100800 */
[----:B----4-:R4:W-:Y:S01]  /*2fd80*/  STL [R1+0x280], R88 ;  /* 0x0002805801007387 */ /* 0x0109e20000100800 */
[----:B-1----:R-:W-:-:S03]  /*2fd90*/  IMAD.MOV.U32 R4, RZ, RZ, R89 ;  /* 0x000000ffff047224 */ /* 0x002fc600078e0059 */
[----:B---3--:R-:W-:Y:S04]  /*2fda0*/  STL [R1+0x288], R74 ;  /* 0x0002884a01007387 */ /* 0x008fe80000100800 */
[----:B------:R1:W-:Y:S04]  /*2fdb0*/  STL [R1+0x27c], R4 ;  /* 0x00027c0401007387 */ /* 0x0003e80000100800 */
[----:B----4-:R-:W3:Y:S01]  /*2fdc0*/  LDL.LU.64 R88, [R1+0x5e0] ;  /* 0x0005e00001587983 */ /* 0x010ee20000300a00 */
[----:B-1----:R-:W-:-:S03]  /*2fdd0*/  IMAD.MOV.U32 R4, RZ, RZ, R75 ;  /* 0x000000ffff047224 */ /* 0x002fc600078e004b */
[----:B------:R-:W-:Y:S04]  /*2fde0*/  STL [R1+0x290], R80 ;  /* 0x0002905001007387 */ /* 0x000fe80000100800 */
[----:B------:R1:W-:Y:S04]  /*2fdf0*/  STL [R1+0x284], R4 ;  /* 0x0002840401007387 */ /* 0x0003e80000100800 */
[----:B------:R-:W4:Y:S01]  /*2fe00*/  LDL.LU.64 R74, [R1+0x578] ;  /* 0x00057800014a7983 */ /* 0x000f220000300a00 */
[----:B-1----:R-:W-:-:S05]  /*2fe10*/  IMAD.MOV.U32 R4, RZ, RZ, R81 ;  /* 0x000000ffff047224 */ /* 0x002fca00078e0051 */
[----:B------:R1:W-:Y:S04]  /*2fe20*/  STL [R1+0x28c], R4 ;  /* 0x00028c0401007387 */ /* 0x0003e80000100800 */
[----:B------:R-:W-:Y:S04]  /*2fe30*/  STL [R1+0x298], R72 ;  /* 0x0002984801007387 */ /* 0x000fe80000100800 */
[----:B------:R-:W4:Y:S01]  /*2fe40*/  LDL.LU.64 R80, [R1+0x4f8] ;  /* 0x0004f80001507983 */ /* 0x000f220000300a00 */
[----:B-1----:R-:W-:-:S05]  /*2fe50*/  IMAD.MOV.U32 R4, RZ, RZ, R73 ;  /* 0x000000ffff047224 */ /* 0x002fca00078e0049 */
[----:B------:R1:W-:Y:S04]  /*2fe60*/  STL [R1+0x294], R4 ;  /* 0x0002940401007387 */ /* 0x0003e80000100800 */
[----:B------:R-:W-:Y:S01]  /*2fe70*/  STL [R1+0x2a0], R82 ;  /* 0x0002a05201007387 */ /* 0x000fe20000100800 */
[----:B-1----:R-:W-:-:S05]  /*2fe80*/  MOV R4, R83 ;  /* 0x0000005300047202 */ /* 0x002fca0000000f00 */
[----:B------:R1:W-:Y:S04]  /*2fe90*/  STL [R1+0x29c], R4 ;  /* 0x00029c0401007387 */ /* 0x0003e80000100800 */
[----:B------:R1:W-:Y:S02]  /*2fea0*/  STL [R1+0x2a8], R106 ;  /* 0x0002a86a01007387 */ /* 0x0003e40000100800 */
[----:B-1----:R-:W-:Y:S02]  /*2feb0*/  IMAD.MOV.U32 R4, RZ, RZ, R107 ;  /* 0x000000ffff047224 */ /* 0x002fe400078e006b */
[----:B------:R-:W4:Y:S04]  /*2fec0*/  LDL.LU.64 R106, [R1+0x650] ;  /* 0x00065000016a7983 */ /* 0x000f280000300a00 */
[----:B------:R1:W-:Y:S04]  /*2fed0*/  STL [R1+0x2a4], R4 ;  /* 0x0002a40401007387 */ /* 0x0003e80000100800 */
[----:B-----5:R5:W-:Y:S01]  /*2fee0*/  STL [R1+0x2b0], R96 ;  /* 0x0002b06001007387 */ /* 0x020be20000100800 */
[----:B-1----:R-:W-:-:S03]  /*2fef0*/  IMAD.MOV.U32 R4, RZ, RZ, R97 ;  /* 0x000000ffff047224 */ /* 0x002fc600078e0061 */
[----:B------:R-:W4:Y:S04]  /*2ff00*/  LDL.LU.64 R82, [R1+0x658] ;  /* 0x0006580001527983 */ /* 0x000f280000300a00 */
[----:B------:R1:W-:Y:S04]  /*2ff10*/  STL [R1+0x2ac], R4 ;  /* 0x0002ac0401007387 */ /* 0x0003e80000100800 */
[----:B------:R2:W-:Y:S04]  /*2ff20*/  STL [R1+0x2b8], R76 ;  /* 0x0002b84c01007387 */ /* 0x0005e80000100800 */
[----:B-----5:R-:W5:Y:S01]  /*2ff30*/  LDL.LU.64 R96, [R1+0x660] ;  /* 0x0006600001607983 */ /* 0x020f620000300a00 */
[----:B-1----:R-:W-:-:S03]  /*2ff40*/  IMAD.MOV.U32 R4, RZ, RZ, R77 ;  /* 0x000000ffff047224 */ /* 0x002fc600078e004d */
[----:B--2---:R-:W-:Y:S04]  /*2ff50*/  STL [R1+0x2c0], R78 ;  /* 0x0002c04e01007387 */ /* 0x004fe80000100800 */
[----:B------:R1:W-:Y:S04]  /*2ff60*/  STL [R1+0x2b4], R4 ;  /* 0x0002b40401007387 */ /* 0x0003e80000100800 */
[----:B------:R-:W2:Y:S01]  /*2ff70*/  LDL.LU.64 R76, [R1+0x620] ;  /* 0x00062000014c7983 */ /* 0x000ea20000300a00 */
[----:B-1----:R-:W-:-:S05]  /*2ff80*/  IMAD.MOV.U32 R4, RZ, RZ, R79 ;  /* 0x000000ffff047224 */ /* 0x002fca00078e004f */
[----:B------:R1:W-:Y:S04]  /*2ff90*/  STL [R1+0x2bc], R4 ;  /* 0x0002bc0401007387 */ /* 0x0003e80000100800 */
[----:B---3--:R3:W-:Y:S04]  /*2ffa0*/  STL [R1+0x2c8], R88 ;  /* 0x0002c85801007387 */ /* 0x0087e80000100800 */
[----:B------:R-:W2:Y:S01]  /*2ffb0*/  LDL.LU.64 R78, [R1+0x5b0] ;  /* 0x0005b000014e7983 */ /* 0x000ea20000300a00 */
[----:B-1----:R-:W-:Y:S02]  /*2ffc0*/  IMAD.MOV.U32 R4, RZ, RZ, R89 ;  /* 0x000000ffff047224 */ /* 0x002fe400078e0059 */
[----:B---3--:R-:W-:Y:S01]  /*2ffd0*/  IMAD.MOV.U32 R88, RZ, RZ, R100 ;  /* 0x000000ffff587224 */ /* 0x008fe200078e0064 */
[----:B------:R-:W-:-:S02]  /*2ffe0*/  MOV R89, R101 ;  /* 0x0000006500597202 */ /* 0x000fc40000000f00 */
[----:B------:R-:W3:Y:S04]  /*2fff0*/  LDL.LU.64 R100, [R1+0x530] ;  /* 0x0005300001647983 */ /* 0x000ee80000300a00 */
[----:B------:R1:W-:Y:S04]  /*30000*/  STL [R1+0x2c4], R4 ;  /* 0x0002c40401007387 */ /* 0x0003e80000100800 */
[----:B----4-:R-:W-:Y:S01]  /*30010*/  STL [R1+0x2d0], R74 ;  /* 0x0002d04a01007387 */ /* 0x010fe20000100800 */
[----:B-1----:R-:W-:-:S05]  /*30020*/  IMAD.MOV.U32 R4, RZ, RZ, R75 ;  /* 0x000000ffff047224 */ /* 0x002fca00078e004b */
[----:B------:R1:W-:Y:S04]  /*30030*/  STL [R1+0x2cc], R4 ;  /* 0x0002cc0401007387 */ /* 0x0003e80000100800 */
[----:B------:R-:W-:Y:S01]  /*30040*/  STL [R1+0x2d8], R80 ;  /* 0x0002d85001007387 */ /* 0x000fe20000100800 */
[----:B-1----:R-:W-:-:S05]  /*30050*/  IMAD.MOV.U32 R4, RZ, RZ, R81 ;  /* 0x000000ffff047224 */ /* 0x002fca00078e0051 */
[----:B------:R1:W-:Y:S04]  /*30060*/  STL [R1+0x2d4], R4 ;  /* 0x0002d40401007387 */ /* 0x0003e80000100800 */
        /* <DEDUP_REMOVED lines=8> */
[----:B------:R1:W-:Y:S02]  /*300f0*/  STL [R1+0x2f0], R106 ;  /* 0x0002f06a01007387 */ /* 0x0003e40000100800 */
[----:B-1----:R-:W-:-:S02]  /*30100*/  IMAD.MOV.U32 R4, RZ, RZ, R107 ;  /* 0x000000ffff047224 */ /* 0x002fc400078e006b */
[----:B------:R-:W4:Y:S04]  /*30110*/  LDL.LU.64 R106, [R1+0x6b8] ;  /* 0x0006b800016a7983 */ /* 0x000f280000300a00 */
[----:B------:R1:W-:Y:S02]  /*30120*/  STL [R1+0x2ec], R4 ;  /* 0x0002ec0401007387 */ /* 0x0003e40000100800 */
[----:B-1----:R-:W-:Y:S02]  /*30130*/  IMAD.MOV.U32 R4, RZ, RZ, R83 ;  /* 0x000000ffff047224 */ /* 0x002fe400078e0053 */
[----:B------:R-:W-:Y:S04]  /*30140*/  STL [R1+0x2f8], R82 ;  /* 0x0002f85201007387 */ /* 0x000fe80000100800 */
[----:B------:R1:W-:Y:S04]  /*30150*/  STL [R1+0x2f4], R4 ;  /* 0x0002f40401007387 */ /* 0x0003e80000100800 */
[----:B-----5:R5:W-:Y:S04]  /*30160*/  STL [R1+0x300], R96 ;  /* 0x0003006001007387 */ /* 0x020be80000100800 */
[----:B------:R-:W4:Y:S01]  /*30170*/  LDL.LU.64 R80, [R1+0x648] ;  /* 0x0006480001507983 */ /* 0x000f220000300a00 */
[----:B-1----:R-:W-:-:S03]  /*30180*/  MOV R4, R97 ;  /* 0x0000006100047202 */ /* 0x002fc60000000f00 */
[----:B------:R-:W4:Y:S04]  /*30190*/  LDL.LU.64 R82, [R1+0x5d8] ;  /* 0x0005d80001527983 */ /* 0x000f280000300a00 */
[----:B------:R1:W-:Y:S01]  /*301a0*/  STL [R1+0x2fc], R4 ;  /* 0x0002fc0401007387 */ /* 0x0003e20000100800 */
[----:B-----5:R-:W-:Y:S02]  /*301b0*/  IMAD.MOV.U32 R96, RZ, RZ, R112 ;  /* 0x000000ffff607224 */ /* 0x020fe400078e0070 */
[----:B------:R-:W-:Y:S01]  /*301c0*/  IMAD.MOV.U32 R97, RZ, RZ, R113 ;  /* 0x000000ffff617224 */ /* 0x000fe200078e0071 */
[----:B--2---:R-:W-:Y:S04]  /*301d0*/  STL [R1+0x308], R76 ;  /* 0x0003084c01007387 */ /* 0x004fe80000100800 */
[----:B------:R-:W2:Y:S01]  /*301e0*/  LDL.LU.64 R112, [R1+0x570] ;  /* 0x0005700001707983 */ /* 0x000ea20000300a00 */
[----:B-1----:R-:W-:-:S03]  /*301f0*/  IMAD.MOV.U32 R4, RZ, RZ, R77 ;  /* 0x000000ffff047224 */ /* 0x002fc600078e004d */
[----:B------:R-:W-:Y:S04]  /*30200*/  STL [R1+0x310], R78 ;  /* 0x0003104e01007387 */ /* 0x000fe80000100800 */
[----:B------:R1:W-:Y:S02]  /*30210*/  STL [R1+0x304], R4 ;  /* 0x0003040401007387 */ /* 0x0003e40000100800 */
[----:B-1----:R-:W-:Y:S02]  /*30220*/  IMAD.MOV.U32 R4, RZ, RZ, R79 ;  /* 0x000000ffff047224 */ /* 0x002fe400078e004f */
[----:B---3--:R-:W-:Y:S04]  /*30230*/  STL [R1+0x318], R100 ;  /* 0x0003186401007387 */ /* 0x008fe80000100800 */
[----:B------:R1:W-:Y:S04]  /*30240*/  STL [R1+0x30c], R4 ;  /* 0x00030c0401007387 */ /* 0x0003e80000100800 */
[----:B------:R-:W-:Y:S01]  /*30250*/  STL [R1+0x320], R90 ;  /* 0x0003205a01007387 */ /* 0x000fe20000100800 */
[----:B-1----:R-:W-:-:S05]  /*30260*/  IMAD.MOV.U32 R4, RZ, RZ, R101 ;  /* 0x000000ffff047224 */ /* 0x002fca00078e0065 */
[----:B------:R1:W-:Y:S04]  /*30270*/  STL [R1+0x314], R4 ;  /* 0x0003140401007387 */ /* 0x0003e80000100800 */
[----:B------:R-:W3:Y:S01]  /*30280*/  LDL.LU.64 R100, [R1+0x770] ;  /* 0x0007700001647983 */ /* 0x000ee20000300a00 */
[----:B-1----:R-:W-:-:S03]  /*30290*/  IMAD.MOV.U32 R4, RZ, RZ, R91 ;  /* 0x000000ffff047224 */ /* 0x002fc600078e005b */
[----:B------:R-:W-:Y:S04]  /*302a0*/  STL [R1+0x328], R92 ;  /* 0x0003285c01007387 */ /* 0x000fe80000100800 */
[----:B------:R1:W-:Y:S04]  /*302b0*/  STL [R1+0x31c], R4 ;  /* 0x00031c0401007387 */ /* 0x0003e80000100800 */
[----:B------:R-:W5:Y:S01]  /*302c0*/  LDL.LU.64 R90, [R1+0x760] ;  /* 0x00076000015a7983 */ /* 0x000f620000300a00 */
[----:B-1----:R-:W-:-:S03]  /*302d0*/  MOV R4, R93 ;  /* 0x0000005d00047202 */ /* 0x002fc60000000f00 */
[----:B----4-:R-:W-:Y:S04]  /*302e0*/  STL [R1+0x330], R102 ;  /* 0x0003306601007387 */ /* 0x010fe80000100800 */
[----:B------:R1:W-:Y:S04]  /*302f0*/  STL [R1+0x324], R4 ;  /* 0x0003240401007387 */ /* 0x0003e80000100800 */
[----:B------:R-:W4:Y:S01]  /*30300*/  LDL.LU.64 R92, [R1+0x700] ;  /* 0x00070000015c7983 */ /* 0x000f220000300a00 */
[----:B-1----:R-:W-:-:S03]  /*30310*/  IMAD.MOV.U32 R4, RZ, RZ, R103 ;  /* 0x000000ffff047224 */ /* 0x002fc600078e0067 */
[----:B------:R-:W-:Y:S04]  /*30320*/  STL [R1+0x338], R86 ;  /* 0x0003385601007387 */ /* 0x000fe80000100800 */
[----:B------:R1:W-:Y:S04]  /*30330*/  STL [R1+0x32c], R4 ;  /* 0x00032c0401007387 */ /* 0x0003e80000100800 */
[----:B------:R-:W4:Y:S01]  /*30340*/  LDL.LU.64 R102, [R1+0x688] ;  /* 0x0006880001667983 */ /* 0x000f220000300a00 */
[----:B-1----:R-:W-:-:S03]  /*30350*/  IMAD.MOV.U32 R4, RZ, RZ, R87 ;  /* 0x000000ffff047224 */ /* 0x002fc600078e0057 */
[----:B------:R1:W-:Y:S04]  /*30360*/  STL [R1+0x340], R106 ;  /* 0x0003406a01007387 */ /* 0x0003e80000100800 */
[----:B------:R1:W-:Y:S04]  /*30370*/  STL [R1+0x334], R4 ;  /* 0x0003340401007387 */ /* 0x0003e80000100800 */
[----:B------:R-:W4:Y:S01]  /*30380*/  LDL.LU.64 R86, [R1+0x618] ;  /* 0x0006180001567983 */ /* 0x000f220000300a00 */
[----:B-1----:R-:W-:Y:S02]  /*30390*/  IMAD.MOV.U32 R106, RZ, RZ, R108 ;  /* 0x000000ffff6a7224 */ /* 0x002fe400078e006c */
[----:B------:R-:W-:-:S02]  /*303a0*/  IMAD.MOV.U32 R4, RZ, RZ, R107 ;  /* 0x000000ffff047224 */ /* 0x000fc400078e006b */
[----:B------:R-:W-:Y:S02]  /*303b0*/  IMAD.MOV.U32 R107, RZ, RZ, R109 ;  /* 0x000000ffff6b7224 */ /* 0x000fe400078e006d */
[----:B------:R-:W4:Y:S04]  /*303c0*/  LDL.LU.64 R108, [R1+0x5a0] ;  /* 0x0005a000016c7983 */ /* 0x000f280000300a00 */
[----:B------:R1:W-:Y:S02]  /*303d0*/  STL [R1+0x33c], R4 ;  /* 0x00033c0401007387 */ /* 0x0003e40000100800 */
[----:B-1----:R-:W-:Y:S02]  /*303e0*/  IMAD.MOV.U32 R4, RZ, RZ, R81 ;  /* 0x000000ffff047224 */ /* 0x002fe400078e0051 */
[----:B------:R-:W-:Y:S04]  /*303f0*/  STL [R1+0x348], R80 ;  /* 0x0003485001007387 */ /* 0x000fe80000100800 */
[----:B------:R1:W-:Y:S04]  /*30400*/  STL [R1+0x344], R4 ;  /* 0x0003440401007387 */ /* 0x0003e80000100800 */
[----:B------:R-:W-:Y:S01]  /*30410*/  STL [R1+0x350], R82 ;  /* 0x0003505201007387 */ /* 0x000fe20000100800 */
[----:B-1----:R-:W-:-:S05]  /*30420*/  MOV R4, R83 ;  /* 0x0000005300047202 */ /* 0x002fca0000000f00 */
[----:B------:R1:W-:Y:S04]  /*30430*/  STL [R1+0x34c], R4 ;  /* 0x00034c0401007387 */ /* 0x0003e80000100800 */
[----:B--2---:R2:W-:Y:S01]  /*30440*/  STL [R1+0x358], R112 ;  /* 0x0003587001007387 */ /* 0x0045e20000100800 */
[----:B-1----:R-:W-:-:S03]  /*30450*/  IMAD.MOV.U32 R4, RZ, RZ, R113 ;  /* 0x000000ffff047224 */ /* 0x002fc600078e0071 */
[----:B--2---:R-:W2:Y:S04]  /*30460*/  LDL.LU.64 R112, [R1+0x7e0] ;  /* 0x0007e00001707983 */ /* 0x004ea80000300a00 */
[----:B------:R1:W-:Y:S04]  /*30470*/  STL [R1+0x354], R4 ;  /* 0x0003540401007387 */ /* 0x0003e80000100800 */
[----:B------:R1:W-:Y:S02]  /*30480*/  STL [R1+0x360], R88 ;  /* 0x0003605801007387 */ /* 0x0003e40000100800 */
[----:B-1----:R-:W-:-:S02]  /*30490*/  IMAD.MOV.U32 R4, RZ, RZ, R89 ;  /* 0x000000ffff047224 */ /* 0x002fc400078e0059 */
[----:B------:R-:W2:Y:S04]  /*304a0*/  LDL.LU.64 R88, [R1+0x7b0] ;  /* 0x0007b00001587983 */ /* 0x000ea80000300a00 */
[----:B------:R1:W-:Y:S04]  /*304b0*/  STL [R1+0x35c], R4 ;  /* 0x00035c0401007387 */ /* 0x0003e80000100800 */
[----:B------:R1:W-:Y:S02]  /*304c0*/  STL [R1+0x368], R98 ;  /* 0x0003686201007387 */ /* 0x0003e40000100800 */
[----:B-1----:R-:W-:-:S02]  /*304d0*/  IMAD.MOV.U32 R4, RZ, RZ, R99 ;  /* 0x000000ffff047224 */ /* 0x002fc400078e0063 */
[----:B------:R-:W2:Y:S04]  /*304e0*/  LDL.LU.64 R98, [R1+0x730] ;  /* 0x0007300001627983 */ /* 0x000ea80000300a00 */
[----:B------:R1:W-:Y:S04]  /*304f0*/  STL [R1+0x364], R4 ;  /* 0x0003640401007387 */ /* 0x0003e80000100800 */
[----:B---3--:R3:W-:Y:S01]  /*30500*/  STL [R1+0x370], R100 ;  /* 0x0003706401007387 */ /* 0x0087e20000100800 */
[----:B-1----:R-:W-:-:S03]  /*30510*/  IMAD.MOV.U32 R4, RZ, RZ, R101 ;  /* 0x000000ffff047224 */ /* 0x002fc600078e0065 */
[----:B---3--:R-:W3:Y:S04]  /*30520*/  LDL.LU.64 R100, [R1+0x6b0] ;  /* 0x0006b00001647983 */ /* 0x008ee80000300a00 */
[----:B------:R1:W-:Y:S04]  /*30530*/  STL [R1+0x36c], R4 ;  /* 0x00036c0401007387 */ /* 0x0003e80000100800 */
[----:B-----5:R5:W-:Y:S01]  /*30540*/  STL [R1+0x378], R90 ;  /* 0x0003785a01007387 */ /* 0x020be20000100800 */
[----:B-1----:R-:W-:-:S03]  /*30550*/  IMAD.MOV.U32 R4, RZ, RZ, R91 ;  /* 0x000000ffff047224 */ /* 0x002fc600078e005b */
[----:B-----5:R-:W5:Y:S04]  /*30560*/  LDL.LU.64 R90, [R1+0x640] ;  /* 0x00064000015a7983 */ /* 0x020f680000300a00 */
[----:B------:R1:W-:Y:S04]  /*30570*/  STL [R1+0x374], R4 ;  /* 0x0003740401007387 */ /* 0x0003e80000100800 */
[----:B----4-:R4:W-:Y:S01]  /*30580*/  STL [R1+0x380], R92 ;  /* 0x0003805c01007387 */ /* 0x0109e20000100800 */
[----:B-1----:R-:W-:-:S03]  /*30590*/  IMAD.MOV.U32 R4, RZ, RZ, R93 ;  /* 0x000000ffff047224 */ /* 0x002fc600078e005d */
[----:B----4-:R-:W4:Y:S04]  /*305a0*/  LDL.LU.64 R92, [R1+0x5d0] ;  /* 0x0005d000015c7983 */ /* 0x010f280000300a00 */
[----:B------:R1:W-:Y:S04]  /*305b0*/  STL [R1+0x37c], R4 ;  /* 0x00037c0401007387 */ /* 0x0003e80000100800 */
[----:B------:R1:W-:Y:S02]  /*305c0*/  STL [R1+0x388], R102 ;  /* 0x0003886601007387 */ /* 0x0003e40000100800 */
[----:B-1----:R-:W-:-:S02]  /*305d0*/  MOV R4, R103 ;  /* 0x0000006700047202 */ /* 0x002fc40000000f00 */
[----:B------:R-:W4:Y:S04]  /*305e0*/  LDL.LU.64 R102, [R1+0x568] ;  /* 0x0005680001667983 */ /* 0x000f280000300a00 */
[----:B------:R1:W-:Y:S04]  /*305f0*/  STL [R1+0x384], R4 ;  /* 0x0003840401007387 */ /* 0x0003e80000100800 */
[----:B------:R-:W-:Y:S01]  /*30600*/  STL [R1+0x390], R86 ;  /* 0x0003905601007387 */ /* 0x000fe20000100800 */
[----:B-1----:R-:W-:-:S05]  /*30610*/  IMAD.MOV.U32 R4, RZ, RZ, R87 ;  /* 0x000000ffff047224 */ /* 0x002fca00078e0057 */
[----:B------:R1:W-:Y:S04]  /*30620*/  STL [R1+0x38c], R4 ;  /* 0x00038c0401007387 */ /* 0x0003e80000100800 */
[----:B------:R1:W-:Y:S02]  /*30630*/  STL [R1+0x398], R108 ;  /* 0x0003986c01007387 */ /* 0x0003e40000100800 */
[----:B-1----:R-:W-:Y:S02]  /*30640*/  IMAD.MOV.U32 R4, RZ, RZ, R109 ;  /* 0x000000ffff047224 */ /* 0x002fe400078e006d */
[----:B------:R-:W4:Y:S04]  /*30650*/  LDL.LU.64 R108, [R1+0x830] ;  /* 0x00083000016c7983 */ /* 0x000f280000300a00 */
        /* <DEDUP_REMOVED lines=18> */
[----:B-1----:R-:W-:-:S02]  /*30780*/  MOV R4, R99 ;  /* 0x0000006300047202 */ /* 0x002fc40000000f00 */
        /* <DEDUP_REMOVED lines=27> */
[----:B-1----:R-:W-:-:S02]  /*30940*/  MOV R4, R111 ;  /* 0x0000006f00047202 */ /* 0x002fc40000000f00 */
        /* <DEDUP_REMOVED lines=27> */
[----:B-1----:R-:W-:-:S03]  /*30b00*/  MOV R4, R93 ;  /* 0x0000005d00047202 */ /* 0x002fc60000000f00 */
        /* <DEDUP_REMOVED lines=27> */
[----:B-1----:R-:W-:-:S02]  /*30cc0*/  MOV R4, R89 ;  /* 0x0000005900047202 */ /* 0x002fc40000000f00 */
        /* <DEDUP_REMOVED lines=55> */
[----:B-1----:R-:W-:-:S03]  /*31040*/  MOV R4, R91 ;  /* 0x0000005b00047202 */ /* 0x002fc60000000f00 */
        /* <DEDUP_REMOVED lines=27> */
[----:B-1----:R-:W-:-:S03]  /*31200*/  MOV R4, R113 ;  /* 0x0000007100047202 */ /* 0x002fc60000000f00 */
        /* <DEDUP_REMOVED lines=55> */
[----:B-1----:R-:W-:-:S03]  /*31580*/  MOV R4, R101 ;  /* 0x0000006500047202 */ /* 0x002fc60000000f00 */
        /* <DEDUP_REMOVED lines=220> */
[----:B---3--:R-:W3:Y:S04]  /*32350*/  LDL.64 R100, [R1+0xa38] ;  /* 0x000a380001647983 */ /* 0x008ee80000100a00 */
        /* <DEDUP_REMOVED lines=49> */
[----:B----4-:R-:W-:Y:S04]  /*32670*/  STL [R1+0x7a0], R92 ;  /* 0x0007a05c01007387 */ /* 0x010fe80000100800 */
[----:B------:R-:W4:Y:S01]  /*32680*/  LDL.LU.64 R86, [R1+0xc00] ;  /* 0x000c000001567983 */ /* 0x000f220000300a00 */
[----:B-1----:R-:W-:-:S05]  /*32690*/  IMAD.MOV.U32 R4, RZ, RZ, R93 ;  /* 0x000000ffff047224 */ /* 0x002fca00078e005d */
[----:B------:R1:W-:Y:S04]  /*326a0*/  STL [R1+0x79c], R4 ;  /* 0x00079c0401007387 */ /* 0x0003e80000100800 */
[----:B------:R1:W-:Y:S02]  /*326b0*/  STL [R1+0x7a8], R102 ;  /* 0x0007a86601007387 */ /* 0x0003e40000100800 */
[----:B-1----:R-:W-:Y:S02]  /*326c0*/  IMAD.MOV.U32 R4, RZ, RZ, R103 ;  /* 0x000000ffff047224 */ /* 0x002fe400078e0067 */
        /* <DEDUP_REMOVED lines=14> */
[----:B------:R-:W-:Y:S04]  /*327b0*/  STL [R1+0x7c8], R96 ;  /* 0x0007c86001007387 */ /* 0x000fe80000100800 */
[----:B------:R-:W4:Y:S01]  /*327c0*/  LDL.LU.64 R92, [R1+0x920] ;  /* 0x00092000015c7983 */ /* 0x000f220000300a00 */
[----:B-1----:R-:W-:-:S05]  /*327d0*/  IMAD.MOV.U32 R4, RZ, RZ, R97 ;  /* 0x000000ffff047224 */ /* 0x002fca00078e0061 */
[----:B------:R2:W-:Y:S02]  /*327e0*/  STL [R1+0x7c4], R4 ;  /* 0x0007c40401007387 */ /* 0x0005e40000100800 */
[----:B--2---:R-:W-:Y:S02]  /*327f0*/  IMAD.MOV.U32 R4, RZ, RZ, R113 ;  /* 0x000000ffff047224 */ /* 0x004fe400078e0071 */
[----:B------:R1:W-:Y:S04]  /*32800*/  STL [R1+0x7d0], R112 ;  /* 0x0007d07001007387 */ /* 0x0003e80000100800 */
[----:B-1----:R-:W2:Y:S04]  /*32810*/  LDL.LU.64 R112, [R1+0x898] ;  /* 0x0008980001707983 */ /* 0x002ea80000300a00 */
[----:B------:R1:W-:Y:S04]  /*32820*/  STL [R1+0x7cc], R4 ;  /* 0x0007cc0401007387 */ /* 0x0003e80000100800 */
[----:B------:R1:W-:Y:S04]  /*32830*/  STL [R1+0x7d8], R88 ;  /* 0x0007d85801007387 */ /* 0x0003e80000100800 */
[----:B------:R-:W2:Y:S01]  /*32840*/  LDL.LU.64 R96, [R1+0xc60] ;  /* 0x000c600001607983 */ /* 0x000ea20000300a00 */
[----:B-1----:R-:W-:-:S03]  /*32850*/  IMAD.MOV.U32 R4, RZ, RZ, R89 ;  /* 0x000000ffff047224 */ /* 0x002fc600078e0059 */
[----:B------:R-:W-:Y:S04]  /*32860*/  STL [R1+0x7e0], R98 ;  /* 0x0007e06201007387 */ /* 0x000fe80000100800 */
[----:B------:R1:W-:Y:S04]  /*32870*/  STL [R1+0x7d4], R4 ;  /* 0x0007d40401007387 */ /* 0x0003e80000100800 */
[----:B------:R-:W2:Y:S01]  /*32880*/  LDL.LU.64 R88, [R1+0xc20] ;  /* 0x000c200001587983 */ /* 0x000ea20000300a00 */
[----:B-1----:R-:W-:-:S03]  /*32890*/  IMAD.MOV.U32 R4, RZ, RZ, R99 ;  /* 0x000000ffff047224 */ /* 0x002fc600078e0063 */
[----:B---3--:R-:W-:Y:S04]  /*328a0*/  STL [R1+0x7e8], R100 ;  /* 0x0007e86401007387 */ /* 0x008fe80000100800 */
[----:B------:R1:W-:Y:S04]  /*328b0*/  STL [R1+0x7dc], R4 ;  /* 0x0007dc0401007387 */ /* 0x0003e80000100800 */
[----:B------:R-:W3:Y:S01]  /*328c0*/  LDL.LU.64 R98, [R1+0xbd0] ;  /* 0x000bd00001627983 */ /* 0x000ee20000300a00 */
[----:B-1----:R-:W-:-:S03]  /*328d0*/  MOV R4, R101 ;  /* 0x0000006500047202 */ /* 0x002fc60000000f00 */
[----:B-----5:R-:W-:Y:S04]  /*328e0*/  STL [R1+0x7f0], R90 ;  /* 0x0007f05a01007387 */ /* 0x020fe80000100800 */
[----:B------:R1:W-:Y:S04]  /*328f0*/  STL [R1+0x7e4], R4 ;  /* 0x0007e40401007387 */ /* 0x0003e80000100800 */
[----:B------:R-:W5:Y:S01]  /*32900*/  LDL.LU.64 R100, [R1+0xb40] ;  /* 0x000b400001647983 */ /* 0x000f620000300a00 */
[----:B-1----:R-:W-:-:S03]  /*32910*/  IMAD.MOV.U32 R4, RZ, RZ, R91 ;  /* 0x000000ffff047224 */ /* 0x002fc600078e005b */
[----:B----4-:R-:W-:Y:S04]  /*32920*/  STL [R1+0x7f8], R86 ;  /* 0x0007f85601007387 */ /* 0x010fe80000100800 */
[----:B------:R1:W-:Y:S04]  /*32930*/  STL [R1+0x7ec], R4 ;  /* 0x0007ec0401007387 */ /* 0x0003e80000100800 */
[----:B------:R-:W4:Y:S01]  /*32940*/  LDL.LU.64 R90, [R1+0xae0] ;  /* 0x000ae000015a7983 */ /* 0x000f220000300a00 */
[----:B-1----:R-:W-:-:S03]  /*32950*/  IMAD.MOV.U32 R4, RZ, RZ, R87 ;  /* 0x000000ffff047224 */ /* 0x002fc600078e0057 */
[----:B------:R-:W-:Y:S04]  /*32960*/  STL [R1+0x800], R102 ;  /* 0x0008006601007387 */ /* 0x000fe80000100800 */
        /* <DEDUP_REMOVED lines=19> */
[----:B------:R2:W-:Y:S02]  /*32aa0*/  STL [R1+0x81c], R4 ;  /* 0x00081c0401007387 */ /* 0x0005e40000100800 */
[----:B--2---:R-:W-:Y:S02]  /*32ab0*/  IMAD.MOV.U32 R4, RZ, RZ, R113 ;  /* 0x000000ffff047224 */ /* 0x004fe400078e0071 */
[----:B------:R1:W-:Y:S04]  /*32ac0*/  STL [R1+0x828], R112 ;  /* 0x0008287001007387 */ /* 0x0003e80000100800 */
[----:B------:R-:W-:Y:S04]  /*32ad0*/  STL [R1+0x830], R96 ;  /* 0x0008306001007387 */ /* 0x000fe80000100800 */
[----:B------:R2:W-:Y:S04]  /*32ae0*/  STL [R1+0x824], R4 ;  /* 0x0008240401007387 */ /* 0x0005e80000100800 */
[----:B-1----:R-:W4:Y:S01]  /*32af0*/  LDL.LU.64 R112, [R1+0xbf8] ;  /* 0x000bf80001707983 */ /* 0x002f220000300a00 */
[----:B--2---:R-:W-:-:S03]  /*32b00*/  IMAD.MOV.U32 R4, RZ, RZ, R97 ;  /* 0x000000ffff047224 */ /* 0x004fc600078e0061 */
[----:B------:R-:W-:Y:S04]  /*32b10*/  STL [R1+0x838], R88 ;  /* 0x0008385801007387 */ /* 0x000fe80000100800 */
[----:B------:R1:W-:Y:S04]  /*32b20*/  STL [R1+0x82c], R4 ;  /* 0x00082c0401007387 */ /* 0x0003e80000100800 */
[----:B------:R-:W2:Y:S01]  /*32b30*/  LDL.LU.64 R96, [R1+0xba0] ;  /* 0x000ba00001607983 */ /* 0x000ea20000300a00 */
[----:B-1----:R-:W-:-:S03]  /*32b40*/  IMAD.MOV.U32 R4, RZ, RZ, R89 ;  /* 0x000000ffff047224 */ /* 0x002fc600078e0059 */
[----:B---3--:R-:W-:Y:S04]  /*32b50*/  STL [R1+0x840], R98 ;  /* 0x0008406201007387 */ /* 0x008fe80000100800 */
[----:B------:R1:W-:Y:S04]  /*32b60*/  STL [R1+0x834], R4 ;  /* 0x0008340401007387 */ /* 0x0003e80000100800 */
[----:B------:R-:W3:Y:S01]  /*32b70*/  LDL.LU.64 R82, [R1+0xb10] ;  /* 0x000b100001527983 */ /* 0x000ee20000300a00 */
[----:B-1----:R-:W-:-:S03]  /*32b80*/  IMAD.MOV.U32 R4, RZ, RZ, R99 ;  /* 0x000000ffff047224 */ /* 0x002fc600078e0063 */
[----:B-----5:R-:W-:Y:S04]  /*32b90*/  STL [R1+0x848], R100 ;  /* 0x0008486401007387 */ /* 0x020fe80000100800 */
[----:B------:R1:W-:Y:S04]  /*32ba0*/  STL [R1+0x83c], R4 ;  /* 0x00083c0401007387 */ /* 0x0003e80000100800 */
[----:B------:R-:W5:Y:S01]  /*32bb0*/  LDL.LU.64 R98, [R1+0xaa8] ;  /* 0x000aa80001627983 */ /* 0x000f620000300a00 */
[----:B-1----:R-:W-:-:S03]  /*32bc0*/  IMAD.MOV.U32 R4, RZ, RZ, R101 ;  /* 0x000000ffff047224 */ /* 0x002fc600078e0065 */
[----:B----4-:R-:W-:Y:S04]  /*32bd0*/  STL [R1+0x850], R90 ;  /* 0x0008505a01007387 */ /* 0x010fe80000100800 */
[----:B------:R1:W-:Y:S04]  /*32be0*/  STL [R1+0x844], R4 ;  /* 0x0008440401007387 */ /* 0x0003e80000100800 */
[----:B------:R-:W4:Y:S04]  /*32bf0*/  LDL.LU.64 R100, [R1+0x998] ;  /* 0x0009980001647983 */ /* 0x000f280000300a00 */
[----:B------:R-:W4:Y:S01]  /*32c00*/  LDL.LU.64 R86, [R1+0x910] ;  /* 0x0009100001567983 */ /* 0x000f220000300a00 */
[----:B-1----:R-:W-:-:S05]  /*32c10*/  IMAD.MOV.U32 R4, RZ, RZ, R91 ;  /* 0x000000ffff047224 */ /* 0x002fca00078e005b */
[----:B------:R1:W-:Y:S04]  /*32c20*/  STL [R1+0x84c], R4 ;  /* 0x00084c0401007387 */ /* 0x0003e80000100800 */
[----:B------:R1:W-:Y:S02]  /*32c30*/  STL [R1+0x858], R102 ;  /* 0x0008586601007387 */ /* 0x0003e40000100800 */
[----:B-1----:R-:W-:Y:S02]  /*32c40*/  MOV R4, R103 ;  /* 0x0000006700047202 */ /* 0x002fe40000000f00 */
[----:B------:R-:W4:Y:S04]  /*32c50*/  LDL.LU.64 R102, [R1+0xc88] ;  /* 0x000c880001667983 */ /* 0x000f280000300a00 */
[----:B------:R1:W-:Y:S04]  /*32c60*/  STL [R1+0x854], R4 ;  /* 0x0008540401007387 */ /* 0x0003e80000100800 */
[----:B------:R1:W-:Y:S02]  /*32c70*/  STL [R1+0x860], R106 ;  /* 0x0008606a01007387 */ /* 0x0003e40000100800 */
[----:B-1----:R-:W-:-:S02]  /*32c80*/  IMAD.MOV.U32 R4, RZ, RZ, R107 ;  /* 0x000000ffff047224 */ /* 0x002fc400078e006b */
[----:B------:R-:W4:Y:S04]  /*32c90*/  LDL.LU.64 R106, [R1+0xc58] ;  /* 0x000c5800016a7983 */ /* 0x000f280000300a00 */
[----:B------:R1:W-:Y:S04]  /*32ca0*/  STL [R1+0x85c], R4 ;  /* 0x00085c0401007387 */ /* 0x0003e80000100800 */
[----:B------:R1:W-:Y:S04]  /*32cb0*/  STL [R1+0x868], R108 ;  /* 0x0008686c01007387 */ /* 0x0003e80000100800 */
[----:B------:R-:W4:Y:S01]  /*32cc0*/  LDL.LU.64 R88, [R1+0xc18] ;  /* 0x000c180001587983 */ /* 0x000f220000300a00 */
[----:B-1----:R-:W-:-:S03]  /*32cd0*/  IMAD.MOV.U32 R4, RZ, RZ, R109 ;  /* 0x000000ffff047224 */ /* 0x002fc600078e006d */
[----:B------:R-:W-:Y:S04]  /*32ce0*/  STL [R1+0x870], R110 ;  /* 0x0008706e01007387 */ /* 0x000fe80000100800 */
[----:B------:R1:W-:Y:S04]  /*32cf0*/  STL [R1+0x864], R4 ;  /* 0x0008640401007387 */ /* 0x0003e80000100800 */
[----:B------:R-:W4:Y:S01]  /*32d00*/  LDL.LU.64 R108, [R1+0xbc8] ;  /* 0x000bc800016c7983 */ /* 0x000f220000300a00 */
[----:B-1----:R-:W-:-:S03]  /*32d10*/  IMAD.MOV.U32 R4, RZ, RZ, R111 ;  /* 0x000000ffff047224 */ /* 0x002fc600078e006f */
[----:B------:R-:W-:Y:S04]  /*32d20*/  STL [R1+0x878], R92 ;  /* 0x0008785c01007387 */ /* 0x000fe80000100800 */
[----:B------:R1:W-:Y:S04]  /*32d30*/  STL [R1+0x86c], R4 ;  /* 0x00086c0401007387 */ /* 0x0003e80000100800 */
[----:B------:R-:W4:Y:S04]  /*32d40*/  LDL.LU.64 R110, [R1+0xb38] ;  /* 0x000b3800016e7983 */ /* 0x000f280000300a00 */
[----:B------:R-:W4:Y:S01]  /*32d50*/  LDL.LU.64 R90, [R1+0xad8] ;  /* 0x000ad800015a7983 */ /* 0x000f220000300a00 */
[----:B-1----:R-:W-:-:S05]  /*32d60*/  IMAD.MOV.U32 R4, RZ, RZ, R93 ;  /* 0x000000ffff047224 */ /* 0x002fca00078e005d */
[----:B------:R1:W-:Y:S04]  /*32d70*/  STL [R1+0x874], R4 ;  /* 0x0008740401007387 */ /* 0x0003e80000100800 */
[----:B------:R1:W-:Y:S02]  /*32d80*/  STL [R1+0x880], R112 ;  /* 0x0008807001007387 */ /* 0x0003e40000100800 */
[----:B-1----:R-:W-:Y:S02]  /*32d90*/  IMAD.MOV.U32 R4, RZ, RZ, R113 ;  /* 0x000000ffff047224 */ /* 0x002fe400078e0071 */
[----:B------:R-:W4:Y:S04]  /*32da0*/  LDL.LU.64 R112, [R1+0xa58] ;  /* 0x000a580001707983 */ /* 0x000f280000300a00 */
[----:B------:R1:W-:Y:S04]  /*32db0*/  STL [R1+0x87c], R4 ;  /* 0x00087c0401007387 */ /* 0x0003e80000100800 */
[----:B--2---:R2:W-:Y:S01]  /*32dc0*/  STL [R1+0x888], R96 ;  /* 0x0008886001007387 */ /* 0x0045e20000100800 */
[----:B-1----:R-:W-:-:S03]  /*32dd0*/  IMAD.MOV.U32 R4, RZ, RZ, R97 ;  /* 0x000000ffff047224 */ /* 0x002fc600078e0061 */
[----:B------:R-:W4:Y:S04]  /*32de0*/  LDL.LU.64 R92, [R1+0x950] ;  /* 0x00095000015c7983 */ /* 0x000f280000300a00 */
[----:B------:R1:W-:Y:S04]  /*32df0*/  STL [R1+0x884], R4 ;  /* 0x0008840401007387 */ /* 0x0003e80000100800 */
[----:B---3--:R-:W-:Y:S04]  /*32e00*/  STL [R1+0x890], R82 ;  /* 0x0008905201007387 */ /* 0x008fe80000100800 */
[----:B--2---:R-:W2:Y:S01]  /*32e10*/  LDL.LU.64 R96, [R1+0xc98] ;  /* 0x000c980001607983 */ /* 0x004ea20000300a00 */
[----:B-1----:R-:W-:-:S03]  /*32e20*/  MOV R4, R83 ;  /* 0x0000005300047202 */ /* 0x002fc60000000f00 */
[----:B-----5:R-:W-:Y:S04]  /*32e30*/  STL [R1+0x898], R98 ;  /* 0x0008986201007387 */ /* 0x020fe80000100800 */
[----:B------:R1:W-:Y:S02]  /*32e40*/  STL [R1+0x88c], R4 ;  /* 0x00088c0401007387 */ /* 0x0003e40000100800 */
[----:B-1----:R-:W-:Y:S02]  /*32e50*/  IMAD.MOV.U32 R4, RZ, RZ, R99 ;  /* 0x000000ffff047224 */ /* 0x002fe400078e0063 */
[----:B------:R-:W3:Y:S04]  /*32e60*/  LDL.LU.64 R98, [R1+0xc70] ;  /* 0x000c700001627983 */ /* 0x000ee80000300a00 */
[----:B------:R1:W-:Y:S04]  /*32e70*/  STL [R1+0x894], R4 ;  /* 0x0008940401007387 */ /* 0x0003e80000100800 */
[----:B----4-:R4:W-:Y:S01]  /*32e80*/  STL [R1+0x8a0], R100 ;  /* 0x0008a06401007387 */ /* 0x0109e20000100800 */
[----:B-1----:R-:W-:-:S03]  /*32e90*/  IMAD.MOV.U32 R4, RZ, RZ, R101 ;  /* 0x000000ffff047224 */ /* 0x002fc600078e0065 */
[----:B------:R-:W-:Y:S04]  /*32ea0*/  STL [R1+0x8a8], R86 ;  /* 0x0008a85601007387 */ /* 0x000fe80000100800 */
[----:B------:R1:W-:Y:S04]  /*32eb0*/  STL [R1+0x89c], R4 ;  /* 0x00089c0401007387 */ /* 0x0003e80000100800 */
[----:B----4-:R-:W4:Y:S01]  /*32ec0*/  LDL.LU.64 R100, [R1+0xc38] ;  /* 0x000c380001647983 */ /* 0x010f220000300a00 */
[----:B-1----:R-:W-:-:S03]  /*32ed0*/  IMAD.MOV.U32 R4, RZ, RZ, R87 ;  /* 0x000000ffff047224 */ /* 0x002fc600078e0057 */
[----:B------:R-:W-:Y:S04]  /*32ee0*/  STL [R1+0x8b0], R102 ;  /* 0x0008b06601007387 */ /* 0x000fe80000100800 */
[----:B------:R1:W-:Y:S02]  /*32ef0*/  STL [R1+0x8a4], R4 ;  /* 0x0008a40401007387 */ /* 0x0003e40000100800 */
[----:B-1----:R-:W-:Y:S02]  /*32f00*/  IMAD.MOV.U32 R4, RZ, RZ, R103 ;  /* 0x000000ffff047224 */ /* 0x002fe400078e0067 */
[----:B------:R-:W5:Y:S04]  /*32f10*/  LDL.LU.64 R102, [R1+0xbf0] ;  /* 0x000bf00001667983 */ /* 0x000f680000300a00 */
[----:B------:R1:W-:Y:S04]  /*32f20*/  STL [R1+0x8ac], R4 ;  /* 0x0008ac0401007387 */ /* 0x0003e80000100800 */
[----:B------:R1:W-:Y:S02]  /*32f30*/  STL [R1+0x8b8], R106 ;  /* 0x0008b86a01007387 */ /* 0x0003e40000100800 */
[----:B-1----:R-:W-:-:S02]  /*32f40*/  IMAD.MOV.U32 R4, RZ, RZ, R107 ;  /* 0x000000ffff047224 */ /* 0x002fc400078e006b */
[----:B------:R-:W-:Y:S04]  /*32f50*/  STL [R1+0x8c0], R88 ;  /* 0x0008c05801007387 */ /* 0x000fe80000100800 */
[----:B------:R1:W-:Y:S04]  /*32f60*/  STL [R1+0x8b4], R4 ;  /* 0x0008b40401007387 */ /* 0x0003e80000100800 */
[----:B------:R-:W5:Y:S01]  /*32f70*/  LDL.LU.64 R106, [R1+0xb60] ;  /* 0x000b6000016a7983 */ /* 0x000f620000300a00 */
[----:B-1----:R-:W-:-:S03]  /*32f80*/  IMAD.MOV.U32 R4, RZ, RZ, R89 ;  /* 0x000000ffff047224 */ /* 0x002fc600078e0059 */
[----:B------:R-:W-:Y:S04]  /*32f90*/  STL [R1+0x8c8], R108 ;  /* 0x0008c86c01007387 */ /* 0x000fe80000100800 */
[----:B------:R1:W-:Y:S02]  /*32fa0*/  STL [R1+0x8bc], R4 ;  /* 0x0008bc0401007387 */ /* 0x0003e40000100800 */
[----:B-1----:R-:W-:Y:S02]  /*32fb0*/  MOV R4, R109 ;  /* 0x0000006d00047202 */ /* 0x002fe40000000f00 */
        /* <DEDUP_REMOVED lines=10> */
[----:B-1----:R-:W-:Y:S02]  /*33060*/  IMAD.MOV.U32 R4, RZ, RZ, R113 ;  /* 0x000000ffff047224 */ /* 0x002fe400078e0071 */
[----:B------:R-:W5:Y:S04]  /*33070*/  LDL.LU.64 R112, [R1+0x990] ;  /* 0x0009900001707983 */ /* 0x000f680000300a00 */
[----:B------:R1:W-:Y:S04]  /*33080*/  STL [R1+0x8dc], R4 ;  /* 0x0008dc0401007387 */ /* 0x0003e80000100800 */
[----:B------:R-:W-:Y:S01]  /*33090*/  STL [R1+0x8e8], R92 ;  /* 0x0008e85c01007387 */ /* 0x000fe20000100800 */
[----:B-1----:R-:W-:-:S03]  /*330a0*/  IMAD.MOV.U32 R4, RZ, RZ, R93 ;  /* 0x000000ffff047224 */ /* 0x002fc600078e005d */
[----:B--2---:R-:W-:Y:S04]  /*330b0*/  STL [R1+0x8f0], R96 ;  /* 0x0008f06001007387 */ /* 0x004fe80000100800 */
[----:B------:R1:W-:Y:S04]  /*330c0*/  STL [R1+0x8e4], R4 ;  /* 0x0008e40401007387 */ /* 0x0003e80000100800 */
[----:B------:R-:W2:Y:S04]  /*330d0*/  LDL.LU.64 R76, [R1+0xca0] ;  /* 0x000ca000014c7983 */ /* 0x000ea80000300a00 */
[----:B------:R-:W2:Y:S01]  /*330e0*/  LDL.LU.64 R78, [R1+0xc80] ;  /* 0x000c8000014e7983 */ /* 0x000ea20000300a00 */
[----:B-1----:R-:W-:-:S05]  /*330f0*/  IMAD.MOV.U32 R4, RZ, RZ, R97 ;  /* 0x000000ffff047224 */ /* 0x002fca00078e0061 */
[----:B------:R1:W-:Y:S04]  /*33100*/  STL [R1+0x8ec], R4 ;  /* 0x0008ec0401007387 */ /* 0x0003e80000100800 */
[----:B---3--:R-:W-:Y:S04]  /*33110*/  STL [R1+0x8f8], R98 ;  /* 0x0008f86201007387 */ /* 0x008fe80000100800 */
[----:B------:R-:W3:Y:S01]  /*33120*/  LDL.LU.64 R80, [R1+0xc50] ;  /* 0x000c500001507983 */ /* 0x000ee20000300a00 */
[----:B-1----:R-:W-:-:S03]  /*33130*/  IMAD.MOV.U32 R4, RZ, RZ, R99 ;  /* 0x000000ffff047224 */ /* 0x002fc600078e0063 */
[----:B------:R-:W3:Y:S04]  /*33140*/  LDL.LU.64 R82, [R1+0xc10] ;  /* 0x000c100001527983 */ /* 0x000ee80000300a00 */
[----:B------:R1:W-:Y:S04]  /*33150*/  STL [R1+0x8f4], R4 ;  /* 0x0008f40401007387 */ /* 0x0003e80000100800 */
[----:B----4-:R-:W-:Y:S04]  /*33160*/  STL [R1+0x900], R100 ;  /* 0x0009006401007387 */ /* 0x010fe80000100800 */
[----:B------:R-:W4:Y:S01]  /*33170*/  LDL.LU.64 R86, [R1+0xbc0] ;  /* 0x000bc00001567983 */ /* 0x000f220000300a00 */
[----:B-1----:R-:W-:-:S03]  /*33180*/  MOV R4, R101 ;  /* 0x0000006500047202 */ /* 0x002fc60000000f00 */
[----:B------:R-:W4:Y:S04]  /*33190*/  LDL.LU.64 R88, [R1+0xb30] ;  /* 0x000b300001587983 */ /* 0x000f280000300a00 */
[----:B------:R1:W-:Y:S04]  /*331a0*/  STL [R1+0x8fc], R4 ;  /* 0x0008fc0401007387 */ /* 0x0003e80000100800 */
[----:B-----5:R-:W-:Y:S04]  /*331b0*/  STL [R1+0x908], R102 ;  /* 0x0009086601007387 */ /* 0x020fe80000100800 */
[----:B------:R-:W5:Y:S01]  /*331c0*/  LDL.LU.64 R90, [R1+0xad0] ;  /* 0x000ad000015a7983 */ /* 0x000f620000300a00 */
[----:B-1----:R-:W-:-:S03]  /*331d0*/  IMAD.MOV.U32 R4, RZ, RZ, R103 ;  /* 0x000000ffff047224 */ /* 0x002fc600078e0067 */
[----:B------:R-:W5:Y:S04]  /*331e0*/  LDL.LU.64 R92, [R1+0xa50] ;  /* 0x000a5000015c7983 */ /* 0x000f680000300a00 */
[----:B------:R1:W-:Y:S04]  /*331f0*/  STL [R1+0x904], R4 ;  /* 0x0009040401007387 */ /* 0x0003e80000100800 */
[----:B------:R-:W-:Y:S04]  /*33200*/  STL [R1+0x910], R106 ;  /* 0x0009106a01007387 */ /* 0x000fe80000100800 */
        /* <DEDUP_REMOVED lines=9> */
[----:B------:R1:W-:Y:S04]  /*332a0*/  STL [R1+0x920], R110 ;  /* 0x0009206e01007387 */ /* 0x0003e80000100800 */
        /* <DEDUP_REMOVED lines=8> */
[----:B------:R2:W-:Y:S02]  /*33330*/  STL [R1+0x924], R4 ;  /* 0x0009240401007387 */ /* 0x0005e40000100800 */
[----:B--2---:R-:W-:Y:S02]  /*33340*/  IMAD.MOV.U32 R4, RZ, RZ, R77 ;  /* 0x000000ffff047224 */ /* 0x004fe400078e004d */
[----:B------:R-:W-:Y:S04]  /*33350*/  STL [R1+0x930], R76 ;  /* 0x0009304c01007387 */ /* 0x000fe80000100800 */
[----:B------:R-:W-:Y:S04]  /*33360*/  STL [R1+0x938], R78 ;  /* 0x0009384e01007387 */ /* 0x000fe80000100800 */
[----:B------:R1:W-:Y:S02]  /*33370*/  STL [R1+0x92c], R4 ;  /* 0x00092c0401007387 */ /* 0x0003e40000100800 */
[----:B-1----:R-:W-:-:S02]  /*33380*/  MOV R4, R79 ;  /* 0x0000004f00047202 */ /* 0x002fc40000000f00 */
[----:B---3--:R-:W-:Y:S04]  /*33390*/  STL [R1+0x940], R80 ;  /* 0x0009405001007387 */ /* 0x008fe80000100800 */
[----:B------:R1:W-:Y:S04]  /*333a0*/  STL [R1+0x934], R4 ;  /* 0x0009340401007387 */ /* 0x0003e80000100800 */
[----:B------:R-:W-:Y:S01]  /*333b0*/  STL [R1+0x948], R82 ;  /* 0x0009485201007387 */ /* 0x000fe20000100800 */
[----:B-1----:R-:W-:-:S05]  /*333c0*/  IMAD.MOV.U32 R4, RZ, RZ, R81 ;  /* 0x000000ffff047224 */ /* 0x002fca00078e0051 */
[----:B------:R1:W-:Y:S04]  /*333d0*/  STL [R1+0x93c], R4 ;  /* 0x00093c0401007387 */ /* 0x0003e80000100800 */
[----:B----4-:R-:W-:Y:S01]  /*333e0*/  STL [R1+0x950], R86 ;  /* 0x0009505601007387 */ /* 0x010fe20000100800 */
[----:B-1----:R-:W-:-:S05]  /*333f0*/  IMAD.MOV.U32 R4, RZ, RZ, R83 ;  /* 0x000000ffff047224 */ /* 0x002fca00078e0053 */
[----:B------:R1:W-:Y:S04]  /*33400*/  STL [R1+0x944], R4 ;  /* 0x0009440401007387 */ /* 0x0003e80000100800 */
[----:B------:R-:W-:Y:S01]  /*33410*/  STL [R1+0x958], R88 ;  /* 0x0009585801007387 */ /* 0x000fe20000100800 */
[----:B-1----:R-:W-:-:S05]  /*33420*/  IMAD.MOV.U32 R4, RZ, RZ, R87 ;  /* 0x000000ffff047224 */ /* 0x002fca00078e0057 */
[----:B------:R1:W-:Y:S04]  /*33430*/  STL [R1+0x94c], R4 ;  /* 0x00094c0401007387 */ /* 0x0003e80000100800 */
[----:B-----5:R-:W-:Y:S01]  /*33440*/  STL [R1+0x960], R90 ;  /* 0x0009605a01007387 */ /* 0x020fe20000100800 */
[----:B-1----:R-:W-:-:S05]  /*33450*/  IMAD.MOV.U32 R4, RZ, RZ, R89 ;  /* 0x000000ffff047224 */ /* 0x002fca00078e0059 */
[----:B------:R1:W-:Y:S04]  /*33460*/  STL [R1+0x954], R4 ;  /* 0x0009540401007387 */ /* 0x0003e80000100800 */
[----:B------:R-:W-:Y:S01]  /*33470*/  STL [R1+0x968], R92 ;  /* 0x0009685c01007387 */ /* 0x000fe20000100800 */
[----:B-1----:R-:W-:-:S05]  /*33480*/  IMAD.MOV.U32 R4, RZ, RZ, R91 ;  /* 0x000000ffff047224 */ /* 0x002fca00078e005b */
[----:B------:R1:W-:Y:S04]  /*33490*/  STL [R1+0x95c], R4 ;  /* 0x00095c0401007387 */ /* 0x0003e80000100800 */
[----:B------:R-:W-:Y:S01]  /*334a0*/  STL [R1+0x970], R96 ;  /* 0x0009706001007387 */ /* 0x000fe20000100800 */
[----:B-1----:R-:W-:-:S05]  /*334b0*/  IMAD.MOV.U32 R4, RZ, RZ, R93 ;  /* 0x000000ffff047224 */ /* 0x002fca00078e005d */
[----:B------:R1:W-:Y:S04]  /*334c0*/  STL [R1+0x964], R4 ;  /* 0x0009640401007387 */ /* 0x0003e80000100800 */
[----:B------:R-:W-:Y:S01]  /*334d0*/  STL [R1+0x978], R98 ;  /* 0x0009786201007387 */ /* 0x000fe20000100800 */
[----:B-1----:R-:W-:-:S05]  /*334e0*/  MOV R4, R97 ;  /* 0x0000006100047202 */ /* 0x002fca0000000f00 */
        /* <DEDUP_REMOVED lines=12> */
[----:B------:R1:W-:Y:S01]  /*335b0*/  STL [R1+0x98c], R4 ;  /* 0x00098c0401007387 */ /* 0x0003e20000100800 */
[----:B------:R-:W-:Y:S02]  /*335c0*/  IMAD.MOV.U32 R204, RZ, RZ, R5 ;  /* 0x000000ffffcc7224 */ /* 0x000fe400078e0005 */
[----:B-1----:R-:W-:Y:S02]  /*335d0*/  IMAD.MOV.U32 R4, RZ, RZ, R109 ;  /* 0x000000ffff047224 */ /* 0x002fe400078e006d */
[----:B------:R-:W-:Y:S01]  /*335e0*/  IMAD.MOV.U32 R201, RZ, RZ, R6 ;  /* 0x000000ffffc97224 */ /* 0x000fe200078e0006 */
[----:B------:R-:W-:Y:S01]  /*335f0*/  MOV R196, R13 ;  /* 0x0000000d00c47202 */ /* 0x000fe20000000f00 */
[----:B------:R-:W-:Y:S01]  /*33600*/  IMAD.MOV.U32 R197, RZ, RZ, R10 ;  /* 0x000000ffffc57224 */ /* 0x000fe200078e000a */
[----:B------:R-:W-:Y:S01]  /*33610*/  MOV R210, R105 ;  /* 0x0000006900d27202 */ /* 0x000fe20000000f00 */
[----:B------:R-:W-:Y:S01]  /*33620*/  IMAD.MOV.U32 R198, RZ, RZ, R11 ;  /* 0x000000ffffc67224 */ /* 0x000fe200078e000b */
[----:B------:R-:W-:Y:S01]  /*33630*/  MOV R217, R120 ;  /* 0x0000007800d97202 */ /* 0x000fe20000000f00 */
        /* <DEDUP_REMOVED lines=11> */
[----:B------:R-:W-:Y:S01]  /*336f0*/  IMAD.MOV.U32 R213, RZ, RZ, R116 ;  /* 0x000000ffffd57224 */ /* 0x000fe200078e0074 */
[----:B------:R-:W-:Y:S04]  /*33700*/  STL [R1+0x9a0], R110 ;  /* 0x0009a06e01007387 */ /* 0x000fe80000100800 */
[----:B------:R1:W-:Y:S04]  /*33710*/  STL [R1+0x994], R4 ;  /* 0x0009940401007387 */ /* 0x0003e80000100800 */
[----:B------:R-:W-:Y:S01]  /*33720*/  STL [R1+0x9a8], R112 ;  /* 0x0009a87001007387 */ /* 0x000fe20000100800 */
[----:B------:R-:W-:Y:S01]  /*33730*/  MOV R5, R113 ;  /* 0x0000007100057202 */ /* 0x000fe20000000f00 */
[----:B-1----:R-:W-:-:S05]  /*33740*/  IMAD.MOV.U32 R4, RZ, RZ, R111 ;  /* 0x000000ffff047224 */ /* 0x002fca00078e006f */
[----:B------:R1:W-:Y:S04]  /*33750*/  STL [R1+0x99c], R4 ;  /* 0x00099c0401007387 */ /* 0x0003e80000100800 */
[----:B------:R2:W-:Y:S01]  /*33760*/  STL [R1+0x9a4], R5 ;  /* 0x0009a40501007387 */ /* 0x0005e20000100800 */
[----:B-1----:R-:W-:-:S04]  /*33770*/  SHF.R.S32.HI R4, RZ, 0x7, R249 ;  /* 0x00000007ff047819 */ /* 0x002fc800000114f9 */
[----:B--2---:R-:W-:-:S05]  /*33780*/  VIMNMX R5, PT, PT, R4, 0x2, !PT ;  /* 0x0000000204057848 */ /* 0x004fca0007fe0100 */
[----:B------:R-:W-:-:S05]  /*33790*/  VIADD R5, R5, 0xfffffffe ;  /* 0xfffffffe05057836 */ /* 0x000fca0000000000 */
[----:B------:R1:W-:Y:S01]  /*337a0*/  STL [R1+0xa34], R5 ;  /* 0x000a340501007387 */ /* 0x0003e20000100800 */
[----:B------:R-:W-:Y:S02]  /*337b0*/  VIADD R6, R4, 0xfffffffd ;  /* 0xfffffffd04067836 */ /* 0x000fe40000000000 */
        /* <DEDUP_REMOVED lines=13> */
[----:B------:R-:W-:Y:S02]  /*33890*/  IMAD.MOV.U32 R4, RZ, RZ, RZ ;  /* 0x000000ffff047224 */ /* 0x000fe400078e00ff */
[----:B------:R-:W-:Y:S01]  /*338a0*/  IMAD.MOV.U32 R250, RZ, RZ, RZ ;  /* 0x000000fffffa7224 */ /* 0x000fe200078e00ff */
[----:B------:R-:W-:Y:S01]  /*338b0*/  UMOV UR13, 0x1 ;  /* 0x00000001000d7882 */ /* 0x000fe20000000000 */
[----:B------:R-:W-:Y:S01]  /*338c0*/  UMOV UR14, 0x2 ;  /* 0x00000002000e7882 */ /* 0x000fe20000000000 */
[----:B------:R-:W-:Y:S01]  /*338d0*/  UMOV UR7, URZ ;  /* 0x000000ff00077c82 */ /* 0x000fe20008000000 */
[----:B------:R-:W-:Y:S01]  /*338e0*/  UMOV UR8, URZ ;  /* 0x000000ff00087c82 */ /* 0x000fe20008000000 */
[----:B-1----:R-:W-:-:S05]  /*338f0*/  UMOV UR5, URZ ;  /* 0x000000ff00057c82 */ /* 0x002fca0008000000 */
.L_x_11:
[----:B------:R-:W-:Y:S01]  /*33900*/  IMAD.U32 R4, R4, -0x80000000, RZ ;  /* 0x8000000004047824 */ /* 0x000fe200078e00ff */
[----:B------:R-:W-:-:S03]  /*33910*/  UIADD3 UR8, UPT, UPT, UR8, 0x1, URZ ;  /* 0x0000000108087890 */ /* 0x000fc6000fffe0ff */
[----:B------:R-:W1:Y:S01]  /*33920*/  SYNCS.PHASECHK.TRANS64.TRYWAIT P2, [UR4], R4 ;  /* 0x00000004ff0075a7 */ /* 0x000e620008041104 */
[----:B------:R-:W-:-:S04]  /*33930*/  UISETP.GT.AND UP1, UPT, UR8, 0x1, UPT ;  /* 0x000000010800788c */ /* 0x000fc8000bf24270 */
[----:B------:R-:W-:-:S04]  /*33940*/  USEL UR8, UR8, URZ, !UP1 ;  /* 0x000000ff08087287 */ /* 0x000fc8000c800000 */
[----:B------:R-:W-:Y:S01]  /*33950*/  ULEA UR6, UR8, UR9, 0x10 ;  /* 0x0000000908067291 */ /* 0x000fe2000f8e80ff */
[----:B-1----:R-:W-:Y:S11]  /*33960*/  @!P2 BRA `(.L_x_9) ;  /* 0x00000174002ca947 */ /* 0x002ff60003800000 */
.L_x_17:
[----:B------:R-:W-:-:S04]  /*33970*/  DEPBAR.LE SB0, 0x2 ;  /* 0x000080800000791a */ /* 0x000fc80000000000 */
[----:B------:R-:W-:Y:S01]  /*33980*/  LEA R249, R133, UR6, 0x9 ;  /* 0x0000000685f97c11 */ /* 0x000fe2000f8e48ff */
[----:B------:R-:W-:Y:S01]  /*33990*/  BAR.SYNC.DEFER_BLOCKING 0x0 ;  /* 0x0000000000007b1d */ /* 0x000fe20000010000 */
[----:B------:R-:W-:Y:S02]  /*339a0*/  UIADD3 UR7, UPT, UPT, UR7, 0x1, URZ ;  /* 0x0000000107077890 */ /* 0x000fe4000fffe0ff */
[----:B------:R-:W-:Y:S02]  /*339b0*/  ULEA UR4, UR13, UR9, 0x3 ;  /* 0x000000090d047291 */ /* 0x000fe4000f8e18ff */
[----:B------:R-:W-:Y:S02]  /*339c0*/  UISETP.GT.AND UP1, UPT, UR7, 0x2, UPT ;  /* 0x000000020700788c */ /* 0x000fe4000bf24270 */
[----:B------:R-:W-:Y:S02]  /*339d0*/  UIADD3 UR4, UPT, UPT, UR4, 0x80000, URZ ;  /* 0x0008000004047890 */ /* 0x000fe4000fffe0ff */
[----:B------:R-:W-:Y:S01]  /*339e0*/  USEL UR7, UR7, URZ, !UP1 ;  /* 0x000000ff07077287 */ /* 0x000fe2000c800000 */
[----:B------:R-:W-:Y:S01]  /*339f0*/  UMOV UR6, UR5 ;  /* 0x0000000500067c82 */ /* 0x000fe20008000000 */
        /* <DEDUP_REMOVED lines=32> */
[----:B-1----:R1:W-:Y:S01]  /*33c00*/  STTM.x128 tmem[UR11+0x100], R4 ;  /* 0x00010004000079ed */ /* 0x0023e200083c000b */
[----:B------:R-:W2:Y:S02]  /*33c10*/  FENCE.VIEW.ASYNC.T ;  /* 0x00000000000073c6 */ /* 0x000ea40000000200 */
[----:B--2---:R-:W-:Y:S06]  /*33c20*/  BAR.SYNC.DEFER_BLOCKING 0x0 ;  /* 0x0000000000007b1d */ /* 0x004fec0000010000 */
[----:B------:R-:W-:Y:S05]  /*33c30*/  @P1 BRA `(.L_x_10) ;  /* 0x0000000400701947 */ /* 0x000fea0003800000 */
[----:B------:R-:W-:Y:S01]  /*33c40*/  ULEA UR24, UR7, UR9, 0x11 ;  /* 0x0000000907187291 */ /* 0x000fe2000f8e88ff */
[----:B------:R-:W-:Y:S01]  /*33c50*/  UMOV UR28, URZ ;  /* 0x000000ff001c7c82 */ /* 0x000fe20008000000 */
[----:B------:R-:W-:Y:S02]  /*33c60*/  UIADD3 UR47, UPT, UPT, UR10, 0x108, URZ ;  /* 0x000001080a2f7890 */ /* 0x000fe4000fffe0ff */
[----:B------:R-:W-:Y:S02]  /*33c70*/  USHF.R.U32.HI UR24, URZ, 0x4, UR24 ;  /* 0x00000004ff187899 */ /* 0x000fe40008011618 */
[----:B------:R-:W-:Y:S02]  /*33c80*/  UIADD3 UR73, UPT, UPT, UR10, 0x110, URZ ;  /* 0x000001100a497890 */ /* 0x000fe4000fffe0ff */
[----:B------:R-:W-:Y:S02]  /*33c90*/  USGXT.U32 UR52, UR24, 0xe ;  /* 0x0000000e1834789a */ /* 0x000fe40008000000 */
[----:B------:R-:W-:-:S02]  /*33ca0*/  UIADD3 UR5, UPT, UPT, UR10, 0x118, URZ ;  /* 0x000001180a057890 */ /* 0x000fc4000fffe0ff */
[----:B------:R-:W-:Y:S02]  /*33cb0*/  UIADD3 UR56, UP1, UPT, UR52, 0x2, URZ ;  /* 0x0000000234387890 */ /* 0x000fe4000ff3e0ff */
[----:B------:R-:W-:Y:S02]  /*33cc0*/  UIADD3 UR15, UPT, UPT, UR10, 0x120, URZ ;  /* 0x000001200a0f7890 */ /* 0x000fe4000fffe0ff */
[----:B------:R-:W-:Y:S02]  /*33cd0*/  UIADD3.X UR57, UPT, UPT, UR28, 0x40004040, URZ, UP1, !UPT ;  /* 0x400040401c397890 */ /* 0x000fe40008ffe4ff */
[----:B------:R-:W-:Y:S02]  /*33ce0*/  UIADD3 UR62, UP3, UPT, UR56, 0x2, URZ ;  /* 0x00000002383e7890 */ /* 0x000fe4000ff7e0ff */
[----:B------:R-:W-:Y:S02]  /*33cf0*/  UIADD3 UR58, UP4, UPT, UR56, 0x4, URZ ;  /* 0x00000004383a7890 */ /* 0x000fe4000ff9e0ff */
[----:B------:R-:W-:-:S02]  /*33d00*/  UIADD3 UR32, UP5, UPT, UR56, 0x7fe, URZ ;  /* 0x000007fe38207890 */ /* 0x000fc4000ffbe0ff */
[----:B------:R-:W-:Y:S02]  /*33d10*/  UIADD3 UR34, UP6, UPT, UR56, 0x800, URZ ;  /* 0x0000080038227890 */ /* 0x000fe4000ffde0ff */
[----:B------:R-:W-:Y:S02]  /*33d20*/  UIADD3 UR36, UP1, UPT, UR56, 0x802, URZ ;  /* 0x0000080238247890 */ /* 0x000fe4000ff3e0ff */
[----:B------:R-:W-:Y:S02]  /*33d30*/  UIADD3.X UR63, UPT, UPT, UR57, URZ, URZ, UP3, !UPT ;  /* 0x000000ff393f7290 */ /* 0x000fe40009ffe4ff */
[----:B------:R-:W-:Y:S02]  /*33d40*/  UIADD3 UR38, UP2, UPT, UR56, 0x804, URZ ;  /* 0x0000080438267890 */ /* 0x000fe4000ff5e0ff */
[----:B------:R-:W-:Y:S02]  /*33d50*/  UIADD3.X UR59, UPT, UPT, UR57, URZ, URZ, UP4, !UPT ;  /* 0x000000ff393b7290 */ /* 0x000fe4000a7fe4ff */
[----:B------:R-:W-:-:S02]  /*33d60*/  UIADD3 UR40, UP3, UPT, UR56, 0xffe, URZ ;  /* 0x00000ffe38287890 */ /* 0x000fc4000ff7e0ff */
[----:B------:R-:W-:Y:S02]  /*33d70*/  UIADD3.X UR33, UPT, UPT, UR57, URZ, URZ, UP5, !UPT ;  /* 0x000000ff39217290 */ /* 0x000fe4000affe4ff */
[----:B------:R-:W-:Y:S02]  /*33d80*/  UIADD3 UR16, UPT, UPT, UR10, 0x128, URZ ;  /* 0x000001280a107890 */ /* 0x000fe4000fffe0ff */
[----:B------:R-:W-:Y:S02]  /*33d90*/  UIADD3 UR42, UP4, UPT, UR56, 0x1000, URZ ;  /* 0x00001000382a7890 */ /* 0x000fe4000ff9e0ff */
[----:B------:R-:W-:Y:S02]  /*33da0*/  UIADD3.X UR35, UPT, UPT, UR57, URZ, URZ, UP6, !UPT ;  /* 0x000000ff39237290 */ /* 0x000fe4000b7fe4ff */
[----:B------:R-:W-:Y:S02]  /*33db0*/  UIADD3 UR17, UPT, UPT, UR10, 0x130, URZ ;  /* 0x000001300a117890 */ /* 0x000fe4000fffe0ff */
[----:B------:R-:W-:-:S02]  /*33dc0*/  UIADD3 UR44, UP5, UPT, UR56, 0x1002, URZ ;  /* 0x00001002382c7890 */ /* 0x000fc4000ffbe0ff */
[----:B------:R-:W-:Y:S01]  /*33dd0*/  UIADD3.X UR37, UPT, UPT, UR57, URZ, URZ, UP1, !UPT ;  /* 0x000000ff39257290 */ /* 0x000fe20008ffe4ff */
[----:B------:R-:W-:Y:S01]  /*33de0*/  UMOV UR64, 0x0 ;  /* 0x0000000000407882 */ /* 0x000fe20000000000 */
[----:B------:R-:W-:Y:S01]  /*33df0*/  UMOV UR65, 0x8400910 ;  /* 0x0840091000417882 */ /* 0x000fe20000000000 */
[----:B------:R-:W-:Y:S01]  /*33e00*/  UIADD3 UR18, UPT, UPT, UR10, 0x138, URZ ;  /* 0x000001380a127890 */ /* 0x000fe2000fffe0ff */
[----:B------:R-:W-:Y:S01]  /*33e10*/  UMOV UR53, 0x40004040 ;  /* 0x4000404000357882 */ /* 0x000fe20000000000 */
[----:B------:R-:W-:Y:S01]  /*33e20*/  UIADD3 UR46, UP6, UPT, UR56, 0x1004, URZ ;  /* 0x00001004382e7890 */ /* 0x000fe2000ffde0ff */
[----:B------:R2:W-:Y:S01]  /*33e30*/  UTCHMMA tmem[UR12], gdesc[UR52], tmem[UR10], tmem[UR64], idesc[UR65], UPT ;  /* 0x00ff40340c0079ea */ /* 0x0005e2000b80000a */
[----:B------:R-:W-:Y:S01]  /*33e40*/  UIADD3.X UR39, UPT, UPT, UR57, URZ, URZ, UP2, !UPT ;  /* 0x000000ff39277290 */ /* 0x000fe200097fe4ff */
[----:B------:R-:W-:Y:S01]  /*33e50*/  UMOV UR68, 0x0 ;  /* 0x0000000000447882 */ /* 0x000fe20000000000 */
[----:B------:R-:W-:Y:S01]  /*33e60*/  UMOV UR69, 0x8400910 ;  /* 0x0840091000457882 */ /* 0x000fe20000000000 */
[----:B------:R-:W-:-:S02]  /*33e70*/  UIADD3 UR19, UPT, UPT, UR10, 0x140, URZ ;  /* 0x000001400a137890 */ /* 0x000fc4000fffe0ff */
[----:B------:R3:W-:Y:S01]  /*33e80*/  UTCHMMA tmem[UR47], gdesc[UR56], tmem[UR10], tmem[UR68], idesc[UR69], UPT ;  /* 0x00ff44382f0079ea */ /* 0x0007e2000b80000a */
[----:B------:R-:W-:Y:S02]  /*33e90*/  UIADD3 UR48, UP1, UPT, UR56, 0x17fe, URZ ;  /* 0x000017fe38307890 */ /* 0x000fe4000ff3e0ff */
[----:B------:R-:W-:Y:S01]  /*33ea0*/  UIADD3.X UR41, UPT, UPT, UR57, URZ, URZ, UP3, !UPT ;  /* 0x000000ff39297290 */ /* 0x000fe20009ffe4ff */
[----:B------:R-:W-:Y:S01]  /*33eb0*/  UMOV UR60, 0x0 ;  /* 0x00000000003c7882 */ /* 0x000fe20000000000 */
[----:B------:R-:W-:Y:S01]  /*33ec0*/  UMOV UR61, 0x8400910 ;  /* 0x08400910003d7882 */ /* 0x000fe20000000000 */
[----:B------:R-:W-:Y:S02]  /*33ed0*/  UIADD3 UR20, UPT, UPT, UR10, 0x148, URZ ;  /* 0x000001480a147890 */ /* 0x000fe4000fffe0ff */
[----:B------:R4:W-:Y:S01]  /*33ee0*/  UTCHMMA tmem[UR73], gdesc[UR62], tmem[UR10], tmem[UR60], idesc[UR61], UPT ;  /* 0x00ff3c3e490079ea */ /* 0x0009e2000b80000a */
[----:B------:R-:W-:Y:S02]  /*33ef0*/  UIADD3 UR50, UP2, UPT, UR56, 0x1800, URZ ;  /* 0x0000180038327890 */ /* 0x000fe4000ff5e0ff */
[----:B------:R-:W-:Y:S01]  /*33f00*/  UIADD3.X UR43, UPT, UPT, UR57, URZ, URZ, UP4, !UPT ;  /* 0x000000ff392b7290 */ /* 0x000fe2000a7fe4ff */
[----:B------:R-:W-:Y:S01]  /*33f10*/  UMOV UR54, 0x0 ;  /* 0x0000000000367882 */ /* 0x000fe20000000000 */
[----:B------:R-:W-:Y:S01]  /*33f20*/  UMOV UR55, 0x8400910 ;  /* 0x0840091000377882 */ /* 0x000fe20000000000 */
[----:B------:R-:W-:-:S02]  /*33f30*/  UIADD3 UR21, UPT, UPT, UR10, 0x150, URZ ;  /* 0x000001500a157890 */ /* 0x000fc4000fffe0ff */
[----:B------:R5:W-:Y:S01]  /*33f40*/  UTCHMMA tmem[UR5], gdesc[UR58], tmem[UR10], tmem[UR54], idesc[UR55], UPT ;  /* 0x00ff363a050079ea */ /* 0x000be2000b80000a */
[----:B--2---:R-:W-:Y:S01]  /*33f50*/  UIADD3 UR52, UP3, UPT, UR56, 0x1802, URZ ;  /* 0x0000180238347890 */ /* 0x004fe2000ff7e0ff */
[----:B------:R2:W-:Y:S01]  /*33f60*/  UTCHMMA tmem[UR15], gdesc[UR32], tmem[UR10], tmem[UR60], idesc[UR61], UPT ;  /* 0x00ff3c200f0079ea */ /* 0x0005e2000b80000a */
[----:B------:R-:W-:Y:S01]  /*33f70*/  UIADD3.X UR45, UPT, UPT, UR57, URZ, URZ, UP5, !UPT ;  /* 0x000000ff392d7290 */ /* 0x000fe2000affe4ff */
[----:B------:R2:W-:Y:S01]  /*33f80*/  UTCHMMA tmem[UR16], gdesc[UR34], tmem[UR10], tmem[UR68], idesc[UR69], UPT ;  /* 0x00ff4422100079ea */ /* 0x0005e2000b80000a */
[----:B------:R-:W-:Y:S02]  /*33f90*/  UIADD3 UR66, UPT, UPT, UR10, 0x158, URZ ;  /* 0x000001580a427890 */ /* 0x000fe4000fffe0ff */
[----:B------:R2:W-:Y:S01]  /*33fa0*/  UTCHMMA tmem[UR17], gdesc[UR36], tmem[UR10], tmem[UR54], idesc[UR55], UPT ;  /* 0x00ff3624110079ea */ /* 0x0005e2000b80000a */
[----:B------:R-:W-:Y:S02]  /*33fb0*/  UIADD3 UR64, UP4, UPT, UR56, 0x1804, URZ ;  /* 0x0000180438407890 */ /* 0x000fe4000ff9e0ff */
[----:B---3--:R-:W-:-:S02]  /*33fc0*/  UIADD3.X UR47, UPT, UPT, UR57, URZ, URZ, UP6, !UPT ;  /* 0x000000ff392f7290 */ /* 0x008fc4000b7fe4ff */
[----:B------:R-:W-:Y:S02]  /*33fd0*/  UIADD3 UR67, UPT, UPT, UR10, 0x160, URZ ;  /* 0x000001600a437890 */ /* 0x000fe4000fffe0ff */
[----:B------:R-:W-:Y:S02]  /*33fe0*/  UIADD3.X UR49, UPT, UPT, UR57, URZ, URZ, UP1, !UPT ;  /* 0x000000ff39317290 */ /* 0x000fe40008ffe4ff */
[----:B------:R-:W-:Y:S02]  /*33ff0*/  UIADD3 UR70, UPT, UPT, UR10, 0x168, URZ ;  /* 0x000001680a467890 */ /* 0x000fe4000fffe0ff */
[----:B------:R-:W-:Y:S02]  /*34000*/  UIADD3.X UR51, UPT, UPT, UR57, URZ, URZ, UP2, !UPT ;  /* 0x000000ff39337290 */ /* 0x000fe400097fe4ff */
[----:B------:R-:W-:Y:S02]  /*34010*/  UIADD3 UR71, UPT, UPT, UR10, 0x170, URZ ;  /* 0x000001700a477890 */ /* 0x000fe4000fffe0ff */
[----:B------:R-:W-:Y:S01]  /*34020*/  UIADD3.X UR53, UPT, UPT, UR57, URZ, URZ, UP3, !UPT ;  /* 0x000000ff39357290 */ /* 0x000fe20009ffe4ff */
[----:B----4-:R-:W-:Y:S01]  /*34030*/  UMOV UR62, 0x0 ;  /* 0x00000000003e7882 */ /* 0x010fe20000000000 */
[----:B------:R-:W-:Y:S01]  /*34040*/  UMOV UR63, 0x8400910 ;  /* 0x08400910003f7882 */ /* 0x000fe20000000000 */
[----:B------:R-:W-:-:S02]  /*34050*/  UIADD3 UR72, UPT, UPT, UR10, 0x178, URZ ;  /* 0x000001780a487890 */ /* 0x000fc4000fffe0ff */
[----:B------:R2:W-:Y:S01]  /*34060*/  UTCHMMA tmem[UR18], gdesc[UR38], tmem[UR10], tmem[UR62], idesc[UR63], UPT ;  /* 0x00ff3e26120079ea */ /* 0x0005e2000b80000a */
[----:B------:R-:W-:Y:S01]  /*34070*/  UIADD3.X UR65, UPT, UPT, UR57, URZ, URZ, UP4, !UPT ;  /* 0x000000ff39417290 */ /* 0x000fe2000a7fe4ff */
[----:B------:R2:W-:Y:S01]  /*34080*/  UTCHMMA tmem[UR19], gdesc[UR40], tmem[UR10], tmem[UR60], idesc[UR61], UPT ;  /* 0x00ff3c28130079ea */ /* 0x0005e2000b80000a */
        /* <DEDUP_REMOVED lines=13> */
[----:B-----5:R-:W-:Y:S01]  /*34160*/  UMOV UR5, URZ ;  /* 0x000000ff00057c82 */ /* 0x020fe20008000000 */
[----:B------:R2:W-:Y:S01]  /*34170*/  UTCHMMA tmem[UR67], gdesc[UR48], tmem[UR10], tmem[UR24], idesc[UR25], UPT ;  /* 0x00ff1830430079ea */ /* 0x0005e2000b80000a */
[----:B------:R-:W-:Y:S01]  /*34180*/  UMOV UR30, 0x0 ;  /* 0x00000000001e7882 */ /* 0x000fe20000000000 */
[----:B------:R-:W-:Y:S01]  /*34190*/  UMOV UR31, 0x8400910 ;  /* 0x08400910001f7882 */ /* 0x000fe20000000000 */
[----:B------:R2:W-:Y:S01]  /*341a0*/  UTCHMMA tmem[UR70], gdesc[UR50], tmem[UR10], tmem[UR26], idesc[UR27], UPT ;  /* 0x00ff1a32460079ea */ /* 0x0005e2000b80000a */
[----:B------:R-:W-:Y:S01]  /*341b0*/  UMOV UR56, UR4 ;  /* 0x0000000400387c82 */ /* 0x000fe20008000000 */
[----:B------:R2:W-:Y:S01]  /*341c0*/  UTCHMMA tmem[UR71], gdesc[UR52], tmem[UR10], tmem[UR28], idesc[UR29], UPT ;  /* 0x00ff1c34470079ea */ /* 0x0005e2000b80000a */
[----:B------:R2:W-:Y:S01]  /*341d0*/  UTCHMMA tmem[UR72], gdesc[UR64], tmem[UR10], tmem[UR30], idesc[UR31], UPT ;  /* 0x00ff1e40480079ea */ /* 0x0005e2000b80000a */
[----:B------:R2:W-:Y:S01]  /*341e0*/  UTCBAR [UR56], URZ ;  /* 0x000000ff380073e9 */ /* 0x0005e200080000ff */
[----:B------:R-:W-:Y:S01]  /*341f0*/  NOP ;  /* 0x0000000000007918 */ /* 0x000fe20000000000 */
.L_x_10:
[----:B-1----:R-:W3:Y:S01]  /*34200*/  LDL.LU R12, [R1+0xa30] ;  /* 0x000a3000010c7983 */ /* 0x002ee20000300800 */
[----:B------:R-:W1:Y:S03]  /*34210*/  LDC R4, c[0x0][0x3a0] ;  /* 0x0000e800ff047b82 */ /* 0x000e660000000800 */
[----:B------:R-:W4:Y:S05]  /*34220*/  LDL.LU R9, [R1+0xa2c] ;  /* 0x000a2c0001097983 */ /* 0x000f2a0000300800 */
[----:B------:R-:W5:Y:S08]  /*34230*/  LDC R5, c[0x0][0x3a0] ;  /* 0x0000e800ff057b82 */ /* 0x000f700000000800 */
[----:B------:R-:W-:Y:S01]  /*34240*/  BAR.SYNC.DEFER_BLOCKING 0x0 ;  /* 0x0000000000007b1d */ /* 0x000fe20000010000 */
[----:B------:R-:W-:-:S05]  /*34250*/  IADD3 R136, P6, PT, R136, R2, RZ ;  /* 0x0000000288887210 */ /* 0x000fca0007fde0ff */
[----:B--2---:R-:W2:Y:S01]  /*34260*/  LDL.LU R11, [R1+0xa28] ;  /* 0x000a2800010b7983 */ /* 0x004ea20000300800 */
[----:B-1----:R-:W-:-:S03]  /*34270*/  VIADD R4, R4, 0x7f ;  /* 0x0000007f04047836 */ /* 0x002fc60000000000 */
[----:B------:R-:W2:Y:S01]  /*34280*/  LDL.LU R10, [R1+0xa24] ;  /* 0x000a2400010a7983 */ /* 0x000ea20000300800 */
[----:B-----5:R-:W-:Y:S02]  /*34290*/  IADD3 R8, PT, PT, R5, -0x180, RZ ;  /* 0xfffffe8005087810 */ /* 0x020fe40007ffe0ff */
[----:B------:R-:W-:-:S04]  /*342a0*/  SHF.R.S32.HI R5, RZ, 0x1f, R4 ;  /* 0x0000001fff057819 */ /* 0x000fc80000011404 */
[----:B------:R-:W-:Y:S01]  /*342b0*/  LEA.HI R5, R5, R4, RZ, 0x7 ;  /* 0x0000000405057211 */ /* 0x000fe200078f38ff */
[----:B------:R-:W-:-:S03]  /*342c0*/  IMAD R4, R250, -0x80, R8 ;  /* 0xffffff80fa047824 */ /* 0x000fc600078e0208 */
[----:B------:R-:W-:Y:S02]  /*342d0*/  SHF.R.S32.HI R5, RZ, 0x7, R5 ;  /* 0x00000007ff057819 */ /* 0x000fe40000011405 */
[C---:B------:R-:W-:Y:S02]  /*342e0*/  ISETP.GT.AND P4, PT, R4.reuse, RZ, PT ;  /* 0x000000ff0400720c */ /* 0x040fe40003f84270 */
[----:B------:R-:W-:Y:S01]  /*342f0*/  ISETP.GT.AND P5, PT, R4, 0x1, PT ;  /* 0x000000010400780c */ /* 0x000fe20003fa4270 */
[----:B------:R-:W-:Y:S01]  /*34300*/  VIADD R5, R5, 0xfffffffd ;  /* 0xfffffffd05057836 */ /* 0x000fe20000000000 */
[----:B------:R-:W-:-:S04]  /*34310*/  SEL R6, RZ, 0x4, !P4 ;  /* 0x00000004ff067807 */ /* 0x000fc80006000000 */
[----:B------:R-:W-:Y:S02]  /*34320*/  ISETP.GE.AND P2, PT, R250, R5, PT ;  /* 0x00000005fa00720c */ /* 0x000fe40003f46270 */
[----:B------:R-:W-:Y:S02]  /*34330*/  SEL R5, RZ, 0x4, !P5 ;  /* 0x00000004ff057807 */ /* 0x000fe40006800000 */
[----:B------:R-:W-:Y:S01]  /*34340*/  SEL R6, R6, RZ, !P2 ;  /* 0x000000ff06067207 */ /* 0x000fe20005000000 */
[----:B------:R-:W-:Y:S01]  /*34350*/  IMAD.X R137, R137, 0x1, R0, P6 ;  /* 0x0000000189897824 */ /* 0x000fe200030e0600 */
[----:B------:R-:W-:Y:S02]  /*34360*/  SEL R5, R5, RZ, !P2 ;  /* 0x000000ff05057207 */ /* 0x000fe40005000000 */
[----:B------:R-:W-:Y:S02]  /*34370*/  ISETP.NE.U32.AND P5, PT, R6, RZ, PT ;  /* 0x000000ff0600720c */ /* 0x000fe40003fa5070 */
[----:B------:R-:W-:-:S02]  /*34380*/  IADD3 R138, P6, PT, R138, R2, RZ ;  /* 0x000000028a8a7210 */ /* 0x000fc40007fde0ff */
[----:B------:R-:W-:Y:S01]  /*34390*/  ISETP.NE.U32.AND P4, PT, R5, RZ, PT ;  /* 0x000000ff0500720c */ /* 0x000fe20003f85070 */
[----:B------:R-:W-:Y:S02]  /*343a0*/  IMAD.MOV.U32 R6, RZ, RZ, R136 ;  /* 0x000000ffff067224 */ /* 0x000fe400078e0088 */
[----:B------:R-:W-:Y:S02]  /*343b0*/  IMAD.MOV.U32 R7, RZ, RZ, R137 ;  /* 0x000000ffff077224 */ /* 0x000fe400078e0089 */
[----:B------:R-:W-:-:S04]  /*343c0*/  IMAD.X R139, R139, 0x1, R0, P6 ;  /* 0x000000018b8b7824 */ /* 0x000fc800030e0600 */
[----:B------:R-:W-:Y:S01]  /*343d0*/  @!PT LDS RZ, [RZ] ;  /* 0x00000000fffff984 */ /* 0x000fe20000000800 */
[----:B------:R-:W-:Y:S01]  /*343e0*/  @!PT LDS RZ, [RZ] ;  /* 0x00000000fffff984 */ /* 0x000fe20000000800 */
[----:B------:R-:W-:Y:S01]  /*343f0*/  @!PT LDS RZ, [RZ] ;  /* 0x00000000fffff984 */ /* 0x000fe20000000800 */
[----:B------:R1:W-:Y:S02]  /*34400*/  LDGSTS.E [R249+0x60000], desc[UR22][R6.64], P5 ;  /* 0x6000000006f97fae */ /* 0x0003e4000a9a1016 */
[----:B-1----:R-:W-:Y:S01]  /*34410*/  IMAD.MOV.U32 R6, RZ, RZ, R138 ;  /* 0x000000ffff067224 */ /* 0x002fe200078e008a */
[----:B------:R-:W-:-:S05]  /*34420*/  MOV R7, R139 ;  /* 0x0000008b00077202 */ /* 0x000fca0000000f00 */
[----:B------:R1:W-:Y:S01]  /*34430*/  LDGSTS.E [R249+0x60004], desc[UR22][R6.64], P4 ;  /* 0x6000400006f97fae */ /* 0x0003e2000a1a1016 */
[C---:B------:R-:W-:Y:S02]  /*34440*/  ISETP.GT.AND P4, PT, R4.reuse, 0x2, PT ;  /* 0x000000020400780c */ /* 0x040fe40003f84270 */
[----:B------:R-:W-:Y:S02]  /*34450*/  ISETP.GT.AND P5, PT, R4, 0x3, PT ;  /* 0x000000030400780c */ /* 0x000fe40003fa4270 */
[----:B------:R-:W-:Y:S02]  /*34460*/  IADD3 R251, P6, PT, R251, R2, RZ ;  /* 0x00000002fbfb7210 */ /* 0x000fe40007fde0ff */
[----:B-1----:R-:W-:Y:S02]  /*34470*/  SEL R6, RZ, 0x4, !P4 ;  /* 0x00000004ff067807 */ /* 0x002fe40006000000 */
[----:B------:R-:W-:Y:S02]  /*34480*/  SEL R5, RZ, 0x4, !P5 ;  /* 0x00000004ff057807 */ /* 0x000fe40006800000 */
[----:B------:R-:W-:-:S02]  /*34490*/  SEL R6, R6, RZ, !P2 ;  /* 0x000000ff06067207 */ /* 0x000fc40005000000 */
[----:B------:R-:W-:Y:S02]  /*344a0*/  SEL R5, R5, RZ, !P2 ;  /* 0x000000ff05057207 */ /* 0x000fe40005000000 */
[----:B------:R-:W-:Y:S01]  /*344b0*/  ISETP.NE.U32.AND P5, PT, R6, RZ, PT ;  /* 0x000000ff0600720c */ /* 0x000fe20003fa5070 */
[----:B------:R-:W-:Y:S01]  /*344c0*/  IMAD.X R140, R140, 0x1, R0, P6 ;  /* 0x000000018c8c7824 */ /* 0x000fe200030e0600 */
[----:B------:R-:W-:Y:S02]  /*344d0*/  IADD3 R141, P6, PT, R141, R2, RZ ;  /* 0x000000028d8d7210 */ /* 0x000fe40007fde0ff */
[----:B------:R-:W-:Y:S01]  /*344e0*/  ISETP.NE.U32.AND P4, PT, R5, RZ, PT ;  /* 0x000000ff0500720c */ /* 0x000fe20003f85070 */
[----:B------:R-:W-:Y:S02]  /*344f0*/  IMAD.MOV.U32 R6, RZ, RZ, R251 ;  /* 0x000000ffff067224 */ /* 0x000fe400078e00fb */
[----:B------:R-:W-:Y:S02]  /*34500*/  IMAD.MOV.U32 R7, RZ, RZ, R140 ;  /* 0x000000ffff077224 */ /* 0x000fe400078e008c */
[----:B------:R-:W-:-:S04]  /*34510*/  IMAD.X R142, R142, 0x1, R0, P6 ;  /* 0x000000018e8e7824 */ /* 0x000fc800030e0600 */
[----:B------:R1:W-:Y:S02]  /*34520*/  LDGSTS.E [R249+0x60008], desc[UR22][R6.64], P5 ;  /* 0x6000800006f97fae */ /* 0x0003e4000a9a1016 */
[----:B-1----:R-:W-:Y:S02]  /*34530*/  IMAD.MOV.U32 R6, RZ, RZ, R141 ;  /* 0x000000ffff067224 */ /* 0x002fe400078e008d */
[----:B------:R-:W-:-:S05]  /*34540*/  IMAD.MOV.U32 R7, RZ, RZ, R142 ;  /* 0x000000ffff077224 */ /* 0x000fca00078e008e */
        /* <DEDUP_REMOVED lines=8> */
[----:B------:R-:W-:Y:S02]  /*345d0*/  ISETP.NE.U32.AND P5, PT, R6, RZ, PT ;  /* 0x000000ff0600720c */ /* 0x000fe40003fa5070 */
[----:B------:R-:W-:Y:S02]  /*345e0*/  IADD3.X R144, PT, PT, R144, R0, RZ, P6, !PT ;  /* 0x0000000090907210 */ /* 0x000fe400037fe4ff */
[----:B------:R-:W-:Y:S02]  /*345f0*/  IADD3 R145, P6, PT, R145, R2, RZ ;  /* 0x0000000291917210 */ /* 0x000fe40007fde0ff */
[----:B------:R-:W-:Y:S01]  /*34600*/  ISETP.NE.U32.AND P4, PT, R5, RZ, PT ;  /* 0x000000ff0500720c */ /* 0x000fe20003f85070 */
[----:B------:R-:W-:Y:S02]  /*34610*/  IMAD.MOV.U32 R6, RZ, RZ, R143 ;  /* 0x000000ffff067224 */ /* 0x000fe400078e008f */
[----:B------:R-:W-:-:S02]  /*34620*/  IMAD.MOV.U32 R7, RZ, RZ, R144 ;  /* 0x000000ffff077224 */ /* 0x000fc400078e0090 */
[----:B------:R-:W-:-:S03]  /*34630*/  IMAD.X R146, R146, 0x1, R0, P6 ;  /* 0x0000000192927824 */ /* 0x000fc600030e0600 */
        /* <DEDUP_REMOVED lines=15> */
[----:B------:R-:W-:Y:S01]  /*34730*/  IMAD.MOV.U32 R6, RZ, RZ, R147 ;  /* 0x000000ffff067224 */ /* 0x000fe200078e0093 */
[----:B------:R-:W-:Y:S01]  /*34740*/  IADD3.X R150, PT, PT, R150, R0, RZ, P6, !PT ;  /* 0x0000000096967210 */ /* 0x000fe200037fe4ff */
[----:B------:R-:W-:-:S06]  /*34750*/  IMAD.MOV.U32 R7, RZ, RZ, R148 ;  /* 0x000000ffff077224 */ /* 0x000fcc00078e0094 */
        /* <DEDUP_REMOVED lines=16> */
[----:B------:R-:W-:Y:S01]  /*34860*/  MOV R6, R151 ;  /* 0x0000009700067202 */ /* 0x000fe20000000f00 */
[----:B------:R-:W-:-:S06]  /*34870*/  IMAD.X R154, R154, 0x1, R0, P6 ;  /* 0x000000019a9a7824 */ /* 0x000fcc00030e0600 */
        /* <DEDUP_REMOVED lines=9> */
[----:B------:R-:W-:Y:S01]  /*34910*/  SEL R6, R6, RZ, !P2 ;  /* 0x000000ff06067207 */ /* 0x000fe20005000000 */
[----:B------:R-:W-:Y:S01]  /*34920*/  IMAD.X R156, R156, 0x1, R0, P6 ;  /* 0x000000019c9c7824 */ /* 0x000fe200030e0600 */
[----:B------:R-:W-:-:S02]  /*34930*/  SEL R5, R5, RZ, !P2 ;  /* 0x000000ff05057207 */ /* 0x000fc40005000000 */
[----:B------:R-:W-:Y:S02]  /*34940*/  ISETP.NE.U32.AND P5, PT, R6, RZ, PT ;  /* 0x000000ff0600720c */ /* 0x000fe40003fa5070 */
        /* <DEDUP_REMOVED lines=24> */
[----:B-1----:R-:W-:Y:S01]  /*34ad0*/  MOV R6, R161 ;  /* 0x000000a100067202 */ /* 0x002fe20000000f00 */
[----:B------:R-:W-:-:S05]  /*34ae0*/  IMAD.MOV.U32 R7, RZ, RZ, R162 ;  /* 0x000000ffff077224 */ /* 0x000fca00078e00a2 */
[----:B------:R1:W-:Y:S01]  /*34af0*/  LDGSTS.E [R249+0x60034], desc[UR22][R6.64], P4 ;  /* 0x6003400006f97fae */ /* 0x0003e2000a1a1016 */
[C---:B------:R-:W-:Y:S02]  /*34b00*/  ISETP.GT.AND P4, PT, R4.reuse, 0xe, PT ;  /* 0x0000000e0400780c */ /* 0x040fe40003f84270 */
[----:B------:R-:W-:Y:S02]  /*34b10*/  ISETP.GT.AND P5, PT, R4, 0xf, PT ;  /* 0x0000000f0400780c */ /* 0x000fe40003fa4270 */
[----:B---3--:R-:W-:Y:S02]  /*34b20*/  IADD3 R12, P6, PT, R12, R2, RZ ;  /* 0x000000020c0c7210 */ /* 0x008fe40007fde0ff */
[----:B-1----:R-:W-:-:S04]  /*34b30*/  SEL R6, RZ, 0x4, !P4 ;  /* 0x00000004ff067807 */ /* 0x002fc80006000000 */
[----:B------:R-:W-:Y:S02]  /*34b40*/  SEL R6, R6, RZ, !P2 ;  /* 0x000000ff06067207 */ /* 0x000fe40005000000 */
[----:B------:R-:W-:Y:S02]  /*34b50*/  SEL R5, RZ, 0x4, !P5 ;  /* 0x00000004ff057807 */ /* 0x000fe40006800000 */
[----:B------:R-:W-:Y:S01]  /*34b60*/  ISETP.NE.U32.AND P5, PT, R6, RZ, PT ;  /* 0x000000ff0600720c */ /* 0x000fe20003fa5070 */
[----:B------:R1:W-:Y:S01]  /*34b70*/  STL [R1+0xa30], R12 ;  /* 0x000a300c01007387 */ /* 0x0003e20000100800 */
[----:B------:R-:W-:Y:S02]  /*34b80*/  IMAD.MOV.U32 R6, RZ, RZ, R12 ;  /* 0x000000ffff067224 */ /* 0x000fe400078e000c */
[----:B------:R-:W-:Y:S01]  /*34b90*/  IMAD.X R163, R163, 0x1, R0, P6 ;  /* 0x00000001a3a37824 */ /* 0x000fe200030e0600 */
[----:B----4-:R-:W-:Y:S01]  /*34ba0*/  IADD3 R9, P6, PT, R9, R2, RZ ;  /* 0x0000000209097210 */ /* 0x010fe20007fde0ff */
[----:B-1----:R-:W3:Y:S02]  /*34bb0*/  LDL.LU R12, [R1+0xa20] ;  /* 0x000a2000010c7983 */ /* 0x002ee40000300800 */
[----:B------:R-:W-:-:S02]  /*34bc0*/  IMAD.MOV.U32 R7, RZ, RZ, R163 ;  /* 0x000000ffff077224 */ /* 0x000fc400078e00a3 */
[----:B------:R1:W-:Y:S04]  /*34bd0*/  STL [R1+0xa2c], R9 ;  /* 0x000a2c0901007387 */ /* 0x0003e80000100800 */
[----:B------:R4:W-:Y:S02]  /*34be0*/  LDGSTS.E [R249+0x60038], desc[UR22][R6.64], P5 ;  /* 0x6003800006f97fae */ /* 0x0009e4000a9a1016 */
[----:B----4-:R-:W-:Y:S02]  /*34bf0*/  IMAD.MOV.U32 R6, RZ, RZ, R9 ;  /* 0x000000ffff067224 */ /* 0x010fe400078e0009 */
[----:B-1----:R-:W4:Y:S01]  /*34c00*/  LDL.LU R9, [R1+0xa1c] ;  /* 0x000a1c0001097983 */ /* 0x002f220000300800 */
[----:B------:R-:W-:Y:S01]  /*34c10*/  SEL R5, R5, RZ, !P2 ;  /* 0x000000ff05057207 */ /* 0x000fe20005000000 */
[----:B------:R-:W-:-:S03]  /*34c20*/  IMAD.X R164, R164, 0x1, R0, P6 ;  /* 0x00000001a4a47824 */ /* 0x000fc600030e0600 */
[----:B------:R-:W-:Y:S02]  /*34c30*/  ISETP.NE.U32.AND P4, PT, R5, RZ, PT ;  /* 0x000000ff0500720c */ /* 0x000fe40003f85070 */
[----:B------:R-:W-:Y:S02]  /*34c40*/  MOV R7, R164 ;  /* 0x000000a400077202 */ /* 0x000fe40000000f00 */
[----:B------:R-:W-:-:S09]  /*34c50*/  ISETP.GT.AND P5, PT, R4, 0x11, PT ;  /* 0x000000110400780c */ /* 0x000fd20003fa4270 */
[----:B------:R1:W-:Y:S01]  /*34c60*/  LDGSTS.E [R249+0x6003c], desc[UR22][R6.64], P4 ;  /* 0x6003c00006f97fae */ /* 0x0003e2000a1a1016 */
[----:B------:R-:W-:Y:S02]  /*34c70*/  ISETP.GT.AND P4, PT, R4, 0x10, PT ;  /* 0x000000100400780c */ /* 0x000fe40003f84270 */
[----:B--2---:R-:W-:Y:S02]  /*34c80*/  IADD3 R11, P6, PT, R11, R2, RZ ;  /* 0x000000020b0b7210 */ /* 0x004fe40007fde0ff */
[----:B------:R-:W-:Y:S02]  /*34c90*/  SEL R5, RZ, 0x4, !P5 ;  /* 0x00000004ff057807 */ /* 0x000fe40006800000 */
[----:B-1----:R-:W-:-:S04]  /*34ca0*/  SEL R6, RZ, 0x4, !P4 ;  /* 0x00000004ff067807 */ /* 0x002fc80006000000 */
[----:B------:R-:W-:Y:S01]  /*34cb0*/  SEL R6, R6, RZ, !P2 ;  /* 0x000000ff06067207 */ /* 0x000fe20005000000 */
[----:B------:R1:W-:Y:S03]  /*34cc0*/  STL [R1+0xa28], R11 ;  /* 0x000a280b01007387 */ /* 0x0003e60000100800 */
[----:B------:R-:W-:Y:S01]  /*34cd0*/  ISETP.NE.U32.AND P5, PT, R6, RZ, PT ;  /* 0x000000ff0600720c */ /* 0x000fe20003fa5070 */
[----:B------:R-:W-:Y:S02]  /*34ce0*/  IMAD.MOV.U32 R6, RZ, RZ, R11 ;  /* 0x000000ffff067224 */ /* 0x000fe400078e000b */
[----:B------:R-:W-:Y:S01]  /*34cf0*/  IMAD.X R165, R165, 0x1, R0, P6 ;  /* 0x00000001a5a57824 */ /* 0x000fe200030e0600 */
[----:B------:R-:W-:Y:S01]  /*34d00*/  SEL R5, R5, RZ, !P2 ;  /* 0x000000ff05057207 */ /* 0x000fe20005000000 */
[----:B-1----:R-:W2:Y:S02]  /*34d10*/  LDL.LU R11, [R1+0xa18] ;  /* 0x000a1800010b7983 */ /* 0x002ea40000300800 */
[----:B------:R-:W-:Y:S01]  /*34d20*/  IMAD.MOV.U32 R7, RZ, RZ, R165 ;  /* 0x000000ffff077224 */ /* 0x000fe200078e00a5 */
[----:B------:R-:W-:-:S02]  /*34d30*/  IADD3 R10, P6, PT, R10, R2, RZ ;  /* 0x000000020a0a7210 */ /* 0x000fc40007fde0ff */
[----:B------:R-:W-:-:S03]  /*34d40*/  ISETP.NE.U32.AND P4, PT, R5, RZ, PT ;  /* 0x000000ff0500720c */ /* 0x000fc60003f85070 */
[----:B------:R1:W-:Y:S01]  /*34d50*/  LDGSTS.E [R249+0x60040], desc[UR22][R6.64], P5 ;  /* 0x6004000006f97fae */ /* 0x0003e2000a9a1016 */
[----:B------:R-:W-:-:S03]  /*34d60*/  IMAD.X R166, R166, 0x1, R0, P6 ;  /* 0x00000001a6a67824 */ /* 0x000fc600030e0600 */
[----:B------:R5:W-:Y:S01]  /*34d70*/  STL [R1+0xa24], R10 ;  /* 0x000a240a01007387 */ /* 0x000be20000100800 */
[----:B-1----:R-:W-:-:S03]  /*34d80*/  IMAD.MOV.U32 R6, RZ, RZ, R10 ;  /* 0x000000ffff067224 */ /* 0x002fc600078e000a */
[----:B-----5:R-:W5:Y:S01]  /*34d90*/  LDL.LU R10, [R1+0xa14] ;  /* 0x000a1400010a7983 */ /* 0x020f620000300800 */
[----:B------:R-:W-:-:S05]  /*34da0*/  IMAD.MOV.U32 R7, RZ, RZ, R166 ;  /* 0x000000ffff077224 */ /* 0x000fca00078e00a6 */
[----:B------:R1:W-:Y:S01]  /*34db0*/  LDGSTS.E [R249+0x60044], desc[UR22][R6.64], P4 ;  /* 0x6004400006f97fae */ /* 0x0003e2000a1a1016 */
[C---:B------:R-:W-:Y:S02]  /*34dc0*/  ISETP.GT.AND P4, PT, R4.reuse, 0x12, PT ;  /* 0x000000120400780c */ /* 0x040fe40003f84270 */
[----:B------:R-:W-:Y:S02]  /*34dd0*/  ISETP.GT.AND P5, PT, R4, 0x13, PT ;  /* 0x000000130400780c */ /* 0x000fe40003fa4270 */
[----:B-1----:R-:W-:-:S04]  /*34de0*/  SEL R6, RZ, 0x4, !P4 ;  /* 0x00000004ff067807 */ /* 0x002fc80006000000 */
[----:B------:R-:W-:Y:S02]  /*34df0*/  SEL R6, R6, RZ, !P2 ;  /* 0x000000ff06067207 */ /* 0x000fe40005000000 */
[----:B------:R-:W-:Y:S02]  /*34e00*/  SEL R5, RZ, 0x4, !P5 ;  /* 0x00000004ff057807 */ /* 0x000fe40006800000 */
[----:B------:R-:W-:Y:S02]  /*34e10*/  ISETP.NE.U32.AND P5, PT, R6, RZ, PT ;  /* 0x000000ff0600720c */ /* 0x000fe40003fa5070 */
[----:B---3--:R-:W-:-:S04]  /*34e20*/  IADD3 R12, P6, PT, R12, R2, RZ ;  /* 0x000000020c0c7210 */ /* 0x008fc80007fde0ff */
[----:B------:R-:W-:Y:S01]  /*34e30*/  IADD3.X R167, PT, PT, R167, R0, RZ, P6, !PT ;  /* 0x00000000a7a77210 */ /* 0x000fe200037fe4ff */
[----:B------:R1:W-:Y:S01]  /*34e40*/  STL [R1+0xa20], R12 ;  /* 0x000a200c01007387 */ /* 0x0003e20000100800 */
[----:B------:R-:W-:-:S03]  /*34e50*/  IMAD.MOV.U32 R6, RZ, RZ, R12 ;  /* 0x000000ffff067224 */ /* 0x000fc600078e000c */
[----:B------:R-:W-:-:S05]  /*34e60*/  IMAD.MOV.U32 R7, RZ, RZ, R167 ;  /* 0x000000ffff077224 */ /* 0x000fca00078e00a7 */
[----:B------:R3:W-:Y:S04]  /*34e70*/  LDGSTS.E [R249+0x60048], desc[UR22][R6.64], P5 ;  /* 0x6004800006f97fae */ /* 0x0007e8000a9a1016 */
[----:B-1----:R-:W5:Y:S01]  /*34e80*/  LDL.LU R12, [R1+0xa10] ;  /* 0x000a1000010c7983 */ /* 0x002f620000300800 */
[----:B----4-:R-:W-:-:S05]  /*34e90*/  IADD3 R9, P6, PT, R9, R2, RZ ;  /* 0x0000000209097210 */ /* 0x010fca0007fde0ff */
[----:B------:R1:W-:Y:S01]  /*34ea0*/  STL [R1+0xa1c], R9 ;  /* 0x000a1c0901007387 */ /* 0x0003e20000100800 */
[----:B---3--:R-:W-:-:S03]  /*34eb0*/  IMAD.MOV.U32 R6, RZ, RZ, R9 ;  /* 0x000000ffff067224 */ /* 0x008fc600078e0009 */
[----:B-1----:R-:W3:Y:S01]  /*34ec0*/  LDL.LU R9, [R1+0xa0c] ;  /* 0x000a0c0001097983 */ /* 0x002ee20000300800 */
[----:B------:R-:W-:-:S04]  /*34ed0*/  SEL R5, R5, RZ, !P2 ;  /* 0x000000ff05057207 */ /* 0x000fc80005000000 */
[----:B------:R-:W-:Y:S01]  /*34ee0*/  ISETP.NE.U32.AND P4, PT, R5, RZ, PT ;  /* 0x000000ff0500720c */ /* 0x000fe20003f85070 */
[----:B------:R-:W-:-:S04]  /*34ef0*/  IMAD.X R168, R168, 0x1, R0, P6 ;  /* 0x00000001a8a87824 */ /* 0x000fc800030e0600 */
[----:B------:R-:W-:-:S08]  /*34f00*/  IMAD.MOV.U32 R7, RZ, RZ, R168 ;  /* 0x000000ffff077224 */ /* 0x000fd000078e00a8 */
[----:B------:R1:W-:Y:S01]  /*34f10*/  LDGSTS.E [R249+0x6004c], desc[UR22][R6.64], P4 ;  /* 0x6004c00006f97fae */ /* 0x0003e2000a1a1016 */
[C---:B------:R-:W-:Y:S02]  /*34f20*/  ISETP.GT.AND P4, PT, R4.reuse, 0x14, PT ;  /* 0x000000140400780c */ /* 0x040fe40003f84270 */
[----:B------:R-:W-:Y:S02]  /*34f30*/  ISETP.GT.AND P5, PT, R4, 0x15, PT ;  /* 0x000000150400780c */ /* 0x000fe40003fa4270 */
[----:B-1----:R-:W-:Y:S02]  /*34f40*/  SEL R6, RZ, 0x4, !P4 ;  /* 0x00000004ff067807 */ /* 0x002fe40006000000 */
[----:B--2---:R-:W-:Y:S02]  /*34f50*/  IADD3 R11, P6, PT, R11, R2, RZ ;  /* 0x000000020b0b7210 */ /* 0x004fe40007fde0ff */
[----:B------:R-:W-:Y:S02]  /*34f60*/  SEL R6, R6, RZ, !P2 ;  /* 0x000000ff06067207 */ /* 0x000fe40005000000 */
[----:B------:R-:W-:-:S02]  /*34f70*/  SEL R5, RZ, 0x4, !P5 ;  /* 0x00000004ff057807 */ /* 0x000fc40006800000 */
[----:B------:R-:W-:Y:S01]  /*34f80*/  ISETP.NE.U32.AND P5, PT, R6, RZ, PT ;  /* 0x000000ff0600720c */ /* 0x000fe20003fa5070 */
[----:B------:R1:W-:Y:S01]  /*34f90*/  STL [R1+0xa18], R11 ;  /* 0x000a180b01007387 */ /* 0x0003e20000100800 */
[----:B------:R-:W-:Y:S02]  /*34fa0*/  IMAD.MOV.U32 R6, RZ, RZ, R11 ;  /* 0x000000ffff067224 */ /* 0x000fe400078e000b */
[----:B------:R-:W-:Y:S01]  /*34fb0*/  IMAD.X R169, R169, 0x1, R0, P6 ;  /* 0x00000001a9a97824 */ /* 0x000fe200030e0600 */
[----:B------:R-:W-:Y:S01]  /*34fc0*/  SEL R5, R5, RZ, !P2 ;  /* 0x000000ff05057207 */ /* 0x000fe20005000000 */
[----:B-1----:R-:W2:Y:S02]  /*34fd0*/  LDL.LU R11, [R1+0xa08] ;  /* 0x000a0800010b7983 */ /* 0x002ea40000300800 */
[----:B------:R-:W-:Y:S01]  /*34fe0*/  IMAD.MOV.U32 R7, RZ, RZ, R169 ;  /* 0x000000ffff077224 */ /* 0x000fe200078e00a9 */
[----:B-----5:R-:W-:Y:S02]  /*34ff0*/  IADD3 R10, P6, PT, R10, R2, RZ ;  /* 0x000000020a0a7210 */ /* 0x020fe40007fde0ff */
[----:B------:R-:W-:-:S02]  /*35000*/  ISETP.NE.U32.AND P4, PT, R5, RZ, PT ;  /* 0x000000ff0500720c */ /* 0x000fc40003f85070 */
[----:B------:R1:W-:Y:S01]  /*35010*/  LDGSTS.E [R249+0x60050], desc[UR22][R6.64], P5 ;  /* 0x6005000006f97fae */ /* 0x0003e2000a9a1016 */
[----:B------:R-:W-:-:S03]  /*35020*/  IADD3.X R170, PT, PT, R170, R0, RZ, P6, !PT ;  /* 0x00000000aaaa7210 */ /* 0x000fc600037fe4ff */
[----:B------:R4:W-:Y:S01]  /*35030*/  STL [R1+0xa14], R10 ;  /* 0x000a140a01007387 */ /* 0x0009e20000100800 */
[----:B-1----:R-:W-:-:S03]  /*35040*/  IMAD.MOV.U32 R6, RZ, RZ, R10 ;  /* 0x000000ffff067224 */ /* 0x002fc600078e000a */
[----:B----4-:R-:W4:Y:S01]  /*35050*/  LDL.LU R10, [R1+0xa04] ;  /* 0x000a0400010a7983 */ /* 0x010f220000300800 */
        /* <DEDUP_REMOVED lines=8> */
[----:B------:R-:W-:-:S04]  /*350e0*/  IADD3 R12, P6, PT, R12, R2, RZ ;  /* 0x000000020c0c7210 */ /* 0x000fc80007fde0ff */
[----:B------:R-:W-:Y:S01]  /*350f0*/  MOV R6, R12 ;  /* 0x0000000c00067202 */ /* 0x000fe20000000f00 */
[----:B------:R1:W-:Y:S01]  /*35100*/  STL [R1+0xa10], R12 ;  /* 0x000a100c01007387 */ /* 0x0003e20000100800 */
[----:B------:R-:W-:-:S04]  /*35110*/  IMAD.X R171, R171, 0x1, R0, P6 ;  /* 0x00000001abab7824 */ /* 0x000fc800030e0600 */
[----:B------:R-:W-:Y:S01]  /*35120*/  IMAD.MOV.U32 R7, RZ, RZ, R171 ;  /* 0x000000ffff077224 */ /* 0x000fe200078e00ab */
[----:B-1----:R-:W5:Y:S01]  /*35130*/  LDL.LU R12, [R1+0xa00] ;  /* 0x000a0000010c7983 */ /* 0x002f620000300800 */
[----:B---3--:R-:W-:-:S03]  /*35140*/  IADD3 R9, P6, PT, R9, R2, RZ ;  /* 0x0000000209097210 */ /* 0x008fc60007fde0ff */
[----:B------:R1:W-:Y:S04]  /*35150*/  LDGSTS.E [R249+0x60058], desc[UR22][R6.64], P5 ;  /* 0x6005800006f97fae */ /* 0x0003e8000a9a1016 */
[----:B------:R3:W-:Y:S01]  /*35160*/  STL [R1+0xa0c], R9 ;  /* 0x000a0c0901007387 */ /* 0x0007e20000100800 */
[----:B-1----:R-:W-:-:S03]  /*35170*/  IMAD.MOV.U32 R6, RZ, RZ, R9 ;  /* 0x000000ffff067224 */ /* 0x002fc600078e0009 */
[----:B---3--:R-:W3:Y:S01]  /*35180*/  LDL.LU R9, [R1+0x9fc] ;  /* 0x0009fc0001097983 */ /* 0x008ee20000300800 */
[----:B------:R-:W-:-:S04]  /*35190*/  SEL R5, R5, RZ, !P2 ;  /* 0x000000ff05057207 */ /* 0x000fc80005000000 */
[----:B------:R-:W-:Y:S01]  /*351a0*/  ISETP.NE.U32.AND P4, PT, R5, RZ, PT ;  /* 0x000000ff0500720c */ /* 0x000fe20003f85070 */
[----:B------:R-:W-:-:S04]  /*351b0*/  IMAD.X R172, R172, 0x1, R0, P6 ;  /* 0x00000001acac7824 */ /* 0x000fc800030e0600 */
[----:B------:R-:W-:-:S08]  /*351c0*/  IMAD.MOV.U32 R7, RZ, RZ, R172 ;  /* 0x000000ffff077224 */ /* 0x000fd000078e00ac */
[----:B------:R1:W-:Y:S01]  /*351d0*/  LDGSTS.E [R249+0x6005c], desc[UR22][R6.64], P4 ;  /* 0x6005c00006f97fae */ /* 0x0003e2000a1a1016 */
[C---:B------:R-:W-:Y:S02]  /*351e0*/  ISETP.GT.AND P4, PT, R4.reuse, 0x18, PT ;  /* 0x000000180400780c */ /* 0x040fe40003f84270 */
[----:B------:R-:W-:Y:S02]  /*351f0*/  ISETP.GT.AND P5, PT, R4, 0x19, PT ;  /* 0x000000190400780c */ /* 0x000fe40003fa4270 */
[----:B-1----:R-:W-:-:S04]  /*35200*/  SEL R6, RZ, 0x4, !P4 ;  /* 0x00000004ff067807 */ /* 0x002fc80006000000 */
[----:B------:R-:W-:Y:S02]  /*35210*/  SEL R6, R6, RZ, !P2 ;  /* 0x000000ff06067207 */ /* 0x000fe40005000000 */
[----:B--2---:R-:W-:Y:S02]  /*35220*/  IADD3 R11, P6, PT, R11, R2, RZ ;  /* 0x000000020b0b7210 */ /* 0x004fe40007fde0ff */
[----:B------:R-:W-:Y:S02]  /*35230*/  SEL R5, RZ, 0x4, !P5 ;  /* 0x00000004ff057807 */ /* 0x000fe40006800000 */
[----:B------:R-:W-:Y:S01]  /*35240*/  ISETP.NE.U32.AND P5, PT, R6, RZ, PT ;  /* 0x000000ff0600720c */ /* 0x000fe20003fa5070 */
[----:B------:R-:W-:Y:S01]  /*35250*/  IMAD.X R173, R173, 0x1, R0, P6 ;  /* 0x00000001adad7824 */ /* 0x000fe200030e0600 */
[----:B------:R1:W-:Y:S01]  /*35260*/  STL [R1+0xa08], R11 ;  /* 0x000a080b01007387 */ /* 0x0003e20000100800 */
[----:B------:R-:W-:Y:S01]  /*35270*/  IMAD.MOV.U32 R6, RZ, RZ, R11 ;  /* 0x000000ffff067224 */ /* 0x000fe200078e000b */
[----:B------:R-:W-:-:S02]  /*35280*/  SEL R5, R5, RZ, !P2 ;  /* 0x000000ff05057207 */ /* 0x000fc40005000000 */
[----:B------:R-:W-:Y:S01]  /*35290*/  MOV R7, R173 ;  /* 0x000000ad00077202 */ /* 0x000fe20000000f00 */
[----:B-1----:R-:W2:Y:S01]  /*352a0*/  LDL.LU R11, [R1+0x9f8] ;  /* 0x0009f800010b7983 */ /* 0x002ea20000300800 */
[----:B----4-:R-:W-:Y:S02]  /*352b0*/  IADD3 R10, P6, PT, R10, R2, RZ ;  /* 0x000000020a0a7210 */ /* 0x010fe40007fde0ff */
[----:B------:R-:W-:-:S03]  /*352c0*/  ISETP.NE.U32.AND P4, PT, R5, RZ, PT ;  /* 0x000000ff0500720c */ /* 0x000fc60003f85070 */
[----:B------:R1:W-:Y:S01]  /*352d0*/  LDGSTS.E [R249+0x60060], desc[UR22][R6.64], P5 ;  /* 0x6006000006f97fae */ /* 0x0003e2000a9a1016 */
[----:B------:R-:W-:-:S03]  /*352e0*/  IMAD.X R174, R174, 0x1, R0, P6 ;  /* 0x00000001aeae7824 */ /* 0x000fc600030e0600 */
        /* <DEDUP_REMOVED lines=11> */
[----:B-----5:R-:W-:-:S05]  /*353a0*/  IADD3 R12, P6, PT, R12, R2, RZ ;  /* 0x000000020c0c7210 */ /* 0x020fca0007fde0ff */
[----:B------:R1:W-:Y:S01]  /*353b0*/  STL [R1+0xa00], R12 ;  /* 0x000a000c01007387 */ /* 0x0003e20000100800 */
[----:B------:R-:W-:Y:S02]  /*353c0*/  IMAD.MOV.U32 R6, RZ, RZ, R12 ;  /* 0x000000ffff067224 */ /* 0x000fe400078e000c */
[----:B------:R-:W-:Y:S01]  /*353d0*/  IMAD.X R175, R175, 0x1, R0, P6 ;  /* 0x00000001afaf7824 */ /* 0x000fe200030e0600 */
[----:B-1----:R-:W5:Y:S03]  /*353e0*/  LDL.LU R12, [R1+0x9f0] ;  /* 0x0009f000010c7983 */ /* 0x002f660000300800 */
[----:B------:R-:W-:Y:S01]  /*353f0*/  IMAD.MOV.U32 R7, RZ, RZ, R175 ;  /* 0x000000ffff077224 */ /* 0x000fe200078e00af */
[----:B---3--:R-:W-:-:S04]  /*35400*/  IADD3 R9, P6, PT, R9, R2, RZ ;  /* 0x0000000209097210 */ /* 0x008fc80007fde0ff */
[----:B------:R1:W-:Y:S04]  /*35410*/  LDGSTS.E [R249+0x60068], desc[UR22][R6.64], P5 ;  /* 0x6006800006f97fae */ /* 0x0003e8000a9a1016 */
[----:B------:R3:W-:Y:S01]  /*35420*/  STL [R1+0x9fc], R9 ;  /* 0x0009fc0901007387 */ /* 0x0007e20000100800 */
[----:B-1----:R-:W-:-:S03]  /*35430*/  MOV R6, R9 ;  /* 0x0000000900067202 */ /* 0x002fc60000000f00 */
        /* <DEDUP_REMOVED lines=10> */
[----:B------:R-:W-:Y:S02]  /*354e0*/  SEL R5, RZ, 0x4, !P5 ;  /* 0x00000004ff057807 */ /* 0x000fe40006800000 */
[----:B--2---:R-:W-:Y:S02]  /*354f0*/  IADD3 R11, P6, PT, R11, R2, RZ ;  /* 0x000000020b0b7210 */ /* 0x004fe40007fde0ff */
[----:B------:R-:W-:-:S03]  /*35500*/  ISETP.NE.U32.AND P5, PT, R6, RZ, PT ;  /* 0x000000ff0600720c */ /* 0x000fc60003fa5070 */
[--C-:B------:R-:W-:Y:S01]  /*35510*/  IMAD.X R177, R177, 0x1, R0.reuse, P6 ;  /* 0x00000001b1b17824 */ /* 0x100fe200030e0600 */
[----:B------:R1:W-:Y:S01]  /*35520*/  STL [R1+0x9f8], R11 ;  /* 0x0009f80b01007387 */ /* 0x0003e20000100800 */
[----:B------:R-:W-:Y:S01]  /*35530*/  IMAD.MOV.U32 R6, RZ, RZ, R11 ;  /* 0x000000ffff067224 */ /* 0x000fe200078e000b */
[----:B------:R-:W-:Y:S01]  /*35540*/  SEL R5, R5, RZ, !P2 ;  /* 0x000000ff05057207 */ /* 0x000fe20005000000 */
[----:B------:R-:W-:Y:S01]  /*35550*/  IMAD.MOV.U32 R7, RZ, RZ, R177 ;  /* 0x000000ffff077224 */ /* 0x000fe200078e00b1 */
[----:B-1----:R-:W2:Y:S01]  /*35560*/  LDL.LU R11, [R1+0x9e8] ;  /* 0x0009e800010b7983 */ /* 0x002ea20000300800 */
[----:B----4-:R-:W-:Y:S02]  /*35570*/  IADD3 R10, P6, PT, R10, R2, RZ ;  /* 0x000000020a0a7210 */ /* 0x010fe40007fde0ff */
[----:B------:R-:W-:Y:S02]  /*35580*/  ISETP.NE.U32.AND P4, PT, R5, RZ, PT ;  /* 0x000000ff0500720c */ /* 0x000fe40003f85070 */
[----:B------:R1:W-:Y:S01]  /*35590*/  LDGSTS.E [R249+0x60070], desc[UR22][R6.64], P5 ;  /* 0x6007000006f97fae */ /* 0x0003e2000a9a1016 */
[----:B------:R-:W-:-:S03]  /*355a0*/  IMAD.X R178, R178, 0x1, R0, P6 ;  /* 0x00000001b2b27824 */ /* 0x000fc600030e0600 */
[----:B------:R4:W-:Y:S01]  /*355b0*/  STL [R1+0x9f4], R10 ;  /* 0x0009f40a01007387 */ /* 0x0009e20000100800 */
[----:B-1----:R-:W-:-:S03]  /*355c0*/  IMAD.MOV.U32 R6, RZ, RZ, R10 ;  /* 0x000000ffff067224 */ /* 0x002fc600078e000a */
[----:B----4-:R-:W4:Y:S01]  /*355d0*/  LDL.LU R10, [R1+0x9e4] ;  /* 0x0009e400010a7983 */ /* 0x010f220000300800 */
[----:B------:R-:W-:-:S05]  /*355e0*/  MOV R7, R178 ;  /* 0x000000b200077202 */ /* 0x000fca0000000f00 */
        /* <DEDUP_REMOVED lines=28> */
[----:B------:R-:W-:Y:S02]  /*357b0*/  ISETP.NE.U32.AND P5, PT, R6, RZ, PT ;  /* 0x000000ff0600720c */ /* 0x000fe40003fa5070 */
[----:B--2---:R-:W-:-:S04]  /*357c0*/  IADD3 R11, P6, PT, R11, R2, RZ ;  /* 0x000000020b0b7210 */ /* 0x004fc80007fde0ff */
[----:B------:R-:W-:Y:S02]  /*357d0*/  IADD3.X R181, PT, PT, R181, R0, RZ, P6, !PT ;  /* 0x00000000b5b57210 */ /* 0x000fe400037fe4ff */
[----:B------:R-:W-:Y:S01]  /*357e0*/  SEL R5, R5, RZ, !P2 ;  /* 0x000000ff05057207 */ /* 0x000fe20005000000 */
[----:B------:R1:W-:Y:S01]  /*357f0*/  STL [R1+0x9e8], R11 ;  /* 0x0009e80b01007387 */ /* 0x0003e20000100800 */
[----:B------:R-:W-:Y:S02]  /*35800*/  IMAD.MOV.U32 R6, RZ, RZ, R11 ;  /* 0x000000ffff067224 */ /* 0x000fe400078e000b */
[----:B------:R-:W-:Y:S01]  /*35810*/  IMAD.MOV.U32 R7, RZ, RZ, R181 ;  /* 0x000000ffff077224 */ /* 0x000fe200078e00b5 */
[----:B------:R-:W-:-:S04]  /*35820*/  ISETP.NE.U32.AND P4, PT, R5, RZ, PT ;  /* 0x000000ff0500720c */ /* 0x000fc80003f85070 */
[----:B------:R2:W-:Y:S01]  /*35830*/  LDGSTS.E [R249+0x60080], desc[UR22][R6.64], P5 ;  /* 0x6008000006f97fae */ /* 0x0005e2000a9a1016 */
[----:B----4-:R-:W-:-:S03]  /*35840*/  IADD3 R10, P6, PT, R10, R2, RZ ;  /* 0x000000020a0a7210 */ /* 0x010fc60007fde0ff */
[----:B-1----:R-:W4:Y:S02]  /*35850*/  LDL.LU R11, [R1+0x9d8] ;  /* 0x0009d800010b7983 */ /* 0x002f240000300800 */
[----:B------:R-:W-:Y:S02]  /*35860*/  IMAD.X R182, R182, 0x1, R0, P6 ;  /* 0x00000001b6b67824 */ /* 0x000fe400030e0600 */
[----:B------:R1:W-:Y:S01]  /*35870*/  STL [R1+0x9e4], R10 ;  /* 0x0009e40a01007387 */ /* 0x0003e20000100800 */
[----:B--2---:R-:W-:Y:S02]  /*35880*/  IMAD.MOV.U32 R6, RZ, RZ, R10 ;  /* 0x000000ffff067224 */ /* 0x004fe400078e000a */
[----:B------:R-:W-:Y:S01]  /*35890*/  IMAD.MOV.U32 R7, RZ, RZ, R182 ;  /* 0x000000ffff077224 */ /* 0x000fe200078e00b6 */
[----:B-1----:R-:W2:Y:S04]  /*358a0*/  LDL.LU R10, [R1+0x9d4] ;  /* 0x0009d400010a7983 */ /* 0x002ea80000300800 */
[----:B------:R1:W-:Y:S01]  /*358b0*/  LDGSTS.E [R249+0x60084], desc[UR22][R6.64], P4 ;  /* 0x6008400006f97fae */ /* 0x0003e2000a1a1016 */
[----:B------:R-:W-:-:S02]  /*358c0*/  ISETP.GT.AND P4, PT, R4, 0x22, PT ;  /* 0x000000220400780c */ /* 0x000fc40003f84270 */
        /* <DEDUP_REMOVED lines=17> */
[----:B------:R-:W-:Y:S02]  /*359e0*/  ISETP.NE.U32.AND P4, PT, R5, RZ, PT ;  /* 0x000000ff0500720c */ /* 0x000fe40003f85070 */
[----:B------:R-:W-:-:S05]  /*359f0*/  IADD3.X R184, PT, PT, R184, R0, RZ, P6, !PT ;  /* 0x00000000b8b87210 */ /* 0x000fca00037fe4ff */
[----:B------:R-:W-:-:S06]  /*35a00*/  IMAD.MOV.U32 R7, RZ, RZ, R184 ;  /* 0x000000ffff077224 */ /* 0x000fcc00078e00b8 */
[----:B------:R1:W-:Y:S01]  /*35a10*/  LDGSTS.E [R249+0x6008c], desc[UR22][R6.64], P4 ;  /* 0x6008c00006f97fae */ /* 0x0003e2000a1a1016 */
[C---:B------:R-:W-:Y:S02]  /*35a20*/  ISETP.GT.AND P4, PT, R4.reuse, 0x24, PT ;  /* 0x000000240400780c */ /* 0x040fe40003f84270 */
[----:B------:R-:W-:Y:S02]  /*35a30*/  ISETP.GT.AND P5, PT, R4, 0x25, PT ;  /* 0x000000250400780c */ /* 0x000fe40003fa4270 */
[----:B-1----:R-:W-:Y:S02]  /*35a40*/  SEL R6, RZ, 0x4, !P4 ;  /* 0x00000004ff067807 */ /* 0x002fe40006000000 */
[----:B------:R-:W-:Y:S02]  /*35a50*/  SEL R5, RZ, 0x4, !P5 ;  /* 0x00000004ff057807 */ /* 0x000fe40006800000 */
[----:B------:R-:W-:Y:S02]  /*35a60*/  SEL R6, R6, RZ, !P2 ;  /* 0x000000ff06067207 */ /* 0x000fe40005000000 */
[----:B------:R-:W-:-:S02]  /*35a70*/  SEL R5, R5, RZ, !P2 ;  /* 0x000000ff05057207 */ /* 0x000fc40005000000 */
[----:B------:R-:W-:Y:S02]  /*35a80*/  ISETP.NE.U32.AND P5, PT, R6, RZ, PT ;  /* 0x000000ff0600720c */ /* 0x000fe40003fa5070 */
[----:B----4-:R-:W-:Y:S02]  /*35a90*/  IADD3 R11, P6, PT, R11, R2, RZ ;  /* 0x000000020b0b7210 */ /* 0x010fe40007fde0ff */
[----:B------:R-:W-:-:S03]  /*35aa0*/  ISETP.NE.U32.AND P4, PT, R5, RZ, PT ;  /* 0x000000ff0500720c */ /* 0x000fc60003f85070 */
[----:B------:R-:W-:Y:S01]  /*35ab0*/  IMAD.X R185, R185, 0x1, R0, P6 ;  /* 0x00000001b9b97824 */ /* 0x000fe200030e0600 */
[----:B------:R1:W-:Y:S01]  /*35ac0*/  STL [R1+0x9d8], R11 ;  /* 0x0009d80b01007387 */ /* 0x0003e20000100800 */
[----:B------:R-:W-:Y:S02]  /*35ad0*/  MOV R6, R11 ;  /* 0x0000000b00067202 */ /* 0x000fe40000000f00 */
[----:B------:R-:W-:Y:S01]  /*35ae0*/  IMAD.MOV.U32 R7, RZ, RZ, R185 ;  /* 0x000000ffff077224 */ /* 0x000fe200078e00b9 */
[----:B--2---:R-:W-:-:S04]  /*35af0*/  IADD3 R10, P6, PT, R10, R2, RZ ;  /* 0x000000020a0a7210 */ /* 0x004fc80007fde0ff */
[----:B------:R2:W-:Y:S04]  /*35b00*/  LDGSTS.E [R249+0x60090], desc[UR22][R6.64], P5 ;  /* 0x6009000006f97fae */ /* 0x0005e8000a9a1016 */
[----:B-1----:R-:W4:Y:S01]  /*35b10*/  LDL.LU R11, [R1+0x9c8] ;  /* 0x0009c800010b7983 */ /* 0x002f220000300800 */
[----:B------:R-:W-:-:S03]  /*35b20*/  IMAD.X R186, R186, 0x1, R0, P6 ;  /* 0x00000001baba7824 */ /* 0x000fc600030e0600 */
[----:B------:R1:W-:Y:S01]  /*35b30*/  STL [R1+0x9d4], R10 ;  /* 0x0009d40a01007387 */ /* 0x0003e20000100800 */
[----:B--2---:R-:W-:Y:S02]  /*35b40*/  IMAD.MOV.U32 R6, RZ, RZ, R10 ;  /* 0x000000ffff067224 */ /* 0x004fe400078e000a */
[----:B------:R-:W-:Y:S01]  /*35b50*/  IMAD.MOV.U32 R7, RZ, RZ, R186 ;  /* 0x000000ffff077224 */ /* 0x000fe200078e00ba */
[----:B-1----:R-:W2:Y:S04]  /*35b60*/  LDL.LU R10, [R1+0x9c4] ;  /* 0x0009c400010a7983 */ /* 0x002ea80000300800 */
[----:B------:R1:W-:Y:S01]  /*35b70*/  LDGSTS.E [R249+0x60094], desc[UR22][R6.64], P4 ;  /* 0x6009400006f97fae */ /* 0x0003e2000a1a1016 */
[C---:B------:R-:W-:Y:S02]  /*35b80*/  ISETP.GT.AND P4, PT, R4.reuse, 0x26, PT ;  /* 0x000000260400780c */ /* 0x040fe40003f84270 */
[----:B------:R-:W-:-:S02]  /*35b90*/  ISETP.GT.AND P5, PT, R4, 0x27, PT ;  /* 0x000000270400780c */ /* 0x000fc40003fa4270 */
[----:B-1----:R-:W-:-:S04]  /*35ba0*/  SEL R6, RZ, 0x4, !P4 ;  /* 0x00000004ff067807 */ /* 0x002fc80006000000 */
[----:B------:R-:W-:Y:S02]  /*35bb0*/  SEL R6, R6, RZ, !P2 ;  /* 0x000000ff06067207 */ /* 0x000fe40005000000 */
[----:B------:R-:W-:Y:S02]  /*35bc0*/  SEL R5, RZ, 0x4, !P5 ;  /* 0x00000004ff057807 */ /* 0x000fe40006800000 */
[----:B------:R-:W-:Y:S02]  /*35bd0*/  ISETP.NE.U32.AND P5, PT, R6, RZ, PT ;  /* 0x000000ff0600720c */ /* 0x000fe40003fa5070 */
[----:B-----5:R-:W-:-:S05]  /*35be0*/  IADD3 R12, P6, PT, R12, R2, RZ ;  /* 0x000000020c0c7210 */ /* 0x020fca0007fde0ff */
[----:B------:R-:W-:Y:S02]  /*35bf0*/  IMAD.X R187, R187, 0x1, R0, P6 ;  /* 0x00000001bbbb7824 */ /* 0x000fe400030e0600 */
[----:B------:R-:W-:-:S03]  /*35c00*/  IMAD.MOV.U32 R6, RZ, RZ, R12 ;  /* 0x000000ffff067224 */ /* 0x000fc600078e000c */
[----:B------:R-:W-:Y:S01]  /*35c10*/  MOV R7, R187 ;  /* 0x000000bb00077202 */ /* 0x000fe20000000f00 */
[----:B------:R-:W-:Y:S04]  /*35c20*/  STL [R1+0x9d0], R12 ;  /* 0x0009d00c01007387 */ /* 0x000fe80000100800 */
[----:B------:R1:W-:Y:S01]  /*35c30*/  LDGSTS.E [R249+0x60098], desc[UR22][R6.64], P5 ;  /* 0x6009800006f97fae */ /* 0x0003e2000a9a1016 */
[----:B---3--:R-:W-:-:S05]  /*35c40*/  IADD3 R9, P6, PT, R9, R2, RZ ;  /* 0x0000000209097210 */ /* 0x008fca0007fde0ff */
[----:B------:R3:W-:Y:S01]  /*35c50*/  STL [R1+0x9cc], R9 ;  /* 0x0009cc0901007387 */ /* 0x0007e20000100800 */
[----:B-1----:R-:W-:-:S03]  /*35c60*/  IMAD.MOV.U32 R6, RZ, RZ, R9 ;  /* 0x000000ffff067224 */ /* 0x002fc600078e0009 */
[----:B---3--:R-:W3:Y:S01]  /*35c70*/  LDL.LU R9, [R1+0x9c0] ;  /* 0x0009c00001097983 */ /* 0x008ee20000300800 */
[----:B------:R-:W-:-:S03]  /*35c80*/  SEL R5, R5, RZ, !P2 ;  /* 0x000000ff05057207 */ /* 0x000fc60005000000 */
[----:B------:R-:W5:Y:S01]  /*35c90*/  LDL.LU R13, [R1+0x9bc] ;  /* 0x0009bc00010d7983 */ /* 0x000f620000300800 */
[----:B------:R-:W-:Y:S01]  /*35ca0*/  ISETP.NE.U32.AND P4, PT, R5, RZ, PT ;  /* 0x000000ff0500720c */ /* 0x000fe20003f85070 */
[----:B------:R-:W-:-:S04]  /*35cb0*/  IMAD.X R188, R188, 0x1, R0, P6 ;  /* 0x00000001bcbc7824 */ /* 0x000fc800030e0600 */
[----:B------:R-:W-:Y:S01]  /*35cc0*/  IMAD.MOV.U32 R7, RZ, RZ, R188 ;  /* 0x000000ffff077224 */ /* 0x000fe200078e00bc */
[----:B------:R-:W-:-:S07]  /*35cd0*/  ISETP.GT.AND P5, PT, R4, 0x29, PT ;  /* 0x000000290400780c */ /* 0x000fce0003fa4270 */
[----:B------:R1:W-:Y:S01]  /*35ce0*/  LDGSTS.E [R249+0x6009c], desc[UR22][R6.64], P4 ;  /* 0x6009c00006f97fae */ /* 0x0003e2000a1a1016 */
[----:B------:R-:W-:Y:S02]  /*35cf0*/  ISETP.GT.AND P4, PT, R4, 0x28, PT ;  /* 0x000000280400780c */ /* 0x000fe40003f84270 */
[----:B------:R-:W-:Y:S02]  /*35d00*/  SEL R5, RZ, 0x4, !P5 ;  /* 0x00000004ff057807 */ /* 0x000fe40006800000 */
[----:B-1----:R-:W-:-:S04]  /*35d10*/  SEL R6, RZ, 0x4, !P4 ;  /* 0x00000004ff067807 */ /* 0x002fc80006000000 */
[----:B------:R-:W-:Y:S02]  /*35d20*/  SEL R6, R6, RZ, !P2 ;  /* 0x000000ff06067207 */ /* 0x000fe40005000000 */
[----:B------:R-:W-:Y:S02]  /*35d30*/  SEL R5, R5, RZ, !P2 ;  /* 0x000000ff05057207 */ /* 0x000fe40005000000 */
[----:B------:R-:W-:Y:S02]  /*35d40*/  ISETP.NE.U32.AND P5, PT, R6, RZ, PT ;  /* 0x000000ff0600720c */ /* 0x000fe40003fa5070 */
[----:B----4-:R-:W-:-:S05]  /*35d50*/  IADD3 R11, P6, PT, R11, R2, RZ ;  /* 0x000000020b0b7210 */ /* 0x010fca0007fde0ff */
[----:B------:R-:W-:Y:S01]  /*35d60*/  IMAD.X R189, R189, 0x1, R0, P6 ;  /* 0x00000001bdbd7824 */ /* 0x000fe200030e0600 */
[----:B------:R1:W-:Y:S04]  /*35d70*/  STL [R1+0x9c8], R11 ;  /* 0x0009c80b01007387 */ /* 0x0003e80000100800 */
[----:B------:R-:W4:Y:S01]  /*35d80*/  LDL.LU R12, [R1+0x9b8] ;  /* 0x0009b800010c7983 */ /* 0x000f220000300800 */
[----:B--2---:R-:W-:Y:S01]  /*35d90*/  IADD3 R10, P6, PT, R10, R2, RZ ;  /* 0x000000020a0a7210 */ /* 0x004fe20007fde0ff */
[----:B------:R-:W-:-:S04]  /*35da0*/  IMAD.MOV.U32 R6, RZ, RZ, R11 ;  /* 0x000000ffff067224 */ /* 0x000fc800078e000b */
[----:B------:R2:W-:Y:S04]  /*35db0*/  STL [R1+0x9c4], R10 ;  /* 0x0009c40a01007387 */ /* 0x0005e80000100800 */
[----:B-1----:R-:W4:Y:S01]  /*35dc0*/  LDL.LU R11, [R1+0x9b4] ;  /* 0x0009b400010b7983 */ /* 0x002f220000300800 */
[----:B------:R-:W-:Y:S01]  /*35dd0*/  ISETP.NE.U32.AND P4, PT, R5, RZ, PT ;  /* 0x000000ff0500720c */ /* 0x000fe20003f85070 */
[----:B------:R-:W-:Y:S02]  /*35de0*/  IMAD.MOV.U32 R7, RZ, RZ, R189 ;  /* 0x000000ffff077224 */ /* 0x000fe400078e00bd */
[----:B------:R-:W-:-:S03]  /*35df0*/  IMAD.X R190, R190, 0x1, R0, P6 ;  /* 0x00000001bebe7824 */ /* 0x000fc600030e0600 */
[----:B------:R1:W-:Y:S02]  /*35e00*/  LDGSTS.E [R249+0x600a0], desc[UR22][R6.64], P5 ;  /* 0x600a000006f97fae */ /* 0x0003e4000a9a1016 */
[----:B-1----:R-:W-:Y:S01]  /*35e10*/  MOV R6, R10 ;  /* 0x0000000a00067202 */ /* 0x002fe20000000f00 */
[----:B------:R-:W-:Y:S01]  /*35e20*/  IMAD.MOV.U32 R7, RZ, RZ, R190 ;  /* 0x000000ffff077224 */ /* 0x000fe200078e00be */
[C---:B------:R-:W-:Y:S01]  /*35e30*/  ISETP.GT.AND P5, PT, R4.reuse, 0x2b, PT ;  /* 0x0000002b0400780c */ /* 0x040fe20003fa4270 */
[----:B--2---:R-:W2:Y:S04]  /*35e40*/  LDL.LU R10, [R1+0x9b0] ;  /* 0x0009b000010a7983 */ /* 0x004ea80000300800 */
[----:B------:R1:W-:Y:S01]  /*35e50*/  LDGSTS.E [R249+0x600a4], desc[UR22][R6.64], P4 ;  /* 0x600a400006f97fae */ /* 0x0003e2000a1a1016 */
[----:B------:R-:W-:-:S02]  /*35e60*/  ISETP.GT.AND P4, PT, R4, 0x2a, PT ;  /* 0x0000002a0400780c */ /* 0x000fc40003f84270 */
[----:B------:R-:W-:Y:S02]  /*35e70*/  SEL R5, RZ, 0x4, !P5 ;  /* 0x00000004ff057807 */ /* 0x000fe40006800000 */
[----:B-1----:R-:W-:-:S04]  /*35e80*/  SEL R6, RZ, 0x4, !P4 ;  /* 0x00000004ff067807 */ /* 0x002fc80006000000 */
[----:B------:R-:W-:-:S04]  /*35e90*/  SEL R6, R6, RZ, !P2 ;  /* 0x000000ff06067207 */ /* 0x000fc80005000000 */
[----:B------:R-:W-:Y:S02]  /*35ea0*/  ISETP.NE.U32.AND P5, PT, R6, RZ, PT ;  /* 0x000000ff0600720c */ /* 0x000fe40003fa5070 */
[----:B---3--:R-:W-:-:S05]  /*35eb0*/  IADD3 R9, P6, PT, R9, R2, RZ ;  /* 0x0000000209097210 */ /* 0x008fca0007fde0ff */
[----:B------:R1:W-:Y:S01]  /*35ec0*/  STL [R1+0x9c0], R9 ;  /* 0x0009c00901007387 */ /* 0x0003e20000100800 */
[----:B------:R-:W-:-:S03]  /*35ed0*/  IMAD.MOV.U32 R6, RZ, RZ, R9 ;  /* 0x000000ffff067224 */ /* 0x000fc600078e0009 */
[----:B-1----:R-:W3:Y:S01]  /*35ee0*/  LDL.LU R9, [R1+0x9ac] ;  /* 0x0009ac0001097983 */ /* 0x002ee20000300800 */
[----:B------:R-:W-:Y:S01]  /*35ef0*/  SEL R5, R5, RZ, !P2 ;  /* 0x000000ff05057207 */ /* 0x000fe20005000000 */
[--C-:B------:R-:W-:Y:S01]  /*35f00*/  IMAD.X R191, R191, 0x1, R0.reuse, P6 ;  /* 0x00000001bfbf7824 */ /* 0x100fe200030e0600 */
[----:B-----5:R-:W-:Y:S02]  /*35f10*/  IADD3 R13, P6, PT, R13, R2, RZ ;  /* 0x000000020d0d7210 */ /* 0x020fe40007fde0ff */
[----:B------:R-:W-:Y:S01]  /*35f20*/  ISETP.NE.U32.AND P4, PT, R5, RZ, PT ;  /* 0x000000ff0500720c */ /* 0x000fe20003f85070 */
[----:B------:R-:W-:Y:S02]  /*35f30*/  IMAD.MOV.U32 R7, RZ, RZ, R191 ;  /* 0x000000ffff077224 */ /* 0x000fe400078e00bf */
[----:B------:R-:W-:-:S03]  /*35f40*/  IMAD.X R192, R192, 0x1, R0, P6 ;  /* 0x00000001c0c07824 */ /* 0x000fc600030e0600 */
[----:B------:R1:W-:Y:S02]  /*35f50*/  LDGSTS.E [R249+0x600a8], desc[UR22][R6.64], P5 ;  /* 0x600a800006f97fae */ /* 0x0003e4000a9a1016 */
[----:B-1----:R-:W-:Y:S01]  /*35f60*/  IMAD.MOV.U32 R6, RZ, RZ, R13 ;  /* 0x000000ffff067224 */ /* 0x002fe200078e000d */
[----:B------:R-:W-:-:S05]  /*35f70*/  MOV R7, R192 ;  /* 0x000000c000077202 */ /* 0x000fca0000000f00 */
[----:B------:R1:W-:Y:S01]  /*35f80*/  LDGSTS.E [R249+0x600ac], desc[UR22][R6.64], P4 ;  /* 0x600ac00006f97fae */ /* 0x0003e2000a1a1016 */
[C---:B------:R-:W-:Y:S02]  /*35f90*/  ISETP.GT.AND P4, PT, R4.reuse, 0x2c, PT ;  /* 0x0000002c0400780c */ /* 0x040fe40003f84270 */
[----:B------:R-:W-:Y:S02]  /*35fa0*/  ISETP.GT.AND P5, PT, R4, 0x2d, PT ;  /* 0x0000002d0400780c */ /* 0x000fe40003fa4270 */
[----:B-1----:R-:W-:Y:S02]  /*35fb0*/  SEL R6, RZ, 0x4, !P4 ;  /* 0x00000004ff067807 */ /* 0x002fe40006000000 */
[----:B------:R-:W-:Y:S02]  /*35fc0*/  SEL R5, RZ, 0x4, !P5 ;  /* 0x00000004ff057807 */ /* 0x000fe40006800000 */
[----:B------:R-:W-:Y:S02]  /*35fd0*/  SEL R6, R6, RZ, !P2 ;  /* 0x000000ff06067207 */ /* 0x000fe40005000000 */
[----:B----4-:R-:W-:-:S02]  /*35fe0*/  IADD3 R12, P6, PT, R12, R2, RZ ;  /* 0x000000020c0c7210 */ /* 0x010fc40007fde0ff */
[----:B------:R-:W-:Y:S02]  /*35ff0*/  ISETP.NE.U32.AND P5, PT, R6, RZ, PT ;  /* 0x000000ff0600720c */ /* 0x000fe40003fa5070 */
[----:B------:R-:W-:Y:S01]  /*36000*/  SEL R5, R5, RZ, !P2 ;  /* 0x000000ff05057207 */ /* 0x000fe20005000000 */
[----:B------:R-:W-:-:S03]  /*36010*/  IMAD.X R193, R193, 0x1, R0, P6 ;  /* 0x00000001c1c17824 */ /* 0x000fc600030e0600 */
[----:B------:R-:W-:Y:S02]  /*36020*/  ISETP.NE.U32.AND P4, PT, R5, RZ, PT ;  /* 0x000000ff0500720c */ /* 0x000fe40003f85070 */
[----:B------:R-:W-:Y:S01]  /*36030*/  IADD3 R11, P6, PT, R11, R2, RZ ;  /* 0x000000020b0b7210 */ /* 0x000fe20007fde0ff */
[----:B------:R-:W-:Y:S02]  /*36040*/  IMAD.MOV.U32 R6, RZ, RZ, R12 ;  /* 0x000000ffff067224 */ /* 0x000fe400078e000c */
[----:B------:R-:W-:Y:S02]  /*36050*/  IMAD.MOV.U32 R7, RZ, RZ, R193 ;  /* 0x000000ffff077224 */ /* 0x000fe400078e00c1 */
[----:B------:R-:W-:-:S03]  /*36060*/  IMAD.X R194, R194, 0x1, R0, P6 ;  /* 0x00000001c2c27824 */ /* 0x000fc600030e0600 */
[----:B------:R1:W-:Y:S02]  /*36070*/  LDGSTS.E [R249+0x600b0], desc[UR22][R6.64], P5 ;  /* 0x600b000006f97fae */ /* 0x0003e4000a9a1016 */
[----:B-1----:R-:W-:Y:S02]  /*36080*/  IMAD.MOV.U32 R6, RZ, RZ, R11 ;  /* 0x000000ffff067224 */ /* 0x002fe400078e000b */
[----:B------:R-:W-:-:S05]  /*36090*/  IMAD.MOV.U32 R7, RZ, RZ, R194 ;  /* 0x000000ffff077224 */ /* 0x000fca00078e00c2 */
[----:B------:R1:W-:Y:S01]  /*360a0*/  LDGSTS.E [R249+0x600b4], desc[UR22][R6.64], P4 ;  /* 0x600b400006f97fae */ /* 0x0003e2000a1a1016 */
[C---:B------:R-:W-:Y:S02]  /*360b0*/  ISETP.GT.AND P4, PT, R4.reuse, 0x2e, PT ;  /* 0x0000002e0400780c */ /* 0x040fe40003f84270 */
[----:B------:R-:W-:Y:S02]  /*360c0*/  ISETP.GT.AND P5, PT, R4, 0x2f, PT ;  /* 0x0000002f0400780c */ /* 0x000fe40003fa4270 */
[----:B--2---:R-:W-:Y:S02]  /*360d0*/  IADD3 R10, P6, PT, R10, R2, RZ ;  /* 0x000000020a0a7210 */ /* 0x004fe40007fde0ff */
[----:B-1----:R-:W-:Y:S02]  /*360e0*/  SEL R6, RZ, 0x4, !P4 ;  /* 0x00000004ff067807 */ /* 0x002fe40006000000 */
[----:B------:R-:W-:Y:S02]  /*360f0*/  SEL R5, RZ, 0x4, !P5 ;  /* 0x00000004ff057807 */ /* 0x000fe40006800000 */
[----:B------:R-:W-:-:S02]  /*36100*/  SEL R6, R6, RZ, !P2 ;  /* 0x000000ff06067207 */ /* 0x000fc40005000000 */
[----:B------:R-:W-:Y:S02]  /*36110*/  SEL R5, R5, RZ, !P2 ;  /* 0x000000ff05057207 */ /* 0x000fe40005000000 */
[----:B------:R-:W-:Y:S02]  /*36120*/  ISETP.NE.U32.AND P5, PT, R6, RZ, PT ;  /* 0x000000ff0600720c */ /* 0x000fe40003fa5070 */
[----:B------:R-:W-:Y:S02]  /*36130*/  IADD3.X R195, PT, PT, R195, R0, RZ, P6, !PT ;  /* 0x00000000c3c37210 */ /* 0x000fe400037fe4ff */
[----:B------:R-:W-:Y:S01]  /*36140*/  ISETP.NE.U32.AND P4, PT, R5, RZ, PT ;  /* 0x000000ff0500720c */ /* 0x000fe20003f85070 */
[----:B------:R-:W-:Y:S02]  /*36150*/  IMAD.MOV.U32 R6, RZ, RZ, R10 ;  /* 0x000000ffff067224 */ /* 0x000fe400078e000a */
[----:B------:R-:W-:-:S06]  /*36160*/  IMAD.MOV.U32 R7, RZ, RZ, R195 ;  /* 0x000000ffff077224 */ /* 0x000fcc00078e00c3 */
[----:B------:R1:W-:Y:S01]  /*36170*/  LDGSTS.E [R249+0x600b8], desc[UR22][R6.64], P5 ;  /* 0x600b800006f97fae */ /* 0x0003e2000a9a1016 */
[----:B------:R-:W-:-:S04]  /*36180*/  ISETP.GT.AND P5, PT, R4, 0x31, PT ;  /* 0x000000310400780c */ /* 0x000fc80003fa4270 */
[----:B------:R-:W-:-:S04]  /*36190*/  SEL R5, RZ, 0x4, !P5 ;  /* 0x00000004ff057807 */ /* 0x000fc80006800000 */
[----:B------:R-:W-:Y:S01]  /*361a0*/  SEL R5, R5, RZ, !P2 ;  /* 0x000000ff05057207 */ /* 0x000fe20005000000 */
[----:B------:R-:W-:Y:S04]  /*361b0*/  STL [R1+0x9bc], R13 ;  /* 0x0009bc0d01007387 */ /* 0x000fe80000100800 */
[----:B------:R-:W-:Y:S04]  /*361c0*/  STL [R1+0x9b8], R12 ;  /* 0x0009b80c01007387 */ /* 0x000fe80000100800 */
[----:B------:R2:W-:Y:S04]  /*361d0*/  STL [R1+0x9b4], R11 ;  /* 0x0009b40b01007387 */ /* 0x0005e80000100800 */
[----:B------:R4:W-:Y:S01]  /*361e0*/  STL [R1+0x9b0], R10 ;  /* 0x0009b00a01007387 */ /* 0x0009e20000100800 */
[----:B---3--:R-:W-:-:S05]  /*361f0*/  IADD3 R9, P6, PT, R9, R2, RZ ;  /* 0x0000000209097210 */ /* 0x008fca0007fde0ff */
[----:B------:R-:W-:Y:S02]  /*36200*/  IMAD.X R196, R196, 0x1, R0, P6 ;  /* 0x00000001c4c47824 */ /* 0x000fe400030e0600 */
[----:B-1----:R-:W-:Y:S02]  /*36210*/  IMAD.MOV.U32 R6, RZ, RZ, R9 ;  /* 0x000000ffff067224 */ /* 0x002fe400078e0009 */
[----:B------:R-:W-:-:S05]  /*36220*/  IMAD.MOV.U32 R7, RZ, RZ, R196 ;  /* 0x000000ffff077224 */ /* 0x000fca00078e00c4 */
[----:B------:R1:W-:Y:S01]  /*36230*/  LDGSTS.E [R249+0x600bc], desc[UR22][R6.64], P4 ;  /* 0x600bc00006f97fae */ /* 0x0003e2000a1a1016 */
[----:B------:R-:W-:Y:S02]  /*36240*/  ISETP.GT.AND P4, PT, R4, 0x30, PT ;  /* 0x000000300400780c */ /* 0x000fe40003f84270 */
[----:B------:R-:W-:Y:S02]  /*36250*/  IADD3 R197, P6, PT, R197, R2, RZ ;  /* 0x00000002c5c57210 */ /* 0x000fe40007fde0ff */
[----:B-1----:R-:W-:-:S04]  /*36260*/  SEL R6, RZ, 0x4, !P4 ;  /* 0x00000004ff067807 */ /* 0x002fc80006000000 */
[----:B------:R-:W-:-:S04]  /*36270*/  SEL R6, R6, RZ, !P2 ;  /* 0x000000ff06067207 */ /* 0x000fc80005000000 */
        /* <DEDUP_REMOVED lines=60> */
[----:B------:R-:W-:Y:S01]  /*36640*/  IMAD.X R212, R212, 0x1, R0, P6 ;  /* 0x00000001d4d47824 */ /* 0x000fe200030e0600 */
[----:B------:R1:W-:Y:S04]  /*36650*/  STL [R1+0x9ac], R9 ;  /* 0x0009ac0901007387 */ /* 0x0003e80000100800 */
[----:B--2---:R-:W2:Y:S04]  /*36660*/  LDL.LU R11, [R1] ;  /* 0x00000000010b7983 */ /* 0x004ea80000300800 */
[----:B------:R3:W-:Y:S04]  /*36670*/  LDGSTS.E [R249+0x600d8], desc[UR22][R6.64], P5 ;  /* 0x600d800006f97fae */ /* 0x0007e8000a9a1016 */
[----:B----4-:R-:W4:Y:S04]  /*36680*/  LDL.LU R10, [R1+0x4] ;  /* 0x00000400010a7983 */ /* 0x010f280000300800 */
[----:B-1----:R-:W5:Y:S01]  /*36690*/  LDL.LU R9, [R1+0x8] ;  /* 0x0000080001097983 */ /* 0x002f620000300800 */
[----:B---3--:R-:W-:Y:S01]  /*366a0*/  MOV R6, R211 ;  /* 0x000000d300067202 */ /* 0x008fe20000000f00 */
[----:B------:R-:W-:Y:S01]  /*366b0*/  IMAD.MOV.U32 R7, RZ, RZ, R212 ;  /* 0x000000ffff077224 */ /* 0x000fe200078e00d4 */
[C---:B------:R-:W-:Y:S01]  /*366c0*/  ISETP.GT.AND P5, PT, R4.reuse, 0x39, PT ;  /* 0x000000390400780c */ /* 0x040fe20003fa4270 */
[----:B------:R-:W3:Y:S04]  /*366d0*/  LDL.LU R16, [R1+0xc] ;  /* 0x00000c0001107983 */ /* 0x000ee80000300800 */
[----:B------:R1:W-:Y:S01]  /*366e0*/  LDGSTS.E [R249+0x600dc], desc[UR22][R6.64], P4 ;  /* 0x600dc00006f97fae */ /* 0x0003e2000a1a1016 */
[----:B------:R-:W-:-:S02]  /*366f0*/  ISETP.GT.AND P4, PT, R4, 0x38, PT ;  /* 0x000000380400780c */ /* 0x000fc40003f84270 */
[----:B------:R-:W-:Y:S01]  /*36700*/  SEL R5, RZ, 0x4, !P5 ;  /* 0x00000004ff057807 */ /* 0x000fe20006800000 */
[----:B------:R-:W2:Y:S01]  /*36710*/  LDL.LU R15, [R1+0x10] ;  /* 0x00001000010f7983 */ /* 0x000ea20000300800 */
[----:B------:R-:W-:Y:S02]  /*36720*/  IADD3 R213, P6, PT, R213, R2, RZ ;  /* 0x00000002d5d57210 */ /* 0x000fe40007fde0ff */
[----:B-1----:R-:W-:Y:S01]  /*36730*/  SEL R6, RZ, 0x4, !P4 ;  /* 0x00000004ff067807 */ /* 0x002fe20006000000 */
[----:B------:R-:W2:Y:S03]  /*36740*/  LDL.LU R14, [R1+0x14] ;  /* 0x00001400010e7983 */ /* 0x000ea60000300800 */
[----:B------:R-:W-:Y:S01]  /*36750*/  SEL R6, R6, RZ, !P2 ;  /* 0x000000ff06067207 */ /* 0x000fe20005000000 */
[----:B------:R-:W-:Y:S01]  /*36760*/  IMAD.X R214, R214, 0x1, R0, P6 ;  /* 0x00000001d6d67824 */ /* 0x000fe200030e0600 */
[----:B------:R-:W-:Y:S01]  /*36770*/  SEL R5, R5, RZ, !P2 ;  /* 0x000000ff05057207 */ /* 0x000fe20005000000 */
[----:B------:R-:W2:Y:S01]  /*36780*/  LDL.LU R13, [R1+0x18] ;  /* 0x00001800010d7983 */ /* 0x000ea20000300800 */
[----:B------:R-:W-:-:S02]  /*36790*/  ISETP.NE.U32.AND P5, PT, R6, RZ, PT ;  /* 0x000000ff0600720c */ /* 0x000fc40003fa5070 */
[----:B------:R-:W-:Y:S02]  /*367a0*/  IADD3 R215, P6, PT, R215, R2, RZ ;  /* 0x00000002d7d77210 */ /* 0x000fe40007fde0ff */
[----:B------:R-:W-:Y:S01]  /*367b0*/  ISETP.NE.U32.AND P4, PT, R5, RZ, PT ;  /* 0x000000ff0500720c */ /* 0x000fe20003f85070 */
[----:B------:R-:W-:Y:S02]  /*367c0*/  IMAD.MOV.U32 R6, RZ, RZ, R213 ;  /* 0x000000ffff067224 */ /* 0x000fe400078e00d5 */
[----:B------:R-:W-:Y:S02]  /*367d0*/  IMAD.MOV.U32 R7, RZ, RZ, R214 ;  /* 0x000000ffff077224 */ /* 0x000fe400078e00d6 */
[----:B------:R-:W-:-:S04]  /*367e0*/  IMAD.X R216, R216, 0x1, R0, P6 ;  /* 0x00000001d8d87824 */ /* 0x000fc800030e0600 */
        /* <DEDUP_REMOVED lines=144> */
[----:B------:R1:W-:Y:S01]  /*370f0*/  LDGSTS.E [R249+0x60120], desc[UR22][R6.64], P5 ;  /* 0x6012000006f97fae */ /* 0x0003e2000a9a1016 */
[----:B--2---:R-:W-:Y:S01]  /*37100*/  IADD3 R11, P6, PT, R11, R2, RZ ;  /* 0x000000020b0b7210 */ /* 0x004fe20007fde0ff */
[----:B-1----:R-:W-:Y:S02]  /*37110*/  IMAD.MOV.U32 R6, RZ, RZ, R247 ;  /* 0x000000ffff067224 */ /* 0x002fe400078e00f7 */
[----:B------:R-:W-:-:S05]  /*37120*/  IMAD.MOV.U32 R7, RZ, RZ, R248 ;  /* 0x000000ffff077224 */ /* 0x000fca00078e00f8 */
[----:B------:R1:W-:Y:S01]  /*37130*/  LDGSTS.E [R249+0x60124], desc[UR22][R6.64], P4 ;  /* 0x6012400006f97fae */ /* 0x0003e2000a1a1016 */
[C---:B------:R-:W-:Y:S02]  /*37140*/  ISETP.GT.AND P4, PT, R4.reuse, 0x4a, PT ;  /* 0x0000004a0400780c */ /* 0x040fe40003f84270 */
[----:B------:R-:W-:Y:S02]  /*37150*/  ISETP.GT.AND P5, PT, R4, 0x4b, PT ;  /* 0x0000004b0400780c */ /* 0x000fe40003fa4270 */
[----:B------:R-:W-:Y:S02]  /*37160*/  IADD3.X R252, PT, PT, R252, R0, RZ, P6, !PT ;  /* 0x00000000fcfc7210 */ /* 0x000fe400037fe4ff */
[----:B-1----:R-:W-:Y:S02]  /*37170*/  SEL R6, RZ, 0x4, !P4 ;  /* 0x00000004ff067807 */ /* 0x002fe40006000000 */
[----:B-----5:R-:W-:Y:S02]  /*37180*/  IADD3 R9, P6, PT, R9, R2, RZ ;  /* 0x0000000209097210 */ /* 0x020fe40007fde0ff */
[----:B------:R-:W-:-:S02]  /*37190*/  SEL R6, R6, RZ, !P2 ;  /* 0x000000ff06067207 */ /* 0x000fc40005000000 */
[----:B------:R-:W-:Y:S02]  /*371a0*/  SEL R5, RZ, 0x4, !P5 ;  /* 0x00000004ff057807 */ /* 0x000fe40006800000 */
[----:B------:R-:W-:Y:S01]  /*371b0*/  ISETP.NE.U32.AND P5, PT, R6, RZ, PT ;  /* 0x000000ff0600720c */ /* 0x000fe20003fa5070 */
[----:B----4-:R-:W-:Y:S01]  /*371c0*/  IMAD.X R10, R10, 0x1, R0, P6 ;  /* 0x000000010a0a7824 */ /* 0x010fe200030e0600 */
[----:B------:R1:W-:Y:S01]  /*371d0*/  STL [R1], R11 ;  /* 0x0000000b01007387 */ /* 0x0003e20000100800 */
[----:B------:R-:W-:Y:S02]  /*371e0*/  IMAD.MOV.U32 R6, RZ, RZ, R11 ;  /* 0x000000ffff067224 */ /* 0x000fe400078e000b */
[----:B------:R-:W-:Y:S01]  /*371f0*/  IMAD.MOV.U32 R7, RZ, RZ, R252 ;  /* 0x000000ffff077224 */ /* 0x000fe200078e00fc */
[----:B------:R-:W-:Y:S04]  /*37200*/  STL [R1+0x8], R9 ;  /* 0x0000080901007387 */ /* 0x000fe80000100800 */
[----:B------:R2:W-:Y:S04]  /*37210*/  STL [R1+0x4], R10 ;  /* 0x0000040a01007387 */ /* 0x0005e80000100800 */
[----:B------:R-:W4:Y:S04]  /*37220*/  LDL.LU R12, [R1+0x1c] ;  /* 0x00001c00010c7983 */ /* 0x000f280000300800 */
[----:B-1----:R-:W5:Y:S04]  /*37230*/  LDL.LU R11, [R1+0x20] ;  /* 0x00002000010b7983 */ /* 0x002f680000300800 */
[----:B------:R1:W-:Y:S02]  /*37240*/  LDGSTS.E [R249+0x60128], desc[UR22][R6.64], P5 ;  /* 0x6012800006f97fae */ /* 0x0003e4000a9a1016 */
[----:B-1----:R-:W-:-:S02]  /*37250*/  IMAD.MOV.U32 R7, RZ, RZ, R10 ;  /* 0x000000ffff077224 */ /* 0x002fc400078e000a */
[----:B------:R-:W-:Y:S01]  /*37260*/  IMAD.MOV.U32 R6, RZ, RZ, R9 ;  /* 0x000000ffff067224 */ /* 0x000fe200078e0009 */
[----:B--2---:R-:W2:Y:S04]  /*37270*/  LDL.LU R10, [R1+0x24] ;  /* 0x00002400010a7983 */ /* 0x004ea80000300800 */
[----:B------:R-:W2:Y:S01]  /*37280*/  LDL.LU R9, [R1+0x28] ;  /* 0x0000280001097983 */ /* 0x000ea20000300800 */
[----:B------:R-:W-:-:S04]  /*37290*/  SEL R5, R5, RZ, !P2 ;  /* 0x000000ff05057207 */ /* 0x000fc80005000000 */
[----:B------:R-:W-:Y:S02]  /*372a0*/  ISETP.NE.U32.AND P4, PT, R5, RZ, PT ;  /* 0x000000ff0500720c */ /* 0x000fe40003f85070 */
[----:B------:R-:W-:-:S11]  /*372b0*/  ISETP.GT.AND P5, PT, R4, 0x4d, PT ;  /* 0x0000004d0400780c */ /* 0x000fd60003fa4270 */
[----:B------:R1:W-:Y:S01]  /*372c0*/  LDGSTS.E [R249+0x6012c], desc[UR22][R6.64], P4 ;  /* 0x6012c00006f97fae */ /* 0x0003e2000a1a1016 */
[----:B------:R-:W-:Y:S02]  /*372d0*/  ISETP.GT.AND P4, PT, R4, 0x4c, PT ;  /* 0x0000004c0400780c */ /* 0x000fe40003f84270 */
[----:B------:R-:W-:Y:S02]  /*372e0*/  SEL R5, RZ, 0x4, !P5 ;  /* 0x00000004ff057807 */ /* 0x000fe40006800000 */
[----:B------:R-:W-:Y:S02]  /*372f0*/  IADD3 R15, P6, PT, R15, R2, RZ ;  /* 0x000000020f0f7210 */ /* 0x000fe40007fde0ff */
[----:B-1----:R-:W-:-:S04]  /*37300*/  SEL R6, RZ, 0x4, !P4 ;  /* 0x00000004ff067807 */ /* 0x002fc80006000000 */
[----:B------:R-:W-:Y:S01]  /*37310*/  SEL R6, R6, RZ, !P2 ;  /* 0x000000ff06067207 */ /* 0x000fe20005000000 */
[----:B---3--:R-:W-:Y:S01]  /*37320*/  IMAD.X R16, R16, 0x1, R0, P6 ;  /* 0x0000000110107824 */ /* 0x008fe200030e0600 */
[----:B------:R-:W-:Y:S02]  /*37330*/  SEL R5, R5, RZ, !P2 ;  /* 0x000000ff05057207 */ /* 0x000fe40005000000 */
[----:B------:R-:W-:Y:S02]  /*37340*/  ISETP.NE.U32.AND P5, PT, R6, RZ, PT ;  /* 0x000000ff0600720c */ /* 0x000fe40003fa5070 */
[----:B------:R-:W-:Y:S02]  /*37350*/  IADD3 R13, P6, PT, R13, R2, RZ ;  /* 0x000000020d0d7210 */ /* 0x000fe40007fde0ff */
[----:B------:R-:W-:Y:S01]  /*37360*/  ISETP.NE.U32.AND P4, PT, R5, RZ, PT ;  /* 0x000000ff0500720c */ /* 0x000fe20003f85070 */
[----:B------:R-:W-:Y:S01]  /*37370*/  IMAD.MOV.U32 R6, RZ, RZ, R15 ;  /* 0x000000ffff067224 */ /* 0x000fe200078e000f */
[----:B------:R-:W-:Y:S01]  /*37380*/  IADD3.X R14, PT, PT, R14, R0, RZ, P6, !PT ;  /* 0x000000000e0e7210 */ /* 0x000fe200037fe4ff */
[----:B------:R-:W-:Y:S01]  /*37390*/  IMAD.MOV.U32 R7, RZ, RZ, R16 ;  /* 0x000000ffff077224 */ /* 0x000fe200078e0010 */
[----:B------:R-:W-:Y:S04]  /*373a0*/  STL [R1+0x10], R15 ;  /* 0x0000100f01007387 */ /* 0x000fe80000100800 */
[----:B------:R1:W-:Y:S04]  /*373b0*/  STL [R1+0xc], R16 ;  /* 0x00000c1001007387 */ /* 0x0003e80000100800 */
[----:B------:R-:W-:Y:S04]  /*373c0*/  STL [R1+0x18], R13 ;  /* 0x0000180d01007387 */ /* 0x000fe80000100800 */
[----:B------:R3:W-:Y:S04]  /*373d0*/  LDGSTS.E [R249+0x60130], desc[UR22][R6.64], P5 ;  /* 0x6013000006f97fae */ /* 0x0007e8000a9a1016 */
[----:B------:R3:W-:Y:S04]  /*373e0*/  STL [R1+0x14], R14 ;  /* 0x0000140e01007387 */ /* 0x0007e80000100800 */
[----:B-1----:R-:W2:Y:S01]  /*373f0*/  LDL.LU R16, [R1+0x2c] ;  /* 0x00002c0001107983 */ /* 0x002ea20000300800 */
[----:B---3--:R-:W-:-:S03]  /*37400*/  IMAD.MOV.U32 R6, RZ, RZ, R13 ;  /* 0x000000ffff067224 */ /* 0x008fc600078e000d */
[----:B------:R-:W3:Y:S01]  /*37410*/  LDL.LU R15, [R1+0x30] ;  /* 0x00003000010f7983 */ /* 0x000ee20000300800 */
[----:B------:R-:W-:-:S03]  /*37420*/  IMAD.MOV.U32 R7, RZ, RZ, R14 ;  /* 0x000000ffff077224 */ /* 0x000fc600078e000e */
[----:B------:R-:W3:Y:S04]  /*37430*/  LDL.LU R14, [R1+0x34] ;  /* 0x00003400010e7983 */ /* 0x000ee80000300800 */
[----:B------:R1:W-:Y:S01]  /*37440*/  LDGSTS.E [R249+0x60134], desc[UR22][R6.64], P4 ;  /* 0x6013400006f97fae */ /* 0x0003e2000a1a1016 */
[----:B------:R-:W-:-:S03]  /*37450*/  ISETP.GT.AND P4, PT, R4, 0x4e, PT ;  /* 0x0000004e0400780c */ /* 0x000fc60003f84270 */
[----:B------:R-:W3:Y:S01]  /*37460*/  LDL.LU R13, [R1+0x38] ;  /* 0x00003800010d7983 */ /* 0x000ee20000300800 */
[----:B------:R-:W-:Y:S02]  /*37470*/  ISETP.GT.AND P5, PT, R4, 0x4f, PT ;  /* 0x0000004f0400780c */ /* 0x000fe40003fa4270 */
[----:B-1----:R-:W-:-:S04]  /*37480*/  SEL R6, RZ, 0x4, !P4 ;  /* 0x00000004ff067807 */ /* 0x002fc80006000000 */
[----:B------:R-:W-:Y:S02]  /*37490*/  SEL R6, R6, RZ, !P2 ;  /* 0x000000ff06067207 */ /* 0x000fe40005000000 */
[----:B------:R-:W-:Y:S02]  /*374a0*/  SEL R5, RZ, 0x4, !P5 ;  /* 0x00000004ff057807 */ /* 0x000fe40006800000 */
[----:B------:R-:W-:Y:S02]  /*374b0*/  ISETP.NE.U32.AND P5, PT, R6, RZ, PT ;  /* 0x000000ff0600720c */ /* 0x000fe40003fa5070 */
[----:B-----5:R-:W-:-:S05]  /*374c0*/  IADD3 R11, P6, PT, R11, R2, RZ ;  /* 0x000000020b0b7210 */ /* 0x020fca0007fde0ff */
[----:B----4-:R-:W-:Y:S01]  /*374d0*/  IMAD.X R12, R12, 0x1, R0, P6 ;  /* 0x000000010c0c7824 */ /* 0x010fe200030e0600 */
[----:B------:R-:W-:Y:S01]  /*374e0*/  STL [R1+0x20], R11 ;  /* 0x0000200b01007387 */ /* 0x000fe20000100800 */
[----:B------:R-:W-:-:S03]  /*374f0*/  MOV R6, R11 ;  /* 0x0000000b00067202 */ /* 0x000fc60000000f00 */
[----:B------:R1:W-:Y:S01]  /*37500*/  STL [R1+0x1c], R12 ;  /* 0x00001c0c01007387 */ /* 0x0003e20000100800 */
[----:B------:R-:W-:-:S05]  /*37510*/  IMAD.MOV.U32 R7, RZ, RZ, R12 ;  /* 0x000000ffff077224 */ /* 0x000fca00078e000c */
[----:B------:R4:W-:Y:S01]  /*37520*/  LDGSTS.E [R249+0x60138], desc[UR22][R6.64], P5 ;  /* 0x6013800006f97fae */ /* 0x0009e2000a9a1016 */
[----:B--2---:R-:W-:-:S05]  /*37530*/  IADD3 R9, P6, PT, R9, R2, RZ ;  /* 0x0000000209097210 */ /* 0x004fca0007fde0ff */
[----:B------:R-:W-:Y:S01]  /*37540*/  IMAD.X R10, R10, 0x1, R0, P6 ;  /* 0x000000010a0a7824 */ /* 0x000fe200030e0600 */
[----:B------:R-:W-:Y:S04]  /*37550*/  STL [R1+0x28], R9 ;  /* 0x0000280901007387 */ /* 0x000fe80000100800 */
[----:B------:R2:W-:Y:S04]  /*37560*/  STL [R1+0x24], R10 ;  /* 0x0000240a01007387 */ /* 0x0005e80000100800 */
[----:B-1----:R-:W5:Y:S04]  /*37570*/  LDL.LU R12, [R1+0x3c] ;  /* 0x00003c00010c7983 */ /* 0x002f680000300800 */
[----:B------:R-:W5:Y:S01]  /*37580*/  LDL.LU R11, [R1+0x40] ;  /* 0x00004000010b7983 */ /* 0x000f620000300800 */
[----:B----4-:R-:W-:-:S02]  /*37590*/  IMAD.MOV.U32 R7, RZ, RZ, R10 ;  /* 0x000000ffff077224 */ /* 0x010fc400078e000a */
[----:B------:R-:W-:Y:S01]  /*375a0*/  IMAD.MOV.U32 R6, RZ, RZ, R9 ;  /* 0x000000ffff067224 */ /* 0x000fe200078e0009 */
[----:B--2---:R-:W2:Y:S04]  /*375b0*/  LDL.LU R10, [R1+0x44] ;  /* 0x00004400010a7983 */ /* 0x004ea80000300800 */
[----:B------:R-:W4:Y:S01]  /*375c0*/  LDL.LU R9, [R1+0x48] ;  /* 0x0000480001097983 */ /* 0x000f220000300800 */
[----:B------:R-:W-:-:S04]  /*375d0*/  SEL R5, R5, RZ, !P2 ;  /* 0x000000ff05057207 */ /* 0x000fc80005000000 */
[----:B------:R-:W-:Y:S02]  /*375e0*/  ISETP.NE.U32.AND P4, PT, R5, RZ, PT ;  /* 0x000000ff0500720c */ /* 0x000fe40003f85070 */
[----:B------:R-:W-:-:S11]  /*375f0*/  ISETP.GT.AND P5, PT, R4, 0x51, PT ;  /* 0x000000510400780c */ /* 0x000fd60003fa4270 */
[----:B------:R1:W-:Y:S01]  /*37600*/  LDGSTS.E [R249+0x6013c], desc[UR22][R6.64], P4 ;  /* 0x6013c00006f97fae */ /* 0x0003e2000a1a1016 */
[----:B------:R-:W-:Y:S02]  /*37610*/  ISETP.GT.AND P4, PT, R4, 0x50, PT ;  /* 0x000000500400780c */ /* 0x000fe40003f84270 */
[----:B------:R-:W-:Y:S02]  /*37620*/  SEL R5, RZ, 0x4, !P5 ;  /* 0x00000004ff057807 */ /* 0x000fe40006800000 */
[----:B-1----:R-:W-:-:S04]  /*37630*/  SEL R6, RZ, 0x4, !P4 ;  /* 0x00000004ff067807 */ /* 0x002fc80006000000 */
[----:B------:R-:W-:Y:S02]  /*37640*/  SEL R6, R6, RZ, !P2 ;  /* 0x000000ff06067207 */ /* 0x000fe40005000000 */
[----:B------:R-:W-:Y:S02]  /*37650*/  SEL R5, R5, RZ, !P2 ;  /* 0x000000ff05057207 */ /* 0x000fe40005000000 */
[----:B------:R-:W-:Y:S02]  /*37660*/  ISETP.NE.U32.AND P5, PT, R6, RZ, PT ;  /* 0x000000ff0600720c */ /* 0x000fe40003fa5070 */
[----:B---3--:R-:W-:-:S05]  /*37670*/  IADD3 R15, P6, PT, R15, R2, RZ ;  /* 0x000000020f0f7210 */ /* 0x008fca0007fde0ff */
[--C-:B------:R-:W-:Y:S01]  /*37680*/  IMAD.X R16, R16, 0x1, R0.reuse, P6 ;  /* 0x0000000110107824 */ /* 0x100fe200030e0600 */
[----:B------:R-:W-:Y:S01]  /*37690*/  ISETP.NE.U32.AND P4, PT, R5, RZ, PT ;  /* 0x000000ff0500720c */ /* 0x000fe20003f85070 */
[----:B------:R-:W-:Y:S01]  /*376a0*/  IMAD.MOV.U32 R6, RZ, RZ, R15 ;  /* 0x000000ffff067224 */ /* 0x000fe200078e000f */
[----:B------:R-:W-:Y:S02]  /*376b0*/  IADD3 R13, P6, PT, R13, R2, RZ ;  /* 0x000000020d0d7210 */ /* 0x000fe40007fde0ff */
[----:B------:R-:W-:Y:S01]  /*376c0*/  MOV R7, R16 ;  /* 0x0000001000077202 */ /* 0x000fe20000000f00 */
[----:B------:R-:W-:Y:S02]  /*376d0*/  STL [R1+0x30], R15 ;  /* 0x0000300f01007387 */ /* 0x000fe40000100800 */
[----:B------:R-:W-:Y:S02]  /*376e0*/  IMAD.X R14, R14, 0x1, R0, P6 ;  /* 0x000000010e0e7824 */ /* 0x000fe400030e0600 */
        /* <DEDUP_REMOVED lines=18> */
[--C-:B------:R-:W-:Y:S01]  /*37810*/  IMAD.X R12, R12, 0x1, R0.reuse, P6 ;  /* 0x000000010c0c7824 */ /* 0x100fe200030e0600 */
[----:B----4-:R-:W-:Y:S01]  /*37820*/  IADD3 R9, P6, PT, R9, R2, RZ ;  /* 0x0000000209097210 */ /* 0x010fe20007fde0ff */
[----:B------:R-:W-:Y:S04]  /*37830*/  STL [R1+0x40], R11 ;  /* 0x0000400b01007387 */ /* 0x000fe80000100800 */
[----:B--2---:R-:W-:Y:S01]  /*37840*/  IMAD.X R10, R10, 0x1, R0, P6 ;  /* 0x000000010a0a7824 */ /* 0x004fe200030e0600 */
[----:B------:R1:W-:Y:S01]  /*37850*/  STL [R1+0x3c], R12 ;  /* 0x00003c0c01007387 */ /* 0x0003e20000100800 */
[----:B------:R-:W-:Y:S02]  /*37860*/  IMAD.MOV.U32 R6, RZ, RZ, R11 ;  /* 0x000000ffff067224 */ /* 0x000fe400078e000b */
[----:B------:R-:W-:Y:S01]  /*37870*/  IMAD.MOV.U32 R7, RZ, RZ, R12 ;  /* 0x000000ffff077224 */ /* 0x000fe200078e000c */
[----:B------:R-:W-:Y:S04]  /*37880*/  STL [R1+0x48], R9 ;  /* 0x0000480901007387 */ /* 0x000fe80000100800 */
[----:B------:R2:W-:Y:S04]  /*37890*/  STL [R1+0x44], R10 ;  /* 0x0000440a01007387 */ /* 0x0005e80000100800 */
[----:B-1----:R-:W4:Y:S04]  /*378a0*/  LDL.LU R12, [R1+0x5c] ;  /* 0x00005c00010c7983 */ /* 0x002f280000300800 */
[----:B------:R-:W5:Y:S04]  /*378b0*/  LDL.LU R11, [R1+0x60] ;  /* 0x00006000010b7983 */ /* 0x000f680000300800 */
[----:B------:R1:W-:Y:S02]  /*378c0*/  LDGSTS.E [R249+0x60148], desc[UR22][R6.64], P5 ;  /* 0x6014800006f97fae */ /* 0x0003e4000a9a1016 */
[----:B-1----:R-:W-:Y:S01]  /*378d0*/  IMAD.MOV.U32 R7, RZ, RZ, R10 ;  /* 0x000000ffff077224 */ /* 0x002fe200078e000a */
[----:B------:R-:W-:Y:S01]  /*378e0*/  MOV R6, R9 ;  /* 0x0000000900067202 */ /* 0x000fe20000000f00 */
        /* <DEDUP_REMOVED lines=13> */
[----:B------:R-:W-:Y:S01]  /*379c0*/  IMAD.X R16, R16, 0x1, R0, P6 ;  /* 0x0000000110107824 */ /* 0x000fe200030e0600 */
[----:B------:R-:W-:Y:S01]  /*379d0*/  ISETP.NE.U32.AND P4, PT, R5, RZ, PT ;  /* 0x000000ff0500720c */ /* 0x000fe20003f85070 */
[----:B------:R-:W-:Y:S01]  /*379e0*/  IMAD.MOV.U32 R6, RZ, RZ, R15 ;  /* 0x000000ffff067224 */ /* 0x000fe200078e000f */
[----:B------:R-:W-:Y:S01]  /*379f0*/  IADD3 R13, P6, PT, R13, R2, RZ ;  /* 0x000000020d0d7210 */ /* 0x000fe20007fde0ff */
[----:B------:R-:W-:Y:S01]  /*37a00*/  IMAD.MOV.U32 R7, RZ, RZ, R16 ;  /* 0x000000ffff077224 */ /* 0x000fe200078e0010 */
[----:B------:R-:W-:Y:S03]  /*37a10*/  STL [R1+0x50], R15 ;  /* 0x0000500f01007387 */ /* 0x000fe60000100800 */
[----:B------:R-:W-:Y:S01]  /*37a20*/  IMAD.X R14, R14, 0x1, R0, P6 ;  /* 0x000000010e0e7824 */ /* 0x000fe200030e0600 */
[----:B------:R1:W-:Y:S04]  /*37a30*/  STL [R1+0x4c], R16 ;  /* 0x00004c1001007387 */ /* 0x0003e80000100800 */
[----:B------:R-:W-:Y:S04]  /*37a40*/  STL [R1+0x58], R13 ;  /* 0x0000580d01007387 */ /* 0x000fe80000100800 */
[----:B------:R3:W-:Y:S04]  /*37a50*/  LDGSTS.E [R249+0x60150], desc[UR22][R6.64], P5 ;  /* 0x6015000006f97fae */ /* 0x0007e8000a9a1016 */
[----:B------:R3:W-:Y:S04]  /*37a60*/  STL [R1+0x54], R14 ;  /* 0x0000540e01007387 */ /* 0x0007e80000100800 */
[----:B-1----:R-:W2:Y:S01]  /*37a70*/  LDL.LU R16, [R1+0x6c] ;  /* 0x00006c0001107983 */ /* 0x002ea20000300800 */
[----:B---3--:R-:W-:Y:S01]  /*37a80*/  IMAD.MOV.U32 R6, RZ, RZ, R13 ;  /* 0x000000ffff067224 */ /* 0x008fe200078e000d */
[----:B------:R-:W-:-:S02]  /*37a90*/  MOV R7, R14 ;  /* 0x0000000e00077202 */ /* 0x000fc40000000f00 */
[----:B------:R-:W3:Y:S04]  /*37aa0*/  LDL.LU R15, [R1+0x70] ;  /* 0x00007000010f7983 */ /* 0x000ee80000300800 */
        /* <DEDUP_REMOVED lines=12> */
[----:B------:R-:W-:-:S03]  /*37b70*/  IMAD.MOV.U32 R6, RZ, RZ, R11 ;  /* 0x000000ffff067224 */ /* 0x000fc600078e000b */
        /* <DEDUP_REMOVED lines=23> */
[----:B------:R-:W-:Y:S02]  /*37cf0*/  ISETP.NE.U32.AND P4, PT, R5, RZ, PT ;  /* 0x000000ff0500720c */ /* 0x000fe40003f85070 */
[----:B---3--:R-:W-:-:S04]  /*37d00*/  IADD3 R15, P6, PT, R15, R2, RZ ;  /* 0x000000020f0f7210 */ /* 0x008fc80007fde0ff */
[----:B------:R-:W-:Y:S01]  /*37d10*/  IADD3.X R16, PT, PT, R16, R0, RZ, P6, !PT ;  /* 0x0000000010107210 */ /* 0x000fe200037fe4ff */
[----:B------:R-:W-:Y:S01]  /*37d20*/  IMAD.MOV.U32 R6, RZ, RZ, R15 ;  /* 0x000000ffff067224 */ /* 0x000fe200078e000f */
[----:B------:R-:W-:-:S03]  /*37d30*/  IADD3 R13, P6, PT, R13, R2, RZ ;  /* 0x000000020d0d7210 */ /* 0x000fc60007fde0ff */
[----:B------:R-:W-:Y:S01]  /*37d40*/  IMAD.MOV.U32 R7, RZ, RZ, R16 ;  /* 0x000000ffff077224 */ /* 0x000fe200078e0010 */
[----:B------:R-:W-:Y:S01]  /*37d50*/  STL [R1+0x70], R15 ;  /* 0x0000700f01007387 */ /* 0x000fe20000100800 */
[----:B------:R-:W-:-:S03]  /*37d60*/  IMAD.X R14, R14, 0x1, R0, P6 ;  /* 0x000000010e0e7824 */ /* 0x000fc600030e0600 */
        /* <DEDUP_REMOVED lines=18> */
[----:B------:R-:W-:Y:S01]  /*37e90*/  IMAD.X R12, R12, 0x1, R0, P6 ;  /* 0x000000010c0c7824 */ /* 0x000fe200030e0600 */
[----:B----4-:R-:W-:Y:S01]  /*37ea0*/  IADD3 R9, P6, PT, R9, R2, RZ ;  /* 0x0000000209097210 */ /* 0x010fe20007fde0ff */
[----:B------:R-:W-:Y:S03]  /*37eb0*/  STL [R1+0x80], R11 ;  /* 0x0000800b01007387 */ /* 0x000fe60000100800 */
[----:B--2---:R-:W-:Y:S01]  /*37ec0*/  IADD3.X R10, PT, PT, R10, R0, RZ, P6, !PT ;  /* 0x000000000a0a7210 */ /* 0x004fe200037fe4ff */
        /* <DEDUP_REMOVED lines=23> */
[----:B---3--:R-:W-:-:S05]  /*38040*/  IADD3 R15, P6, PT, R15, R2, RZ ;  /* 0x000000020f0f7210 */ /* 0x008fca0007fde0ff */
[----:B------:R-:W-:Y:S01]  /*38050*/  IMAD.X R16, R16, 0x1, R0, P6 ;  /* 0x0000000110107824 */ /* 0x000fe200030e0600 */
[----:B------:R-:W-:Y:S02]  /*38060*/  MOV R6, R15 ;  /* 0x0000000f00067202 */ /* 0x000fe40000000f00 */
        /* <DEDUP_REMOVED lines=26> */
[----:B------:R-:W-:-:S05]  /*38210*/  MOV R7, R12 ;  /* 0x0000000c00077202 */ /* 0x000fca0000000f00 */
        /* <DEDUP_REMOVED lines=23> */
[----:B------:R-:W-:Y:S02]  /*38390*/  IMAD.X R16, R16, 0x1, R0, P6 ;  /* 0x0000000110107824 */ /* 0x000fe400030e0600 */
[----:B------:R-:W-:Y:S01]  /*383a0*/  IMAD.MOV.U32 R6, RZ, RZ, R15 ;  /* 0x000000ffff067224 */ /* 0x000fe200078e000f */
[----:B------:R-:W-:Y:S01]  /*383b0*/  IADD3 R13, P6, PT, R13, R2, RZ ;  /* 0x000000020d0d7210 */ /* 0x000fe20007fde0ff */
[----:B------:R-:W-:Y:S01]  /*383c0*/  IMAD.MOV.U32 R7, RZ, RZ, R16 ;  /* 0x000000ffff077224 */ /* 0x000fe200078e0010 */
[----:B------:R-:W-:Y:S03]  /*383d0*/  STL [R1+0xb0], R15 ;  /* 0x0000b00f01007387 */ /* 0x000fe60000100800 */
[----:B------:R-:W-:Y:S01]  /*383e0*/  IMAD.X R14, R14, 0x1, R0, P6 ;  /* 0x000000010e0e7824 */ /* 0x000fe200030e0600 */
[----:B------:R1:W-:Y:S04]  /*383f0*/  STL [R1+0xac], R16 ;  /* 0x0000ac1001007387 */ /* 0x0003e80000100800 */
[----:B------:R3:W-:Y:S04]  /*38400*/  LDGSTS.E [R249+0x60180], desc[UR22][R6.64], P5 ;  /* 0x6018000006f97fae */ /* 0x0007e8000a9a1016 */
[----:B------:R-:W-:Y:S04]  /*38410*/  STL [R1+0xb8], R13 ;  /* 0x0000b80d01007387 */ /* 0x000fe80000100800 */
[----:B------:R1:W-:Y:S01]  /*38420*/  STL [R1+0xb4], R14 ;  /* 0x0000b40e01007387 */ /* 0x0003e20000100800 */
[----:B---3--:R-:W-:Y:S01]  /*38430*/  MOV R6, R13 ;  /* 0x0000000d00067202 */ /* 0x008fe20000000f00 */
[----:B------:R-:W-:-:S02]  /*38440*/  IMAD.MOV.U32 R7, RZ, RZ, R14 ;  /* 0x000000ffff077224 */ /* 0x000fc400078e000e */
[----:B-1----:R-:W3:Y:S04]  /*38450*/  LDL.LU R16, [R1+0xcc] ;  /* 0x0000cc0001107983 */ /* 0x002ee80000300800 */
[----:B------:R-:W3:Y:S04]  /*38460*/  LDL.LU R15, [R1+0xd0] ;  /* 0x0000d000010f7983 */ /* 0x000ee80000300800 */
[----:B------:R1:W-:Y:S01]  /*38470*/  LDGSTS.E [R249+0x60184], desc[UR22][R6.64], P4 ;  /* 0x6018400006f97fae */ /* 0x0003e2000a1a1016 */
[----:B------:R-:W-:-:S03]  /*38480*/  ISETP.GT.AND P4, PT, R4, 0x62, PT ;  /* 0x000000620400780c */ /* 0x000fc60003f84270 */
[----:B------:R-:W3:Y:S04]  /*38490*/  LDL.LU R14, [R1+0xd4] ;  /* 0x0000d400010e7983 */ /* 0x000ee80000300800 */
        /* <DEDUP_REMOVED lines=19> */
[----:B-1----:R-:W-:Y:S01]  /*385d0*/  MOV R7, R10 ;  /* 0x0000000a00077202 */ /* 0x002fe20000000f00 */
        /* <DEDUP_REMOVED lines=25> */
[----:B---3--:R-:W-:-:S03]  /*38770*/  IMAD.MOV.U32 R6, RZ, RZ, R13 ;  /* 0x000000ffff067224 */ /* 0x008fc600078e000d */
[----:B-1----:R-:W3:Y:S01]  /*38780*/  LDL.LU R16, [R1+0xec] ;  /* 0x0000ec0001107983 */ /* 0x002ee20000300800 */
[----:B------:R-:W-:-:S03]  /*38790*/  IMAD.MOV.U32 R7, RZ, RZ, R14 ;  /* 0x000000ffff077224 */ /* 0x000fc600078e000e */
        /* <DEDUP_REMOVED lines=10> */
[----:B-----5:R-:W-:-:S04]  /*38840*/  IADD3 R11, P6, PT, R11, R2, RZ ;  /* 0x000000020b0b7210 */ /* 0x020fc80007fde0ff */
[----:B----4-:R-:W-:Y:S01]  /*38850*/  IADD3.X R12, PT, PT, R12, R0, RZ, P6, !PT ;  /* 0x000000000c0c7210 */ /* 0x010fe200037fe4ff */
        /* <DEDUP_REMOVED lines=31> */
[----:B------:R-:W-:Y:S02]  /*38a50*/  STL [R1+0xf0], R15 ;  /* 0x0000f00f01007387 */ /* 0x000fe40000100800 */
[----:B------:R-:W-:Y:S02]  /*38a60*/  IADD3.X R14, PT, PT, R14, R0, RZ, P6, !PT ;  /* 0x000000000e0e7210 */ /* 0x000fe400037fe4ff */
        /* <DEDUP_REMOVED lines=23> */
[----:B------:R-:W-:Y:S01]  /*38be0*/  MOV R6, R11 ;  /* 0x0000000b00067202 */ /* 0x000fe20000000f00 */
[----:B------:R-:W-:Y:S02]  /*38bf0*/  IMAD.MOV.U32 R7, RZ, RZ, R12 ;  /* 0x000000ffff077224 */ /* 0x000fe400078e000c */
        /* <DEDUP_REMOVED lines=21> */
[--C-:B------:R-:W-:Y:S02]  /*38d50*/  IMAD.X R16, R16, 0x1, R0.reuse, P6 ;  /* 0x0000000110107824 */ /* 0x100fe400030e0600 */
        /* <DEDUP_REMOVED lines=35> */
[----:B----4-:R-:W-:Y:S01]  /*38f90*/  IMAD.MOV.U32 R7, RZ, RZ, R10 ;  /* 0x000000ffff077224 */ /* 0x010fe200078e000a */
[----:B------:R-:W-:-:S02]  /*38fa0*/  MOV R6, R9 ;  /* 0x0000000900067202 */ /* 0x000fc40000000f00 */
        /* <DEDUP_REMOVED lines=96> */
[----:B--2---:R-:W-:-:S04]  /*395b0*/  IADD3 R9, P6, PT, R9, R2, RZ ;  /* 0x0000000209097210 */ /* 0x004fc80007fde0ff */
[----:B------:R-:W-:Y:S01]  /*395c0*/  IADD3.X R10, PT, PT, R10, R0, RZ, P6, !PT ;  /* 0x000000000a0a7210 */ /* 0x000fe200037fe4ff */
        /* <DEDUP_REMOVED lines=21> */
[----:B------:R1:W-:Y:S01]  /*39720*/  STL [R1+0x170], R15 ;  /* 0x0001700f01007387 */ /* 0x0003e20000100800 */
[----:B------:R-:W-:Y:S02]  /*39730*/  MOV R6, R15 ;  /* 0x0000000f00067202 */ /* 0x000fe40000000f00 */
[----:B------:R-:W-:Y:S01]  /*39740*/  IADD3 R13, P6, PT, R13, R2, RZ ;  /* 0x000000020d0d7210 */ /* 0x000fe20007fde0ff */
[----:B------:R3:W-:Y:S01]  /*39750*/  STL [R1+0x16c], R16 ;  /* 0x00016c1001007387 */ /* 0x0007e20000100800 */
[----:B------:R-:W-:-:S03]  /*39760*/  IMAD.MOV.U32 R7, RZ, RZ, R16 ;  /* 0x000000ffff077224 */ /* 0x000fc600078e0010 */
[----:B------:R-:W-:Y:S01]  /*39770*/  IMAD.X R14, R14, 0x1, R0, P6 ;  /* 0x000000010e0e7824 */ /* 0x000fe200030e0600 */
[----:B-1----:R-:W2:Y:S04]  /*39780*/  LDL.LU R15, [R1+0x190] ;  /* 0x00019000010f7983 */ /* 0x002ea80000300800 */
[----:B------:R-:W-:Y:S04]  /*39790*/  STL [R1+0x178], R13 ;  /* 0x0001780d01007387 */ /* 0x000fe80000100800 */
[----:B------:R1:W-:Y:S04]  /*397a0*/  STL [R1+0x174], R14 ;  /* 0x0001740e01007387 */ /* 0x0003e80000100800 */
[----:B------:R1:W-:Y:S04]  /*397b0*/  LDGSTS.E [R249+0x601e0], desc[UR22][R6.64], P5 ;  /* 0x601e000006f97fae */ /* 0x0003e8000a9a1016 */
[----:B---3--:R-:W3:Y:S01]  /*397c0*/  LDL.LU R16, [R1+0x18c] ;  /* 0x00018c0001107983 */ /* 0x008ee20000300800 */
[----:B-1----:R-:W-:-:S02]  /*397d0*/  IMAD.MOV.U32 R6, RZ, RZ, R13 ;  /* 0x000000ffff067224 */ /* 0x002fc400078e000d */
[----:B------:R-:W-:Y:S02]  /*397e0*/  IMAD.MOV.U32 R7, RZ, RZ, R14 ;  /* 0x000000ffff077224 */ /* 0x000fe400078e000e */
        /* <DEDUP_REMOVED lines=15> */
[----:B------:R-:W-:Y:S01]  /*398e0*/  IMAD.MOV.U32 R6, RZ, RZ, R11 ;  /* 0x000000ffff067224 */ /* 0x000fe200078e000b */
[----:B------:R-:W-:Y:S02]  /*398f0*/  MOV R7, R12 ;  /* 0x0000000c00077202 */ /* 0x000fe40000000f00 */
        /* <DEDUP_REMOVED lines=10> */
[----:B------:R-:W-:-:S13]  /*399a0*/  ISETP.NE.U32.AND P4, PT, R5, RZ, PT ;  /* 0x000000ff0500720c */ /* 0x000fda0003f85070 */
[----:B------:R1:W-:Y:S01]  /*399b0*/  LDGSTS.E [R249+0x601ec], desc[UR22][R6.64], P4 ;  /* 0x601ec00006f97fae */ /* 0x0003e2000a1a1016 */
[----:B------:R-:W-:-:S04]  /*399c0*/  ISETP.GT.AND P4, PT, R4, 0x7c, PT ;  /* 0x0000007c0400780c */ /* 0x000fc80003f84270 */
[----:B------:R-:W-:-:S04]  /*399d0*/  SEL R5, RZ, 0x4, !P4 ;  /* 0x00000004ff057807 */ /* 0x000fc80006000000 */
[----:B------:R-:W-:-:S04]  /*399e0*/  SEL R5, R5, RZ, !P2 ;  /* 0x000000ff05057207 */ /* 0x000fc80005000000 */
[----:B------:R-:W-:Y:S02]  /*399f0*/  ISETP.NE.U32.AND P5, PT, R5, RZ, PT ;  /* 0x000000ff0500720c */ /* 0x000fe40003fa5070 */
[----:B------:R-:W-:-:S04]  /*39a00*/  ISETP.GT.AND P4, PT, R4, 0x7d, PT ;  /* 0x0000007d0400780c */ /* 0x000fc80003f84270 */
[----:B------:R-:W-:-:S04]  /*39a10*/  SEL R5, RZ, 0x4, !P4 ;  /* 0x00000004ff057807 */ /* 0x000fc80006000000 */
[----:B------:R-:W-:-:S04]  /*39a20*/  SEL R5, R5, RZ, !P2 ;  /* 0x000000ff05057207 */ /* 0x000fc80005000000 */
[----:B------:R-:W-:Y:S02]  /*39a30*/  ISETP.NE.U32.AND P4, PT, R5, RZ, PT ;  /* 0x000000ff0500720c */ /* 0x000fe40003f85070 */
[----:B------:R-:W-:-:S05]  /*39a40*/  IADD3 R15, P6, PT, R15, R2, RZ ;  /* 0x000000020f0f7210 */ /* 0x000fca0007fde0ff */
[----:B-1----:R-:W-:Y:S02]  /*39a50*/  IMAD.MOV.U32 R6, RZ, RZ, R15 ;  /* 0x000000ffff067224 */ /* 0x002fe400078e000f */
[----:B---3--:R-:W-:-:S04]  /*39a60*/  IMAD.X R16, R16, 0x1, R0, P6 ;  /* 0x0000000110107824 */ /* 0x008fc800030e0600 */
[----:B------:R-:W-:-:S05]  /*39a70*/  IMAD.MOV.U32 R7, RZ, RZ, R16 ;  /* 0x000000ffff077224 */ /* 0x000fca00078e0010 */
[----:B------:R-:W-:Y:S01]  /*39a80*/  LDGSTS.E [R249+0x601f0], desc[UR22][R6.64], P5 ;  /* 0x601f000006f97fae */ /* 0x000fe2000a9a1016 */
[----:B------:R-:W-:-:S03]  /*39a90*/  ISETP.GT.AND P6, PT, R4, 0x7f, PT ;  /* 0x0000007f0400780c */ /* 0x000fc60003fc4270 */
[----:B------:R1:W-:Y:S01]  /*39aa0*/  STL [R1+0x190], R15 ;  /* 0x0001900f01007387 */ /* 0x0003e20000100800 */
[----:B------:R-:W-:-:S03]  /*39ab0*/  IADD3 R13, P5, PT, R13, R2, RZ ;  /* 0x000000020d0d7210 */ /* 0x000fc60007fbe0ff */
[----:B------:R-:W-:Y:S02]  /*39ac0*/  STL [R1+0x18c], R16 ;  /* 0x00018c1001007387 */ /* 0x000fe40000100800 */
[----:B------:R-:W-:Y:S01]  /*39ad0*/  IMAD.X R14, R14, 0x1, R0, P5 ;  /* 0x000000010e0e7824 */ /* 0x000fe200028e0600 */
[----:B------:R-:W-:Y:S01]  /*39ae0*/  ISETP.GT.AND P5, PT, R4, 0x7e, PT ;  /* 0x0000007e0400780c */ /* 0x000fe20003fa4270 */
[----:B------:R3:W-:Y:S01]  /*39af0*/  STL [R1+0x198], R13 ;  /* 0x0001980d01007387 */ /* 0x0007e20000100800 */
[----:B------:R-:W-:Y:S01]  /*39b00*/  MOV R4, R13 ;  /* 0x0000000d00047202 */ /* 0x000fe20000000f00 */
[----:B------:R-:W-:Y:S02]  /*39b10*/  IMAD.MOV.U32 R5, RZ, RZ, R14 ;  /* 0x000000ffff057224 */ /* 0x000fe400078e000e */
[----:B------:R-:W-:Y:S04]  /*39b20*/  STL [R1+0x194], R14 ;  /* 0x0001940e01007387 */ /* 0x000fe80000100800 */
[----:B-1----:R-:W2:Y:S04]  /*39b30*/  LDL.LU R15, [R1+0x1ac] ;  /* 0x0001ac00010f7983 */ /* 0x002ea80000300800 */
[----:B---3--:R-:W3:Y:S04]  /*39b40*/  LDL.LU R13, [R1+0x1b0] ;  /* 0x0001b000010d7983 */ /* 0x008ee80000300800 */
[----:B------:R-:W3:Y:S04]  /*39b50*/  LDL.LU R20, [R1+0x1ec] ;  /* 0x0001ec0001147983 */ /* 0x000ee80000300800 */
[----:B------:R-:W3:Y:S04]  /*39b60*/  LDL.LU R19, [R1+0x1f0] ;  /* 0x0001f00001137983 */ /* 0x000ee80000300800 */
[----:B------:R1:W-:Y:S02]  /*39b70*/  LDGSTS.E [R249+0x601f4], desc[UR22][R4.64], P4 ;  /* 0x601f400004f97fae */ /* 0x0003e4000a1a1016 */
[----:B-1----:R-:W-:-:S02]  /*39b80*/  SEL R5, RZ, 0x4, !P5 ;  /* 0x00000004ff057807 */ /* 0x002fc40006800000 */
[----:B------:R-:W-:Y:S02]  /*39b90*/  SEL R4, RZ, 0x4, !P6 ;  /* 0x00000004ff047807 */ /* 0x000fe40007000000 */
[----:B------:R-:W-:-:S04]  /*39ba0*/  SEL R5, R5, RZ, !P2 ;  /* 0x000000ff05057207 */ /* 0x000fc80005000000 */
[----:B------:R-:W-:Y:S02]  /*39bb0*/  ISETP.NE.U32.AND P5, PT, R5, RZ, PT ;  /* 0x000000ff0500720c */ /* 0x000fe40003fa5070 */
[----:B------:R-:W-:-:S04]  /*39bc0*/  SEL R4, R4, RZ, !P2 ;  /* 0x000000ff04047207 */ /* 0x000fc80005000000 */
[----:B------:R-:W-:Y:S02]  /*39bd0*/  ISETP.NE.U32.AND P4, PT, R4, RZ, PT ;  /* 0x000000ff0400720c */ /* 0x000fe40003f85070 */
[----:B-----5:R-:W-:-:S05]  /*39be0*/  IADD3 R11, P6, PT, R11, R2, RZ ;  /* 0x000000020b0b7210 */ /* 0x020fca0007fde0ff */
[----:B----4-:R-:W-:Y:S01]  /*39bf0*/  IMAD.X R12, R12, 0x1, R0, P6 ;  /* 0x000000010c0c7824 */ /* 0x010fe200030e0600 */
[----:B------:R-:W-:Y:S01]  /*39c00*/  STL [R1+0x1a0], R11 ;  /* 0x0001a00b01007387 */ /* 0x000fe20000100800 */
[----:B------:R-:W-:Y:S02]  /*39c10*/  IMAD.MOV.U32 R4, RZ, RZ, R11 ;  /* 0x000000ffff047224 */ /* 0x000fe400078e000b */
[----:B------:R-:W-:Y:S01]  /*39c20*/  IMAD.MOV.U32 R5, RZ, RZ, R12 ;  /* 0x000000ffff057224 */ /* 0x000fe200078e000c */
[----:B------:R-:W-:Y:S04]  /*39c30*/  STL [R1+0x19c], R12 ;  /* 0x00019c0c01007387 */ /* 0x000fe80000100800 */
[----:B------:R1:W-:Y:S01]  /*39c40*/  LDGSTS.E [R249+0x601f8], desc[UR22][R4.64], P5 ;  /* 0x601f800004f97fae */ /* 0x0003e2000a9a1016 */
[----:B--2---:R-:W-:-:S05]  /*39c50*/  IADD3 R9, P6, PT, R9, R2, RZ ;  /* 0x0000000209097210 */ /* 0x004fca0007fde0ff */
[----:B------:R-:W-:Y:S01]  /*39c60*/  IMAD.X R10, R10, 0x1, R0, P6 ;  /* 0x000000010a0a7824 */ /* 0x000fe200030e0600 */
[----:B------:R2:W-:Y:S04]  /*39c70*/  STL [R1+0x1a8], R9 ;  /* 0x0001a80901007387 */ /* 0x0005e80000100800 */
[----:B------:R4:W-:Y:S01]  /*39c80*/  STL [R1+0x1a4], R10 ;  /* 0x0001a40a01007387 */ /* 0x0009e20000100800 */
[----:B-1----:R-:W-:-:S03]  /*39c90*/  IMAD.MOV.U32 R4, RZ, RZ, R9 ;  /* 0x000000ffff047224 */ /* 0x002fc600078e0009 */
[----:B------:R-:W5:Y:S04]  /*39ca0*/  LDL.LU R7, [R1+0x230] ;  /* 0x0002300001077983 */ /* 0x000f680000300800 */
[----:B--2---:R-:W2:Y:S04]  /*39cb0*/  LDL.LU R9, [R1+0x270] ;  /* 0x0002700001097983 */ /* 0x004ea80000300800 */
[----:B------:R-:W2:Y:S04]  /*39cc0*/  LDL.LU R17, [R1+0x22c] ;  /* 0x00022c0001117983 */ /* 0x000ea80000300800 */
[----:B------:R-:W2:Y:S01]  /*39cd0*/  LDL.LU R18, [R1+0x26c] ;  /* 0x00026c0001127983 */ /* 0x000ea20000300800 */
[----:B------:R-:W-:-:S03]  /*39ce0*/  MOV R5, R10 ;  /* 0x0000000a00057202 */ /* 0x000fc60000000f00 */
[----:B------:R-:W2:Y:S04]  /*39cf0*/  LDL.LU R11, [R1+0x2ac] ;  /* 0x0002ac00010b7983 */ /* 0x000ea80000300800 */
[----:B------:R1:W-:Y:S04]  /*39d00*/  LDGSTS.E [R249+0x601fc], desc[UR22][R4.64], P4 ;  /* 0x601fc00004f97fae */ /* 0x0003e8000a1a1016 */
[----:B----4-:R-:W4:Y:S04]  /*39d10*/  LDL.LU R10, [R1+0x2b0] ;  /* 0x0002b000010a7983 */ /* 0x010f280000300800 */
[----:B------:R-:W4:Y:S01]  /*39d20*/  LDL.LU R16, [R1+0x2ec] ;  /* 0x0002ec0001107983 */ /* 0x000f220000300800 */
[----:B-1----:R-:W-:-:S03]  /*39d30*/  IMAD R4, R250, -0x80, R8 ;  /* 0xffffff80fa047824 */ /* 0x002fc600078e0208 */
[----:B------:R-:W4:Y:S02]  /*39d40*/  LDL.LU R12, [R1+0x2f0] ;  /* 0x0002f000010c7983 */ /* 0x000f240000300800 */
[----:B------:R-:W-:Y:S01]  /*39d50*/  ISETP.GE.AND P4, PT, R133, R4, PT ;  /* 0x000000048500720c */ /* 0x000fe20003f86270 */
[----:B------:R-:W-:Y:S01]  /*39d60*/  UIADD3 UR14, UPT, UPT, UR14, 0x1, URZ ;  /* 0x000000010e0e7890 */ /* 0x000fe2000fffe0ff */
[----:B------:R-:W4:Y:S02]  /*39d70*/  LDL.LU R14, [R1+0x330] ;  /* 0x00033000010e7983 */ /* 0x000f240000300800 */
[----:B------:R-:W-:Y:S01]  /*39d80*/  SEL R4, RZ, 0x4, P4 ;  /* 0x00000004ff047807 */ /* 0x000fe20002000000 */
[----:B------:R-:W-:Y:S01]  /*39d90*/  UISETP.GT.AND UP1, UPT, UR14, 0x2, UPT ;  /* 0x000000020e00788c */ /* 0x000fe2000bf24270 */
[----:B------:R-:W4:Y:S02]  /*39da0*/  LDL.LU R8, [R1+0x370] ;  /* 0x0003700001087983 */ /* 0x000f240000300800 */
[----:B------:R-:W-:Y:S01]  /*39db0*/  SEL R4, R4, RZ, !P2 ;  /* 0x000000ff04047207 */ /* 0x000fe20005000000 */
[----:B------:R-:W-:Y:S01]  /*39dc0*/  USEL UR14, UR14, URZ, !UP1 ;  /* 0x000000ff0e0e7287 */ /* 0x000fe2000c800000 */
[----:B------:R-:W0:Y:S02]  /*39dd0*/  LDGDEPBAR ;  /* 0x00000000000079af */ /* 0x000e240000000000 */
[----:B------:R-:W-:Y:S01]  /*39de0*/  ISETP.NE.U32.AND P2, PT, R4, RZ, PT ;  /* 0x000000ff0400720c */ /* 0x000fe20003f45070 */
[----:B------:R-:W-:-:S06]  /*39df0*/  ULEA UR5, UR14, UR9, 0x11 ;  /* 0x000000090e057291 */ /* 0x000fcc000f8e88ff */
[----:B------:R-:W-:Y:S01]  /*39e00*/  VIADD R6, R132, UR5 ;  /* 0x0000000584067c36 */ /* 0x000fe20008000000 */
[----:B---3--:R-:W-:-:S05]  /*39e10*/  IADD3 R13, P4, PT, R13, R134, RZ ;  /* 0x000000860d0d7210 */ /* 0x008fca0007f9e0ff */
[--C-:B------:R-:W-:Y:S01]  /*39e20*/  IMAD.X R15, R15, 0x1, R135.reuse, P4 ;  /* 0x000000010f0f7824 */ /* 0x100fe200020e0687 */
[----:B------:R-:W-:Y:S01]  /*39e30*/  IADD3 R19, P5, PT, R19, R134, RZ ;  /* 0x0000008613137210 */ /* 0x000fe20007fbe0ff */
[----:B------:R-:W-:Y:S04]  /*39e40*/  STL [R1+0x1b0], R13 ;  /* 0x0001b00d01007387 */ /* 0x000fe80000100800 */
[----:B------:R-:W-:Y:S01]  /*39e50*/  IMAD.X R20, R20, 0x1, R135, P5 ;  /* 0x0000000114147824 */ /* 0x000fe200028e0687 */
[----:B------:R1:W-:Y:S01]  /*39e60*/  STL [R1+0x1ac], R15 ;  /* 0x0001ac0f01007387 */ /* 0x0003e20000100800 */
[----:B------:R-:W-:-:S03]  /*39e70*/  IMAD.MOV.U32 R5, RZ, RZ, R15 ;  /* 0x000000ffff057224 */ /* 0x000fc600078e000f */
[----:B------:R-:W-:Y:S04]  /*39e80*/  STL [R1+0x1f0], R19 ;  /* 0x0001f01301007387 */ /* 0x000fe80000100800 */
[----:B------:R-:W-:Y:S04]  /*39e90*/  STL [R1+0x1ec], R20 ;  /* 0x0001ec1401007387 */ /* 0x000fe80000100800 */
[----:B-1----:R-:W3:Y:S01]  /*39ea0*/  LDL.LU R15, [R1+0x32c] ;  /* 0x00032c00010f7983 */ /* 0x002ee20000300800 */
[----:B------:R-:W-:-:S03]  /*39eb0*/  IMAD.MOV.U32 R4, RZ, RZ, R13 ;  /* 0x000000ffff047224 */ /* 0x000fc600078e000d */
[----:B------:R-:W3:Y:S04]  /*39ec0*/  LDL.LU R13, [R1+0x36c] ;  /* 0x00036c00010d7983 */ /* 0x000ee80000300800 */
[----:B------:R1:W-:Y:S02]  /*39ed0*/  LDGSTS.E [R6], desc[UR22][R4.64], P2 ;  /* 0x0000000004067fae */ /* 0x0003e400091a1016 */
[----:B-1----:R-:W-:Y:S01]  /*39ee0*/  IMAD.MOV.U32 R4, RZ, RZ, R19 ;  /* 0x000000ffff047224 */ /* 0x002fe200078e0013 */
[----:B------:R-:W-:-:S05]  /*39ef0*/  MOV R5, R20 ;  /* 0x0000001400057202 */ /* 0x000fca0000000f00 */
[----:B------:R1:W-:Y:S01]  /*39f00*/  LDGSTS.E [R6+0x400], desc[UR22][R4.64], P2 ;  /* 0x0040000004067fae */ /* 0x0003e200091a1016 */
[-C--:B-----5:R-:W-:Y:S02]  /*39f10*/  IADD3 R7, P4, PT, R7, R134.reuse, RZ ;  /* 0x0000008607077210 */ /* 0x0a0fe40007f9e0ff */
[----:B--2---:R-:W-:-:S03]  /*39f20*/  IADD3 R9, P5, PT, R9, R134, RZ ;  /* 0x0000008609097210 */ /* 0x004fc60007fbe0ff */
[----:B------:R-:W-:Y:S01]  /*39f30*/  IMAD.X R17, R17, 0x1, R135, P4 ;  /* 0x0000000111117824 */ /* 0x000fe200020e0687 */
[----:B------:R-:W-:Y:S01]  /*39f40*/  STL [R1+0x230], R7 ;  /* 0x0002300701007387 */ /* 0x000fe20000100800 */
[----:B-1----:R-:W-:Y:S02]  /*39f50*/  IMAD.MOV.U32 R4, RZ, RZ, R7 ;  /* 0x000000ffff047224 */ /* 0x002fe400078e0007 */
[----:B------:R-:W-:Y:S01]  /*39f60*/  IMAD.X R18, R18, 0x1, R135, P5 ;  /* 0x0000000112127824 */ /* 0x000fe200028e0687 */
[----:B------:R1:W-:Y:S01]  /*39f70*/  STL [R1+0x22c], R17 ;  /* 0x00022c1101007387 */ /* 0x0003e20000100800 */
[----:B------:R-:W-:-:S03]  /*39f80*/  IMAD.MOV.U32 R5, RZ, RZ, R17 ;  /* 0x000000ffff057224 */ /* 0x000fc600078e0011 */
[----:B------:R-:W-:Y:S04]  /*39f90*/  STL [R1+0x270], R9 ;  /* 0x0002700901007387 */ /* 0x000fe80000100800 */
[----:B------:R2:W-:Y:S04]  /*39fa0*/  LDGSTS.E [R6+0x800], desc[UR22][R4.64], P2 ;  /* 0x0080000004067fae */ /* 0x0005e800091a1016 */
[----:B-1----:R-:W5:Y:S04]  /*39fb0*/  LDL.LU R17, [R1+0x3b0] ;  /* 0x0003b00001117983 */ /* 0x002f680000300800 */
[----:B------:R1:W-:Y:S04]  /*39fc0*/  STL [R1+0x26c], R18 ;  /* 0x00026c1201007387 */ /* 0x0003e80000100800 */
[----:B------:R-:W5:Y:S01]  /*39fd0*/  LDL.LU R7, [R1+0x3f0] ;  /* 0x0003f00001077983 */ /* 0x000f620000300800 */
[----:B--2---:R-:W-:-:S03]  /*39fe0*/  IMAD.MOV.U32 R5, RZ, RZ, R18 ;  /* 0x000000ffff057224 */ /* 0x004fc600078e0012 */
[----:B-1----:R-:W2:Y:S01]  /*39ff0*/  LDL.LU R18, [R1+0x3ac] ;  /* 0x0003ac0001127983 */ /* 0x002ea20000300800 */
[----:B------:R-:W-:-:S03]  /*3a000*/  IMAD.MOV.U32 R4, RZ, RZ, R9 ;  /* 0x000000ffff047224 */ /* 0x000fc600078e0009 */
[----:B------:R-:W2:Y:S01]  /*3a010*/  LDL.LU R9, [R1+0x3ec] ;  /* 0x0003ec0001097983 */ /* 0x000ea20000300800 */
[-C--:B----4-:R-:W-:Y:S02]  /*3a020*/  IADD3 R10, P4, PT, R10, R134.reuse, RZ ;  /* 0x000000860a0a7210 */ /* 0x090fe40007f9e0ff */
[----:B------:R-:W-:Y:S01]  /*3a030*/  IADD3 R12, P5, PT, R12, R134, RZ ;  /* 0x000000860c0c7210 */ /* 0x000fe20007fbe0ff */
[----:B------:R1:W-:Y:S01]  /*3a040*/  LDGSTS.E [R6+0xc00], desc[UR22][R4.64], P2 ;  /* 0x00c0000004067fae */ /* 0x0003e200091a1016 */
[----:B------:R-:W-:-:S03]  /*3a050*/  IADD3.X R11, PT, PT, R11, R135, RZ, P4, !PT ;  /* 0x000000870b0b7210 */ /* 0x000fc600027fe4ff */
[----:B------:R4:W-:Y:S01]  /*3a060*/  STL [R1+0x2b0], R10 ;  /* 0x0002b00a01007387 */ /* 0x0009e20000100800 */
[----:B------:R-:W-:-:S03]  /*3a070*/  IMAD.X R16, R16, 0x1, R135, P5 ;  /* 0x0000000110107824 */ /* 0x000fc600028e0687 */
[----:B------:R4:W-:Y:S01]  /*3a080*/  STL [R1+0x2ac], R11 ;  /* 0x0002ac0b01007387 */ /* 0x0009e20000100800 */
[----:B-1----:R-:W-:-:S03]  /*3a090*/  IMAD.MOV.U32 R4, RZ, RZ, R10 ;  /* 0x000000ffff047224 */ /* 0x002fc600078e000a */
[----:B------:R-:W-:Y:S01]  /*3a0a0*/  STL [R1+0x2f0], R12 ;  /* 0x0002f00c01007387 */ /* 0x000fe20000100800 */
[----:B------:R-:W-:-:S03]  /*3a0b0*/  IMAD.MOV.U32 R5, RZ, RZ, R11 ;  /* 0x000000ffff057224 */ /* 0x000fc600078e000b */
[----:B----4-:R-:W4:Y:S01]  /*3a0c0*/  LDL.LU R10, [R1+0x430] ;  /* 0x00043000010a7983 */ /* 0x010f220000300800 */
[----:B------:R-:W-:-:S03]  /*3a0d0*/  IADD3 R14, P4, PT, R14, R134, RZ ;  /* 0x000000860e0e7210 */ /* 0x000fc60007f9e0ff */
[----:B------:R1:W-:Y:S04]  /*3a0e0*/  STL [R1+0x2ec], R16 ;  /* 0x0002ec1001007387 */ /* 0x0003e80000100800 */
[----:B------:R1:W-:Y:S04]  /*3a0f0*/  LDGSTS.E [R6+0x1000], desc[UR22][R4.64], P2 ;  /* 0x0100000004067fae */ /* 0x0003e800091a1016 */
[----:B------:R-:W4:Y:S01]  /*3a100*/  LDL.LU R11, [R1+0x470] ;  /* 0x00047000010b7983 */ /* 0x000f220000300800 */
[----:B------:R-:W-:Y:S01]  /*3a110*/  IADD3 R8, P5, PT, R8, R134, RZ ;  /* 0x0000008608087210 */ /* 0x000fe20007fbe0ff */
[----:B-1----:R-:W-:-:S02]  /*3a120*/  IMAD.MOV.U32 R5, RZ, RZ, R16 ;  /* 0x000000ffff057224 */ /* 0x002fc400078e0010 */
[----:B------:R-:W4:Y:S01]  /*3a130*/  LDL.LU R16, [R1+0x42c] ;  /* 0x00042c0001107983 */ /* 0x000f220000300800 */
[----:B------:R-:W-:-:S03]  /*3a140*/  IMAD.MOV.U32 R4, RZ, RZ, R12 ;  /* 0x000000ffff047224 */ /* 0x000fc600078e000c */
[----:B------:R-:W4:Y:S04]  /*3a150*/  LDL.LU R12, [R1+0x46c] ;  /* 0x00046c00010c7983 */ /* 0x000f280000300800 */
[----:B------:R1:W-:Y:S04]  /*3a160*/  STL [R1+0x330], R14 ;  /* 0x0003300e01007387 */ /* 0x0003e80000100800 */
[----:B------:R1:W-:Y:S02]  /*3a170*/  LDGSTS.E [R6+0x1400], desc[UR22][R4.64], P2 ;  /* 0x0140000004067fae */ /* 0x0003e400091a1016 */
[----:B-1----:R-:W-:-:S02]  /*3a180*/  IMAD.MOV.U32 R4, RZ, RZ, R14 ;  /* 0x000000ffff047224 */ /* 0x002fc400078e000e */
[----:B---3--:R-:W-:Y:S01]  /*3a190*/  IMAD.X R15, R15, 0x1, R135, P4 ;  /* 0x000000010f0f7824 */ /* 0x008fe200020e0687 */
[----:B------:R-:W-:-:S04]  /*3a1a0*/  IADD3.X R13, PT, PT, R13, R135, RZ, P5, !PT ;  /* 0x000000870d0d7210 */ /* 0x000fc80002ffe4ff */
[----:B------:R1:W-:Y:S04]  /*3a1b0*/  STL [R1+0x32c], R15 ;  /* 0x00032c0f01007387 */ /* 0x0003e80000100800 */
[----:B------:R3:W-:Y:S04]  /*3a1c0*/  STL [R1+0x370], R8 ;  /* 0x0003700801007387 */ /* 0x0007e80000100800 */
[----:B------:R-:W4:Y:S01]  /*3a1d0*/  LDL.LU R14, [R1+0x4b0] ;  /* 0x0004b000010e7983 */ /* 0x000f220000300800 */
[----:B------:R-:W-:-:S03]  /*3a1e0*/  IMAD.MOV.U32 R5, RZ, RZ, R15 ;  /* 0x000000ffff057224 */ /* 0x000fc600078e000f */
[----:B------:R3:W-:Y:S04]  /*3a1f0*/  STL [R1+0x36c], R13 ;  /* 0x00036c0d01007387 */ /* 0x0007e80000100800 */
[----:B------:R-:W4:Y:S04]  /*3a200*/  LDL.LU R19, [R1+0x4f0] ;  /* 0x0004f00001137983 */ /* 0x000f280000300800 */
[----:B-1----:R-:W4:Y:S04]  /*3a210*/  LDL.LU R15, [R1+0x4ac] ;  /* 0x0004ac00010f7983 */ /* 0x002f280000300800 */
[----:B------:R-:W4:Y:S04]  /*3a220*/  LDL.LU R20, [R1+0x4ec] ;  /* 0x0004ec0001147983 */ /* 0x000f280000300800 */
[----:B------:R1:W-:Y:S02]  /*3a230*/  LDGSTS.E [R6+0x1800], desc[UR22][R4.64], P2 ;  /* 0x0180000004067fae */ /* 0x0003e400091a1016 */
[----:B-1----:R-:W-:-:S02]  /*3a240*/  IMAD.MOV.U32 R4, RZ, RZ, R8 ;  /* 0x000000ffff047224 */ /* 0x002fc400078e0008 */
[----:B------:R-:W-:Y:S01]  /*3a250*/  IMAD.MOV.U32 R5, RZ, RZ, R13 ;  /* 0x000000ffff057224 */ /* 0x000fe200078e000d */
[----:B---3--:R-:W3:Y:S04]  /*3a260*/  LDL.LU R8, [R1+0x530] ;  /* 0x0005300001087983 */ /* 0x008ee80000300800 */
[----:B------:R-:W3:Y:S04]  /*3a270*/  LDL.LU R13, [R1+0x570] ;  /* 0x00057000010d7983 */ /* 0x000ee80000300800 */
[----:B------:R1:W-:Y:S01]  /*3a280*/  LDGSTS.E [R6+0x1c00], desc[UR22][R4.64], P2 ;  /* 0x01c0000004067fae */ /* 0x0003e200091a1016 */
[----:B-----5:R-:W-:-:S05]  /*3a290*/  IADD3 R17, P4, PT, R17, R134, RZ ;  /* 0x0000008611117210 */ /* 0x020fca0007f9e0ff */
[----:B------:R5:W-:Y:S01]  /*3a2a0*/  STL [R1+0x3b0], R17 ;  /* 0x0003b01101007387 */ /* 0x000be20000100800 */
[----:B------:R-:W-:Y:S01]  /*3a2b0*/  IADD3 R7, P5, PT, R7, R134, RZ ;  /* 0x0000008607077210 */ /* 0x000fe20007fbe0ff */
[----:B--2---:R-:W-:Y:S01]  /*3a2c0*/  IMAD.X R18, R18, 0x1, R135, P4 ;  /* 0x0000000112127824 */ /* 0x004fe200020e0687 */
[----:B-1----:R-:W-:-:S03]  /*3a2d0*/  MOV R4, R17 ;  /* 0x0000001100047202 */ /* 0x002fc60000000f00 */
[----:B------:R-:W-:Y:S01]  /*3a2e0*/  IMAD.X R9, R9, 0x1, R135, P5 ;  /* 0x0000000109097824 */ /* 0x000fe200028e0687 */
[----:B------:R1:W-:Y:S04]  /*3a2f0*/  STL [R1+0x3ac], R18 ;  /* 0x0003ac1201007387 */ /* 0x0003e80000100800 */
[----:B------:R2:W-:Y:S04]  /*3a300*/  STL [R1+0x3f0], R7 ;  /* 0x0003f00701007387 */ /* 0x0005e80000100800 */
[----:B-----5:R-:W5:Y:S01]  /*3a310*/  LDL.LU R17, [R1+0x52c] ;  /* 0x00052c0001117983 */ /* 0x020f620000300800 */
[----:B------:R-:W-:-:S03]  /*3a320*/  IMAD.MOV.U32 R5, RZ, RZ, R18 ;  /* 0x000000ffff057224 */ /* 0x000fc600078e0012 */
[----:B------:R2:W-:Y:S04]  /*3a330*/  STL [R1+0x3ec], R9 ;  /* 0x0003ec0901007387 */ /* 0x0005e80000100800 */
[----:B-1----:R-:W5:Y:S01]  /*3a340*/  LDL.LU R18, [R1+0x56c] ;  /* 0x00056c0001127983 */ /* 0x002f620000300800 */
[----:B----4-:R-:W-:-:S03]  /*3a350*/  IADD3 R10, P4, PT, R10, R134, RZ ;  /* 0x000000860a0a7210 */ /* 0x010fc60007f9e0ff */
[----:B------:R1:W-:Y:S01]  /*3a360*/  LDGSTS.E [R6+0x2000], desc[UR22][R4.64], P2 ;  /* 0x0200000004067fae */ /* 0x0003e200091a1016 */
[----:B------:R-:W-:Y:S01]  /*3a370*/  IADD3 R11, P5, PT, R11, R134, RZ ;  /* 0x000000860b0b7210 */ /* 0x000fe20007fbe0ff */
[----:B-1----:R-:W-:Y:S02]  /*3a380*/  IMAD.MOV.U32 R4, RZ, RZ, R7 ;  /* 0x000000ffff047224 */ /* 0x002fe400078e0007 */
[----:B------:R-:W-:Y:S01]  /*3a390*/  IMAD.MOV.U32 R5, RZ, RZ, R9 ;  /* 0x000000ffff057224 */ /* 0x000fe200078e0009 */
[----:B--2---:R-:W2:Y:S04]  /*3a3a0*/  LDL.LU R7, [R1+0x5b0] ;  /* 0x0005b00001077983 */ /* 0x004ea80000300800 */
[----:B------:R-:W4:Y:S01]  /*3a3b0*/  LDL.LU R9, [R1+0x5f0] ;  /* 0x0005f00001097983 */ /* 0x000f220000300800 */
[----:B------:R-:W-:-:S03]  /*3a3c0*/  IMAD.X R16, R16, 0x1, R135, P4 ;  /* 0x0000000110107824 */ /* 0x000fc600020e0687 */
[----:B------:R1:W-:Y:S01]  /*3a3d0*/  STL [R1+0x430], R10 ;  /* 0x0004300a01007387 */ /* 0x0003e20000100800 */
[----:B------:R-:W-:-:S03]  /*3a3e0*/  IMAD.X R12, R12, 0x1, R135, P5 ;  /* 0x000000010c0c7824 */ /* 0x000fc600028e0687 */
[----:B------:R1:W-:Y:S04]  /*3a3f0*/  LDGSTS.E [R6+0x2400], desc[UR22][R4.64], P2 ;  /* 0x0240000004067fae */ /* 0x0003e800091a1016 */
[----:B------:R1:W-:Y:S04]  /*3a400*/  STL [R1+0x42c], R16 ;  /* 0x00042c1001007387 */ /* 0x0003e80000100800 */
[----:B------:R1:W-:Y:S02]  /*3a410*/  STL [R1+0x470], R11 ;  /* 0x0004700b01007387 */ /* 0x0003e40000100800 */
[----:B-1----:R-:W-:-:S02]  /*3a420*/  IMAD.MOV.U32 R4, RZ, RZ, R10 ;  /* 0x000000ffff047224 */ /* 0x002fc400078e000a */
[----:B------:R-:W4:Y:S01]  /*3a430*/  LDL.LU R10, [R1+0x5ac] ;  /* 0x0005ac00010a7983 */ /* 0x000f220000300800 */
[----:B------:R-:W-:-:S03]  /*3a440*/  MOV R5, R16 ;  /* 0x0000001000057202 */ /* 0x000fc60000000f00 */
[----:B------:R1:W-:Y:S04]  /*3a450*/  STL [R1+0x46c], R12 ;  /* 0x00046c0c01007387 */ /* 0x0003e80000100800 */
[----:B------:R-:W4:Y:S04]  /*3a460*/  LDL.LU R16, [R1+0x5ec] ;  /* 0x0005ec0001107983 */ /* 0x000f280000300800 */
[----:B------:R1:W-:Y:S02]  /*3a470*/  LDGSTS.E [R6+0x2800], desc[UR22][R4.64], P2 ;  /* 0x0280000004067fae */ /* 0x0003e400091a1016 */
[----:B-1----:R-:W-:-:S02]  /*3a480*/  IMAD.MOV.U32 R4, RZ, RZ, R11 ;  /* 0x000000ffff047224 */ /* 0x002fc400078e000b */
[----:B------:R-:W-:Y:S01]  /*3a490*/  IMAD.MOV.U32 R5, RZ, RZ, R12 ;  /* 0x000000ffff057224 */ /* 0x000fe200078e000c */
[----:B------:R-:W4:Y:S04]  /*3a4a0*/  LDL.LU R11, [R1+0x630] ;  /* 0x00063000010b7983 */ /* 0x000f280000300800 */
[----:B------:R-:W4:Y:S04]  /*3a4b0*/  LDL.LU R12, [R1+0x670] ;  /* 0x00067000010c7983 */ /* 0x000f280000300800 */
[----:B------:R1:W-:Y:S01]  /*3a4c0*/  LDGSTS.E [R6+0x2c00], desc[UR22][R4.64], P2 ;  /* 0x02c0000004067fae */ /* 0x0003e200091a1016 */
[----:B------:R-:W-:-:S05]  /*3a4d0*/  IADD3 R14, P4, PT, R14, R134, RZ ;  /* 0x000000860e0e7210 */ /* 0x000fca0007f9e0ff */
[----:B------:R-:W-:Y:S01]  /*3a4e0*/  STL [R1+0x4b0], R14 ;  /* 0x0004b00e01007387 */ /* 0x000fe20000100800 */
[----:B------:R-:W-:Y:S01]  /*3a4f0*/  IADD3 R19, P5, PT, R19, R134, RZ ;  /* 0x0000008613137210 */ /* 0x000fe20007fbe0ff */
[----:B------:R-:W-:-:S04]  /*3a500*/  IMAD.X R15, R15, 0x1, R135, P4 ;  /* 0x000000010f0f7824 */ /* 0x000fc800020e0687 */
[----:B------:R-:W-:Y:S01]  /*3a510*/  IMAD.X R20, R20, 0x1, R135, P5 ;  /* 0x0000000114147824 */ /* 0x000fe200028e0687 */
[----:B------:R1:W-:Y:S02]  /*3a520*/  STL [R1+0x4ac], R15 ;  /* 0x0004ac0f01007387 */ /* 0x0003e40000100800 */
[----:B-1----:R-:W-:Y:S02]  /*3a530*/  IMAD.MOV.U32 R5, RZ, RZ, R15 ;  /* 0x000000ffff057224 */ /* 0x002fe400078e000f */
[----:B------:R-:W-:Y:S01]  /*3a540*/  STL [R1+0x4f0], R19 ;  /* 0x0004f01301007387 */ /* 0x000fe20000100800 */
[----:B------:R-:W-:-:S03]  /*3a550*/  IMAD.MOV.U32 R4, RZ, RZ, R14 ;  /* 0x000000ffff047224 */ /* 0x000fc600078e000e */
[----:B------:R-:W4:Y:S04]  /*3a560*/  LDL.LU R15, [R1+0x62c] ;  /* 0x00062c00010f7983 */ /* 0x000f280000300800 */
[----:B------:R-:W-:Y:S04]  /*3a570*/  STL [R1+0x4ec], R20 ;  /* 0x0004ec1401007387 */ /* 0x000fe80000100800 */
[----:B------:R-:W4:Y:S01]  /*3a580*/  LDL.LU R14, [R1+0x66c] ;  /* 0x00066c00010e7983 */ /* 0x000f220000300800 */
[----:B---3--:R-:W-:-:S03]  /*3a590*/  IADD3 R8, P4, PT, R8, R134, RZ ;  /* 0x0000008608087210 */ /* 0x008fc60007f9e0ff */
[----:B------:R1:W-:Y:S01]  /*3a5a0*/  LDGSTS.E [R6+0x3000], desc[UR22][R4.64], P2 ;  /* 0x0300000004067fae */ /* 0x0003e200091a1016 */
[----:B------:R-:W-:-:S03]  /*3a5b0*/  IADD3 R13, P5, PT, R13, R134, RZ ;  /* 0x000000860d0d7210 */ /* 0x000fc60007fbe0ff */
[----:B------:R-:W-:Y:S01]  /*3a5c0*/  STL [R1+0x530], R8 ;  /* 0x0005300801007387 */ /* 0x000fe20000100800 */
[----:B-1----:R-:W-:Y:S01]  /*3a5d0*/  MOV R4, R19 ;  /* 0x0000001300047202 */ /* 0x002fe20000000f00 */
[----:B------:R-:W-:-:S05]  /*3a5e0*/  IMAD.MOV.U32 R5, RZ, RZ, R20 ;  /* 0x000000ffff057224 */ /* 0x000fca00078e0014 */
[----:B------:R1:W-:Y:S02]  /*3a5f0*/  LDGSTS.E [R6+0x3400], desc[UR22][R4.64], P2 ;  /* 0x0340000004067fae */ /* 0x0003e400091a1016 */
[----:B-1----:R-:W-:Y:S02]  /*3a600*/  IMAD.MOV.U32 R4, RZ, RZ, R8 ;  /* 0x000000ffff047224 */ /* 0x002fe400078e0008 */
[----:B-----5:R-:W-:-:S04]  /*3a610*/  IMAD.X R17, R17, 0x1, R135, P4 ;  /* 0x0000000111117824 */ /* 0x020fc800020e0687 */
[----:B------:R-:W-:Y:S01]  /*3a620*/  IMAD.MOV.U32 R5, RZ, RZ, R17 ;  /* 0x000000ffff057224 */ /* 0x000fe200078e0011 */
[----:B------:R1:W-:Y:S01]  /*3a630*/  STL [R1+0x52c], R17 ;  /* 0x00052c1101007387 */ /* 0x0003e20000100800 */
[----:B------:R-:W-:-:S03]  /*3a640*/  IMAD.X R18, R18, 0x1, R135, P5 ;  /* 0x0000000112127824 */ /* 0x000fc600028e0687 */
[----:B------:R-:W-:Y:S04]  /*3a650*/  STL [R1+0x570], R13 ;  /* 0x0005700d01007387 */ /* 0x000fe80000100800 */
[----:B------:R3:W-:Y:S04]  /*3a660*/  LDGSTS.E [R6+0x3800], desc[UR22][R4.64], P2 ;  /* 0x0380000004067fae */ /* 0x0007e800091a1016 */
[----:B-1----:R-:W5:Y:S04]  /*3a670*/  LDL.LU R17, [R1+0x6b0] ;  /* 0x0006b00001117983 */ /* 0x002f680000300800 */
[----:B------:R1:W-:Y:S04]  /*3a680*/  STL [R1+0x56c], R18 ;  /* 0x00056c1201007387 */ /* 0x0003e80000100800 */
[----:B------:R-:W5:Y:S01]  /*3a690*/  LDL.LU R8, [R1+0x6f0] ;  /* 0x0006f00001087983 */ /* 0x000f620000300800 */
[----:B---3--:R-:W-:-:S03]  /*3a6a0*/  MOV R5, R18 ;  /* 0x0000001200057202 */ /* 0x008fc60000000f00 */
[----:B-1----:R-:W3:Y:S01]  /*3a6b0*/  LDL.LU R18, [R1+0x6ac] ;  /* 0x0006ac0001127983 */ /* 0x002ee20000300800 */
[----:B------:R-:W-:-:S03]  /*3a6c0*/  IMAD.MOV.U32 R4, RZ, RZ, R13 ;  /* 0x000000ffff047224 */ /* 0x000fc600078e000d */
[----:B------:R-:W3:Y:S01]  /*3a6d0*/  LDL.LU R13, [R1+0x6ec] ;  /* 0x0006ec00010d7983 */ /* 0x000ee20000300800 */
[-C--:B--2---:R-:W-:Y:S02]  /*3a6e0*/  IADD3 R7, P4, PT, R7, R134.reuse, RZ ;  /* 0x0000008607077210 */ /* 0x084fe40007f9e0ff */
[----:B----4-:R-:W-:Y:S01]  /*3a6f0*/  IADD3 R9, P5, PT, R9, R134, RZ ;  /* 0x0000008609097210 */ /* 0x010fe20007fbe0ff */
[----:B------:R1:W-:Y:S04]  /*3a700*/  LDGSTS.E [R6+0x3c00], desc[UR22][R4.64], P2 ;  /* 0x03c0000004067fae */ /* 0x0003e800091a1016 */
[----:B------:R-:W-:Y:S01]  /*3a710*/  STL [R1+0x5b0], R7 ;  /* 0x0005b00701007387 */ /* 0x000fe20000100800 */
[----:B------:R-:W-:Y:S02]  /*3a720*/  IMAD.X R10, R10, 0x1, R135, P4 ;  /* 0x000000010a0a7824 */ /* 0x000fe400020e0687 */
[----:B-1----:R-:W-:-:S02]  /*3a730*/  IMAD.MOV.U32 R4, RZ, RZ, R7 ;  /* 0x000000ffff047224 */ /* 0x002fc400078e0007 */
[----:B------:R-:W-:Y:S01]  /*3a740*/  IMAD.MOV.U32 R5, RZ, RZ, R10 ;  /* 0x000000ffff057224 */ /* 0x000fe200078e000a */
[----:B------:R1:W-:Y:S01]  /*3a750*/  STL [R1+0x5ac], R10 ;  /* 0x0005ac0a01007387 */ /* 0x0003e20000100800 */
[----:B------:R-:W-:-:S03]  /*3a760*/  IMAD.X R16, R16, 0x1, R135, P5 ;  /* 0x0000000110107824 */ /* 0x000fc600028e0687 */
[----:B------:R-:W-:Y:S04]  /*3a770*/  STL [R1+0x5f0], R9 ;  /* 0x0005f00901007387 */ /* 0x000fe80000100800 */
[----:B------:R2:W-:Y:S04]  /*3a780*/  LDGSTS.E [R6+0x4000], desc[UR22][R4.64], P2 ;  /* 0x0400000004067fae */ /* 0x0005e800091a1016 */
[----:B-1----:R-:W4:Y:S04]  /*3a790*/  LDL.LU R10, [R1+0x730] ;  /* 0x00073000010a7983 */ /* 0x002f280000300800 */
[----:B------:R1:W-:Y:S04]  /*3a7a0*/  STL [R1+0x5ec], R16 ;  /* 0x0005ec1001007387 */ /* 0x0003e80000100800 */
[----:B------:R-:W4:Y:S01]  /*3a7b0*/  LDL.LU R7, [R1+0x770] ;  /* 0x0007700001077983 */ /* 0x000f220000300800 */
[----:B--2---:R-:W-:Y:S01]  /*3a7c0*/  IMAD.MOV.U32 R5, RZ, RZ, R16 ;  /* 0x000000ffff057224 */ /* 0x004fe200078e0010 */
[----:B------:R-:W-:-:S02]  /*3a7d0*/  IADD3 R11, P4, PT, R11, R134, RZ ;  /* 0x000000860b0b7210 */ /* 0x000fc40007f9e0ff */
[----:B-1----:R-:W2:Y:S01]  /*3a7e0*/  LDL.LU R16, [R1+0x72c] ;  /* 0x00072c0001107983 */ /* 0x002ea20000300800 */
[----:B------:R-:W-:Y:S01]  /*3a7f0*/  IMAD.MOV.U32 R4, RZ, RZ, R9 ;  /* 0x000000ffff047224 */ /* 0x000fe200078e0009 */
[----:B------:R-:W-:Y:S02]  /*3a800*/  IADD3 R12, P5, PT, R12, R134, RZ ;  /* 0x000000860c0c7210 */ /* 0x000fe40007fbe0ff */
[----:B------:R-:W2:Y:S04]  /*3a810*/  LDL.LU R9, [R1+0x76c] ;  /* 0x00076c0001097983 */ /* 0x000ea80000300800 */
[----:B------:R1:W-:Y:S04]  /*3a820*/  LDGSTS.E [R6+0x4400], desc[UR22][R4.64], P2 ;  /* 0x0440000004067fae */ /* 0x0003e800091a1016 */
[----:B------:R1:W-:Y:S02]  /*3a830*/  STL [R1+0x630], R11 ;  /* 0x0006300b01007387 */ /* 0x0003e40000100800 */
[----:B-1----:R-:W-:Y:S01]  /*3a840*/  IMAD.MOV.U32 R4, RZ, RZ, R11 ;  /* 0x000000ffff047224 */ /* 0x002fe200078e000b */
[----:B------:R-:W-:-:S05]  /*3a850*/  IADD3.X R15, PT, PT, R15, R135, RZ, P4, !PT ;  /* 0x000000870f0f7210 */ /* 0x000fca00027fe4ff */
[----:B------:R-:W-:Y:S01]  /*3a860*/  STL [R1+0x62c], R15 ;  /* 0x00062c0f01007387 */ /* 0x000fe20000100800 */
[----:B------:R-:W-:Y:S02]  /*3a870*/  IMAD.MOV.U32 R5, RZ, RZ, R15 ;  /* 0x000000ffff057224 */ /* 0x000fe400078e000f */
[----:B------:R-:W-:Y:S01]  /*3a880*/  IMAD.X R14, R14, 0x1, R135, P5 ;  /* 0x000000010e0e7824 */ /* 0x000fe200028e0687 */
[----:B------:R1:W-:Y:S04]  /*3a890*/  STL [R1+0x670], R12 ;  /* 0x0006700c01007387 */ /* 0x0003e80000100800 */
[----:B------:R-:W2:Y:S04]  /*3a8a0*/  LDL.LU R11, [R1+0x7b0] ;  /* 0x0007b000010b7983 */ /* 0x000ea80000300800 */
[----:B------:R1:W-:Y:S04]  /*3a8b0*/  STL [R1+0x66c], R14 ;  /* 0x00066c0e01007387 */ /* 0x0003e80000100800 */
[----:B------:R1:W-:Y:S04]  /*3a8c0*/  LDGSTS.E [R6+0x4800], desc[UR22][R4.64], P2 ;  /* 0x0480000004067fae */ /* 0x0003e800091a1016 */
[----:B------:R-:W2:Y:S01]  /*3a8d0*/  LDL.LU R19, [R1+0x7f0] ;  /* 0x0007f00001137983 */ /* 0x000ea20000300800 */
[----:B-1----:R-:W-:-:S03]  /*3a8e0*/  IMAD.MOV.U32 R4, RZ, RZ, R12 ;  /* 0x000000ffff047224 */ /* 0x002fc600078e000c */
[----:B------:R-:W2:Y:S04]  /*3a8f0*/  LDL.LU R12, [R1+0x7ac] ;  /* 0x0007ac00010c7983 */ /* 0x000ea80000300800 */
[----:B------:R-:W2:Y:S01]  /*3a900*/  LDL.LU R20, [R1+0x7ec] ;  /* 0x0007ec0001147983 */ /* 0x000ea20000300800 */
[----:B------:R-:W-:-:S03]  /*3a910*/  IMAD.MOV.U32 R5, RZ, RZ, R14 ;  /* 0x000000ffff057224 */ /* 0x000fc600078e000e */
[----:B------:R-:W2:Y:S04]  /*3a920*/  LDL.LU R14, [R1+0x830] ;  /* 0x00083000010e7983 */ /* 0x000ea80000300800 */
[----:B------:R-:W2:Y:S04]  /*3a930*/  LDL.LU R15, [R1+0x870] ;  /* 0x00087000010f7983 */ /* 0x000ea80000300800 */
[----:B------:R1:W-:Y:S01]  /*3a940*/  LDGSTS.E [R6+0x4c00], desc[UR22][R4.64], P2 ;  /* 0x04c0000004067fae */ /* 0x0003e200091a1016 */
[----:B-----5:R-:W-:-:S05]  /*3a950*/  IADD3 R17, P4, PT, R17, R134, RZ ;  /* 0x0000008611117210 */ /* 0x020fca0007f9e0ff */
[----:B------:R-:W-:Y:S01]  /*3a960*/  STL [R1+0x6b0], R17 ;  /* 0x0006b01101007387 */ /* 0x000fe20000100800 */
[----:B------:R-:W-:Y:S01]  /*3a970*/  IADD3 R8, P5, PT, R8, R134, RZ ;  /* 0x0000008608087210 */ /* 0x000fe20007fbe0ff */
[----:B---3--:R-:W-:-:S03]  /*3a980*/  IMAD.X R18, R18, 0x1, R135, P4 ;  /* 0x0000000112127824 */ /* 0x008fc600020e0687 */
[----:B------:R-:W-:Y:S02]  /*3a990*/  IADD3.X R13, PT, PT, R13, R135, RZ, P5, !PT ;  /* 0x000000870d0d7210 */ /* 0x000fe40002ffe4ff */
[----:B------:R3:W-:Y:S01]  /*3a9a0*/  STL [R1+0x6ac], R18 ;  /* 0x0006ac1201007387 */ /* 0x0007e20000100800 */
[----:B-1----:R-:W-:-:S03]  /*3a9b0*/  IMAD.MOV.U32 R5, RZ, RZ, R18 ;  /* 0x000000ffff057224 */ /* 0x002fc600078e0012 */
[----:B------:R1:W-:Y:S01]  /*3a9c0*/  STL [R1+0x6f0], R8 ;  /* 0x0006f00801007387 */ /* 0x0003e20000100800 */
[----:B------:R-:W-:-:S03]  /*3a9d0*/  IMAD.MOV.U32 R4, RZ, RZ, R17 ;  /* 0x000000ffff047224 */ /* 0x000fc600078e0011 */
[----:B---3--:R-:W3:Y:S04]  /*3a9e0*/  LDL.LU R18, [R1+0x82c] ;  /* 0x00082c0001127983 */ /* 0x008ee80000300800 */
[----:B------:R5:W-:Y:S04]  /*3a9f0*/  STL [R1+0x6ec], R13 ;  /* 0x0006ec0d01007387 */ /* 0x000be80000100800 */
[----:B------:R-:W3:Y:S04]  /*3aa00*/  LDL.LU R17, [R1+0x86c] ;  /* 0x00086c0001117983 */ /* 0x000ee80000300800 */
[----:B------:R1:W-:Y:S01]  /*3aa10*/  LDGSTS.E [R6+0x5000], desc[UR22][R4.64], P2 ;  /* 0x0500000004067fae */ /* 0x0003e200091a1016 */
[----:B----4-:R-:W-:Y:S01]  /*3aa20*/  IADD3 R10, P4, PT, R10, R134, RZ ;  /* 0x000000860a0a7210 */ /* 0x010fe20007f9e0ff */
[----:B-1----:R-:W-:-:S02]  /*3aa30*/  IMAD.MOV.U32 R4, RZ, RZ, R8 ;  /* 0x000000ffff047224 */ /* 0x002fc400078e0008 */
[----:B------:R-:W-:Y:S01]  /*3aa40*/  IMAD.MOV.U32 R5, RZ, RZ, R13 ;  /* 0x000000ffff057224 */ /* 0x000fe200078e000d */
[----:B------:R-:W4:Y:S01]  /*3aa50*/  LDL.LU R8, [R1+0x8b0] ;  /* 0x0008b00001087983 */ /* 0x000f220000300800 */
[----:B------:R-:W-:-:S03]  /*3aa60*/  IADD3 R7, P5, PT, R7, R134, RZ ;  /* 0x0000008607077210 */ /* 0x000fc60007fbe0ff */
[----:B-----5:R-:W5:Y:S01]  /*3aa70*/  LDL.LU R13, [R1+0x8f0] ;  /* 0x0008f000010d7983 */ /* 0x020f620000300800 */
[----:B--2---:R-:W-:-:S03]  /*3aa80*/  IMAD.X R16, R16, 0x1, R135, P4 ;  /* 0x0000000110107824 */ /* 0x004fc600020e0687 */
[----:B------:R1:W-:Y:S01]  /*3aa90*/  STL [R1+0x730], R10 ;  /* 0x0007300a01007387 */ /* 0x0003e20000100800 */
[----:B------:R-:W-:-:S03]  /*3aaa0*/  IADD3.X R9, PT, PT, R9, R135, RZ, P5, !PT ;  /* 0x0000008709097210 */ /* 0x000fc60002ffe4ff */
[----:B------:R2:W-:Y:S04]  /*3aab0*/  LDGSTS.E [R6+0x5400], desc[UR22][R4.64], P2 ;  /* 0x0540000004067fae */ /* 0x0005e800091a1016 */
[----:B------:R1:W-:Y:S04]  /*3aac0*/  STL [R1+0x72c], R16 ;  /* 0x00072c1001007387 */ /* 0x0003e80000100800 */
[----:B------:R-:W-:Y:S01]  /*3aad0*/  STL [R1+0x770], R7 ;  /* 0x0007700701007387 */ /* 0x000fe20000100800 */
[----:B--2---:R-:W-:-:S03]  /*3aae0*/  IMAD.MOV.U32 R4, RZ, RZ, R10 ;  /* 0x000000ffff047224 */ /* 0x004fc600078e000a */
[----:B-1----:R-:W2:Y:S01]  /*3aaf0*/  LDL.LU R10, [R1+0x8ac] ;  /* 0x0008ac00010a7983 */ /* 0x002ea20000300800 */
[----:B------:R-:W-:-:S03]  /*3ab00*/  IMAD.MOV.U32 R5, RZ, RZ, R16 ;  /* 0x000000ffff057224 */ /* 0x000fc600078e0010 */
[----:B------:R1:W-:Y:S04]  /*3ab10*/  STL [R1+0x76c], R9 ;  /* 0x00076c0901007387 */ /* 0x0003e80000100800 */
[----:B------:R-:W2:Y:S04]  /*3ab20*/  LDL.LU R16, [R1+0x8ec] ;  /* 0x0008ec0001107983 */ /* 0x000ea80000300800 */
[----:B------:R1:W-:Y:S01]  /*3ab30*/  LDGSTS.E [R6+0x5800], desc[UR22][R4.64], P2 ;  /* 0x0580000004067fae */ /* 0x0003e200091a1016 */
[----:B------:R-:W-:Y:S01]  /*3ab40*/  IADD3 R11, P4, PT, R11, R134, RZ ;  /* 0x000000860b0b7210 */ /* 0x000fe20007f9e0ff */
[----:B-1----:R-:W-:-:S02]  /*3ab50*/  IMAD.MOV.U32 R4, RZ, RZ, R7 ;  /* 0x000000ffff047224 */ /* 0x002fc400078e0007 */
[----:B------:R-:W-:Y:S02]  /*3ab60*/  IMAD.MOV.U32 R5, RZ, RZ, R9 ;  /* 0x000000ffff057224 */ /* 0x000fe400078e0009 */
[----:B------:R-:W2:Y:S04]  /*3ab70*/  LDL.LU R9, [R1+0x930] ;  /* 0x0009300001097983 */ /* 0x000ea80000300800 */
[----:B------:R-:W2:Y:S01]  /*3ab80*/  LDL.LU R7, [R1+0x970] ;  /* 0x0009700001077983 */ /* 0x000ea20000300800 */
[----:B------:R-:W-:-:S03]  /*3ab90*/  IADD3 R19, P5, PT, R19, R134, RZ ;  /* 0x0000008613137210 */ /* 0x000fc60007fbe0ff */
[----:B------:R-:W-:Y:S04]  /*3aba0*/  STL [R1+0x7b0], R11 ;  /* 0x0007b00b01007387 */ /* 0x000fe80000100800 */
[----:B------:R1:W-:Y:S01]  /*3abb0*/  LDGSTS.E [R6+0x5c00], desc[UR22][R4.64], P2 ;  /* 0x05c0000004067fae */ /* 0x0003e200091a1016 */
[----:B------:R-:W-:Y:S01]  /*3abc0*/  IMAD.X R12, R12, 0x1, R135, P4 ;  /* 0x000000010c0c7824 */ /* 0x000fe200020e0687 */
[----:B------:R-:W-:-:S04]  /*3abd0*/  IADD3.X R20, PT, PT, R20, R135, RZ, P5, !PT ;  /* 0x0000008714147210 */ /* 0x000fc80002ffe4ff */
[----:B------:R1:W-:Y:S02]  /*3abe0*/  STL [R1+0x7ac], R12 ;  /* 0x0007ac0c01007387 */ /* 0x0003e40000100800 */
[----:B-1----:R-:W-:Y:S02]  /*3abf0*/  IMAD.MOV.U32 R5, RZ, RZ, R12 ;  /* 0x000000ffff057224 */ /* 0x002fe400078e000c */
[----:B------:R-:W-:Y:S01]  /*3ac00*/  STL [R1+0x7f0], R19 ;  /* 0x0007f01301007387 */ /* 0x000fe20000100800 */
[----:B------:R-:W-:-:S03]  /*3ac10*/  IMAD.MOV.U32 R4, RZ, RZ, R11 ;  /* 0x000000ffff047224 */ /* 0x000fc600078e000b */
[----:B------:R-:W2:Y:S04]  /*3ac20*/  LDL.LU R12, [R1+0x92c] ;  /* 0x00092c00010c7983 */ /* 0x000ea80000300800 */
[----:B------:R-:W-:Y:S04]  /*3ac30*/  STL [R1+0x7ec], R20 ;  /* 0x0007ec1401007387 */ /* 0x000fe80000100800 */
[----:B------:R-:W2:Y:S01]  /*3ac40*/  LDL.LU R11, [R1+0x96c] ;  /* 0x00096c00010b7983 */ /* 0x000ea20000300800 */
[----:B------:R-:W-:-:S03]  /*3ac50*/  IADD3 R14, P4, PT, R14, R134, RZ ;  /* 0x000000860e0e7210 */ /* 0x000fc60007f9e0ff */
[----:B------:R1:W-:Y:S01]  /*3ac60*/  LDGSTS.E [R6+0x6000], desc[UR22][R4.64], P2 ;  /* 0x0600000004067fae */ /* 0x0003e200091a1016 */
[----:B------:R-:W-:-:S03]  /*3ac70*/  IADD3 R15, P5, PT, R15, R134, RZ ;  /* 0x000000860f0f7210 */ /* 0x000fc60007fbe0ff */
[----:B------:R3:W-:Y:S01]  /*3ac80*/  STL [R1+0x830], R14 ;  /* 0x0008300e01007387 */ /* 0x0007e20000100800 */
[----:B-1----:R-:W-:Y:S02]  /*3ac90*/  IMAD.MOV.U32 R4, RZ, RZ, R19 ;  /* 0x000000ffff047224 */ /* 0x002fe400078e0013 */
[----:B------:R-:W-:-:S05]  /*3aca0*/  IMAD.MOV.U32 R5, RZ, RZ, R20 ;  /* 0x000000ffff057224 */ /* 0x000fca00078e0014 */
[----:B------:R1:W-:Y:S02]  /*3acb0*/  LDGSTS.E [R6+0x6400], desc[UR22][R4.64], P2 ;  /* 0x0640000004067fae */ /* 0x0003e400091a1016 */
[----:B-1----:R-:W-:Y:S02]  /*3acc0*/  IMAD.MOV.U32 R4, RZ, RZ, R14 ;  /* 0x000000ffff047224 */ /* 0x002fe400078e000e */
[----:B---3--:R-:W-:-:S04]  /*3acd0*/  IMAD.X R18, R18, 0x1, R135, P4 ;  /* 0x0000000112127824 */ /* 0x008fc800020e0687 */
[----:B------:R-:W-:Y:S01]  /*3ace0*/  IMAD.MOV.U32 R5, RZ, RZ, R18 ;  /* 0x000000ffff057224 */ /* 0x000fe200078e0012 */
[----:B------:R-:W-:Y:S01]  /*3acf0*/  STL [R1+0x82c], R18 ;  /* 0x00082c1201007387 */ /* 0x000fe20000100800 */
[----:B------:R-:W-:-:S03]  /*3ad00*/  IADD3.X R17, PT, PT, R17, R135, RZ, P5, !PT ;  /* 0x0000008711117210 */ /* 0x000fc60002ffe4ff */
[----:B------:R1:W-:Y:S04]  /*3ad10*/  STL [R1+0x870], R15 ;  /* 0x0008700f01007387 */ /* 0x0003e80000100800 */
[----:B------:R-:W3:Y:S04]  /*3ad20*/  LDL.LU R14, [R1+0x1b8] ;  /* 0x0001b800010e7983 */ /* 0x000ee80000300800 */
[----:B------:R-:W-:Y:S04]  /*3ad30*/  STL [R1+0x86c], R17 ;  /* 0x00086c1101007387 */ /* 0x000fe80000100800 */
[----:B------:R1:W-:Y:S04]  /*3ad40*/  LDGSTS.E [R6+0x6800], desc[UR22][R4.64], P2 ;  /* 0x0680000004067fae */ /* 0x0003e800091a1016 */
[----:B------:R-:W3:Y:S01]  /*3ad50*/  LDL.LU R19, [R1+0x1f8] ;  /* 0x0001f80001137983 */ /* 0x000ee20000300800 */
[----:B-1----:R-:W-:-:S03]  /*3ad60*/  IMAD.MOV.U32 R4, RZ, RZ, R15 ;  /* 0x000000ffff047224 */ /* 0x002fc600078e000f */
[----:B------:R-:W3:Y:S01]  /*3ad70*/  LDL.LU R15, [R1+0x1b4] ;  /* 0x0001b400010f7983 */ /* 0x000ee20000300800 */
[-C--:B----4-:R-:W-:Y:S01]  /*3ad80*/  IADD3 R8, P4, PT, R8, R134.reuse, RZ ;  /* 0x0000008608087210 */ /* 0x090fe20007f9e0ff */
[----:B------:R-:W-:Y:S01]  /*3ad90*/  IMAD.MOV.U32 R5, RZ, RZ, R17 ;  /* 0x000000ffff057224 */ /* 0x000fe200078e0011 */
[----:B-----5:R-:W-:Y:S01]  /*3ada0*/  IADD3 R13, P5, PT, R13, R134, RZ ;  /* 0x000000860d0d7210 */ /* 0x020fe20007fbe0ff */
[----:B------:R-:W4:Y:S04]  /*3adb0*/  LDL.LU R20, [R1+0x1f4] ;  /* 0x0001f40001147983 */ /* 0x000f280000300800 */
[----:B------:R1:W-:Y:S04]  /*3adc0*/  STL [R1+0x8b0], R8 ;  /* 0x0008b00801007387 */ /* 0x0003e80000100800 */
[----:B------:R5:W-:Y:S01]  /*3add0*/  LDGSTS.E [R6+0x6c00], desc[UR22][R4.64], P2 ;  /* 0x06c0000004067fae */ /* 0x000be200091a1016 */
[----:B--2---:R-:W-:-:S02]  /*3ade0*/  IMAD.X R10, R10, 0x1, R135, P4 ;  /* 0x000000010a0a7824 */ /* 0x004fc400020e0687 */
[----:B-----5:R-:W-:-:S03]  /*3adf0*/  IMAD.MOV.U32 R4, RZ, RZ, R8 ;  /* 0x000000ffff047224 */ /* 0x020fc600078e0008 */
[----:B------:R2:W-:Y:S01]  /*3ae00*/  STL [R1+0x8ac], R10 ;  /* 0x0008ac0a01007387 */ /* 0x0005e20000100800 */
[----:B------:R-:W-:-:S03]  /*3ae10*/  IADD3.X R16, PT, PT, R16, R135, RZ, P5, !PT ;  /* 0x0000008710107210 */ /* 0x000fc60002ffe4ff */
[----:B------:R-:W-:Y:S01]  /*3ae20*/  STL [R1+0x8f0], R13 ;  /* 0x0008f00d01007387 */ /* 0x000fe20000100800 */
[----:B------:R-:W-:-:S03]  /*3ae30*/  IMAD.MOV.U32 R5, RZ, RZ, R10 ;  /* 0x000000ffff057224 */ /* 0x000fc600078e000a */
[----:B-1----:R-:W5:Y:S04]  /*3ae40*/  LDL.LU R8, [R1+0x238] ;  /* 0x0002380001087983 */ /* 0x002f680000300800 */
[----:B------:R-:W-:Y:S04]  /*3ae50*/  STL [R1+0x8ec], R16 ;  /* 0x0008ec1001007387 */ /* 0x000fe80000100800 */
[----:B--2---:R-:W2:Y:S04]  /*3ae60*/  LDL.LU R10, [R1+0x278] ;  /* 0x00027800010a7983 */ /* 0x004ea80000300800 */
[----:B------:R-:W2:Y:S04]  /*3ae70*/  LDL.LU R17, [R1+0x234] ;  /* 0x0002340001117983 */ /* 0x000ea80000300800 */
[----:B------:R1:W-:Y:S01]  /*3ae80*/  LDGSTS.E [R6+0x7000], desc[UR22][R4.64], P2 ;  /* 0x0700000004067fae */ /* 0x0003e200091a1016 */
[----:B------:R-:W-:-:S03]  /*3ae90*/  IADD3 R9, P4, PT, R9, R134, RZ ;  /* 0x0000008609097210 */ /* 0x000fc60007f9e0ff */
[----:B------:R-:W2:Y:S01]  /*3aea0*/  LDL.LU R18, [R1+0x274] ;  /* 0x0002740001127983 */ /* 0x000ea20000300800 */
[----:B------:R-:W-:Y:S01]  /*3aeb0*/  IADD3 R7, P5, PT, R7, R134, RZ ;  /* 0x0000008607077210 */ /* 0x000fe20007fbe0ff */
[----:B-1----:R-:W-:Y:S02]  /*3aec0*/  IMAD.MOV.U32 R4, RZ, RZ, R13 ;  /* 0x000000ffff047224 */ /* 0x002fe400078e000d */
[----:B------:R-:W-:Y:S01]  /*3aed0*/  IMAD.MOV.U32 R5, RZ, RZ, R16 ;  /* 0x000000ffff057224 */ /* 0x000fe200078e0010 */
[----:B------:R1:W-:Y:S04]  /*3aee0*/  STL [R1+0x930], R9 ;  /* 0x0009300901007387 */ /* 0x0003e80000100800 */
[----:B------:R1:W-:Y:S01]  /*3aef0*/  LDGSTS.E [R6+0x7400], desc[UR22][R4.64], P2 ;  /* 0x0740000004067fae */ /* 0x0003e200091a1016 */
[----:B------:R-:W-:-:S02]  /*3af00*/  IMAD.X R12, R12, 0x1, R135, P4 ;  /* 0x000000010c0c7824 */ /* 0x000fc400020e0687 */
[----:B-1----:R-:W-:Y:S02]  /*3af10*/  IMAD.MOV.U32 R4, RZ, RZ, R9 ;  /* 0x000000ffff047224 */ /* 0x002fe400078e0009 */
[----:B------:R-:W-:Y:S01]  /*3af20*/  IMAD.MOV.U32 R5, RZ, RZ, R12 ;  /* 0x000000ffff057224 */ /* 0x000fe200078e000c */
[----:B------:R1:W-:Y:S01]  /*3af30*/  STL [R1+0x92c], R12 ;  /* 0x00092c0c01007387 */ /* 0x0003e20000100800 */
[----:B------:R-:W-:-:S03]  /*3af40*/  IADD3.X R11, PT, PT, R11, R135, RZ, P5, !PT ;  /* 0x000000870b0b7210 */ /* 0x000fc60002ffe4ff */
[----:B------:R-:W-:Y:S04]  /*3af50*/  STL [R1+0x970], R7 ;  /* 0x0009700701007387 */ /* 0x000fe80000100800 */
[----:B------:R-:W2:Y:S04]  /*3af60*/  LDL.LU R9, [R1+0x2b8] ;  /* 0x0002b80001097983 */ /* 0x000ea80000300800 */
[----:B------:R1:W-:Y:S04]  /*3af70*/  STL [R1+0x96c], R11 ;  /* 0x00096c0b01007387 */ /* 0x0003e80000100800 */
[----:B------:R1:W-:Y:S04]  /*3af80*/  LDGSTS.E [R6+0x7800], desc[UR22][R4.64], P2 ;  /* 0x0780000004067fae */ /* 0x0003e800091a1016 */
[----:B-1----:R-:W2:Y:S01]  /*3af90*/  LDL.LU R12, [R1+0x2f8] ;  /* 0x0002f800010c7983 */ /* 0x002ea20000300800 */
[----:B------:R-:W-:-:S03]  /*3afa0*/  IMAD.MOV.U32 R5, RZ, RZ, R11 ;  /* 0x000000ffff057224 */ /* 0x000fc600078e000b */
[----:B------:R-:W2:Y:S04]  /*3afb0*/  LDL.LU R11, [R1+0x2b4] ;  /* 0x0002b400010b7983 */ /* 0x000ea80000300800 */
[----:B------:R-:W2:Y:S01]  /*3afc0*/  LDL.LU R16, [R1+0x2f4] ;  /* 0x0002f40001107983 */ /* 0x000ea20000300800 */
[----:B------:R-:W-:-:S03]  /*3afd0*/  IMAD.MOV.U32 R4, RZ, RZ, R7 ;  /* 0x000000ffff047224 */ /* 0x000fc600078e0007 */
[----:B------:R-:W2:Y:S04]  /*3afe0*/  LDL.LU R13, [R1+0x338] ;  /* 0x00033800010d7983 */ /* 0x000ea80000300800 */
[----:B------:R-:W2:Y:S04]  /*3aff0*/  LDL.LU R7, [R1+0x378] ;  /* 0x0003780001077983 */ /* 0x000ea80000300800 */
[----:B------:R1:W-:Y:S01]  /*3b000*/  LDGSTS.E [R6+0x7c00], desc[UR22][R4.64], P2 ;  /* 0x07c0000004067fae */ /* 0x0003e200091a1016 */
[----:B---3--:R-:W-:-:S05]  /*3b010*/  IADD3 R14, P4, PT, R14, R134, RZ ;  /* 0x000000860e0e7210 */ /* 0x008fca0007f9e0ff */
[----:B------:R-:W-:Y:S01]  /*3b020*/  STL [R1+0x1b8], R14 ;  /* 0x0001b80e01007387 */ /* 0x000fe20000100800 */
[----:B------:R-:W-:-:S05]  /*3b030*/  IADD3 R19, P5, PT, R19, R134, RZ ;  /* 0x0000008613137210 */ /* 0x000fca0007fbe0ff */
[----:B------:R-:W-:Y:S01]  /*3b040*/  STL [R1+0x1f8], R19 ;  /* 0x0001f81301007387 */ /* 0x000fe20000100800 */
[----:B------:R-:W-:-:S04]  /*3b050*/  IMAD.X R15, R15, 0x1, R135, P4 ;  /* 0x000000010f0f7824 */ /* 0x000fc800020e0687 */
[----:B-1----:R-:W-:Y:S01]  /*3b060*/  IMAD.MOV.U32 R5, RZ, RZ, R15 ;  /* 0x000000ffff057224 */ /* 0x002fe200078e000f */
[----:B------:R1:W-:Y:S01]  /*3b070*/  STL [R1+0x1b4], R15 ;  /* 0x0001b40f01007387 */ /* 0x0003e20000100800 */
[----:B------:R-:W-:-:S03]  /*3b080*/  IMAD.MOV.U32 R4, RZ, RZ, R14 ;  /* 0x000000ffff047224 */ /* 0x000fc600078e000e */
[----:B-1----:R-:W3:Y:S04]  /*3b090*/  LDL.LU R15, [R1+0x334] ;  /* 0x00033400010f7983 */ /* 0x002ee80000300800 */
[----:B------:R-:W3:Y:S01]  /*3b0a0*/  LDL.LU R14, [R1+0x374] ;  /* 0x00037400010e7983 */ /* 0x000ee20000300800 */
[----:B------:R-:W-:Y:S01]  /*3b0b0*/  LOP3.LUT R6, R132, 0x10, RZ, 0x3c, !PT ;  /* 0x0000001084067812 */ /* 0x000fe200078e3cff */
[----:B----4-:R-:W-:-:S03]  /*3b0c0*/  IMAD.X R20, R20, 0x1, R135, P5 ;  /* 0x0000000114147824 */ /* 0x010fc600028e0687 */
[----:B------:R-:W-:-:S05]  /*3b0d0*/  IADD3 R6, PT, PT, R6, UR5, RZ ;  /* 0x0000000506067c10 */ /* 0x000fca000fffe0ff */
[----:B------:R1:W-:Y:S01]  /*3b0e0*/  LDGSTS.E [R6+0x80], desc[UR22][R4.64], P2 ;  /* 0x0008000004067fae */ /* 0x0003e200091a1016 */
[-C--:B-----5:R-:W-:Y:S01]  /*3b0f0*/  IADD3 R8, P4, PT, R8, R134.reuse, RZ ;  /* 0x0000008608087210 */ /* 0x0a0fe20007f9e0ff */
[----:B-1----:R-:W-:Y:S02]  /*3b100*/  IMAD.MOV.U32 R4, RZ, RZ, R19 ;  /* 0x000000ffff047224 */ /* 0x002fe400078e0013 */
[----:B------:R-:W-:Y:S01]  /*3b110*/  IMAD.MOV.U32 R5, RZ, RZ, R20 ;  /* 0x000000ffff057224 */ /* 0x000fe200078e0014 */
[----:B--2---:R-:W-:Y:S02]  /*3b120*/  IADD3 R10, P5, PT, R10, R134, RZ ;  /* 0x000000860a0a7210 */ /* 0x004fe40007fbe0ff */
[----:B------:R-:W-:Y:S01]  /*3b130*/  IADD3.X R17, PT, PT, R17, R135, RZ, P4, !PT ;  /* 0x0000008711117210 */ /* 0x000fe200027fe4ff */
[----:B------:R-:W-:Y:S04]  /*3b140*/  STL [R1+0x1f4], R20 ;  /* 0x0001f41401007387 */ /* 0x000fe80000100800 */
[----:B------:R1:W-:Y:S01]  /*3b150*/  LDGSTS.E [R6+0x480], desc[UR22][R4.64], P2 ;  /* 0x0048000004067fae */ /* 0x0003e200091a1016 */
[----:B------:R-:W-:-:S03]  /*3b160*/  IMAD.X R18, R18, 0x1, R135, P5 ;  /* 0x0000000112127824 */ /* 0x000fc600028e0687 */
[----:B------:R-:W-:Y:S04]  /*3b170*/  STL [R1+0x238], R8 ;  /* 0x0002380801007387 */ /* 0x000fe80000100800 */
[----:B------:R2:W-:Y:S01]  /*3b180*/  STL [R1+0x234], R17 ;  /* 0x0002341101007387 */ /* 0x0005e20000100800 */
[----:B-1----:R-:W-:Y:S02]  /*3b190*/  IMAD.MOV.U32 R4, RZ, RZ, R8 ;  /* 0x000000ffff047224 */ /* 0x002fe400078e0008 */
[----:B------:R-:W-:Y:S01]  /*3b1a0*/  IMAD.MOV.U32 R5, RZ, RZ, R17 ;  /* 0x000000ffff057224 */ /* 0x000fe200078e0011 */
[----:B------:R-:W-:Y:S04]  /*3b1b0*/  STL [R1+0x278], R10 ;  /* 0x0002780a01007387 */ /* 0x000fe80000100800 */
[----:B--2---:R-:W2:Y:S04]  /*3b1c0*/  LDL.LU R17, [R1+0x3b8] ;  /* 0x0003b80001117983 */ /* 0x004ea80000300800 */
[----:B------:R1:W-:Y:S04]  /*3b1d0*/  STL [R1+0x274], R18 ;  /* 0x0002741201007387 */ /* 0x0003e80000100800 */
[----:B------:R4:W-:Y:S04]  /*3b1e0*/  LDGSTS.E [R6+0x880], desc[UR22][R4.64], P2 ;  /* 0x0088000004067fae */ /* 0x0009e800091a1016 */
[----:B------:R-:W5:Y:S01]  /*3b1f0*/  LDL.LU R8, [R1+0x3f8] ;  /* 0x0003f80001087983 */ /* 0x000f620000300800 */
[----:B----4-:R-:W-:-:S03]  /*3b200*/  IMAD.MOV.U32 R5, RZ, RZ, R18 ;  /* 0x000000ffff057224 */ /* 0x010fc600078e0012 */
[----:B-1----:R-:W4:Y:S01]  /*3b210*/  LDL.LU R18, [R1+0x3b4] ;  /* 0x0003b40001127983 */ /* 0x002f220000300800 */
[----:B------:R-:W-:-:S03]  /*3b220*/  IMAD.MOV.U32 R4, RZ, RZ, R10 ;  /* 0x000000ffff047224 */ /* 0x000fc600078e000a */
[----:B------:R-:W4:Y:S01]  /*3b230*/  LDL.LU R10, [R1+0x3f4] ;  /* 0x0003f400010a7983 */ /* 0x000f220000300800 */
[----:B------:R-:W-:-:S03]  /*3b240*/  IADD3 R9, P4, PT, R9, R134, RZ ;  /* 0x0000008609097210 */ /* 0x000fc60007f9e0ff */
[----:B------:R1:W-:Y:S04]  /*3b250*/  LDGSTS.E [R6+0xc80], desc[UR22][R4.64], P2 ;  /* 0x00c8000004067fae */ /* 0x0003e800091a1016 */
[----:B------:R1:W-:Y:S01]  /*3b260*/  STL [R1+0x2b8], R9 ;  /* 0x0002b80901007387 */ /* 0x0003e20000100800 */
[----:B------:R-:W-:Y:S01]  /*3b270*/  IADD3 R12, P5, PT, R12, R134, RZ ;  /* 0x000000860c0c7210 */ /* 0x000fe20007fbe0ff */
[----:B-1----:R-:W-:Y:S01]  /*3b280*/  IMAD.MOV.U32 R4, RZ, RZ, R9 ;  /* 0x000000ffff047224 */ /* 0x002fe200078e0009 */
[----:B------:R-:W-:-:S03]  /*3b290*/  IADD3.X R11, PT, PT, R11, R135, RZ, P4, !PT ;  /* 0x000000870b0b7210 */ /* 0x000fc600027fe4ff */
[----:B------:R-:W-:Y:S02]  /*3b2a0*/  IMAD.X R16, R16, 0x1, R135, P5 ;  /* 0x0000000110107824 */ /* 0x000fe400028e0687 */
[----:B------:R1:W-:Y:S01]  /*3b2b0*/  STL [R1+0x2b4], R11 ;  /* 0x0002b40b01007387 */ /* 0x0003e20000100800 */
[----:B------:R-:W-:-:S03]  /*3b2c0*/  IMAD.MOV.U32 R5, RZ, RZ, R11 ;  /* 0x000000ffff057224 */ /* 0x000fc600078e000b */
[----:B------:R-:W-:Y:S04]  /*3b2d0*/  STL [R1+0x2f8], R12 ;  /* 0x0002f80c01007387 */ /* 0x000fe80000100800 */
[----:B------:R-:W4:Y:S04]  /*3b2e0*/  LDL.LU R9, [R1+0x438] ;  /* 0x0004380001097983 */ /* 0x000f280000300800 */
[----:B------:R1:W-:Y:S04]  /*3b2f0*/  STL [R1+0x2f4], R16 ;  /* 0x0002f41001007387 */ /* 0x0003e80000100800 */
[----:B------:R1:W-:Y:S04]  /*3b300*/  LDGSTS.E [R6+0x1080], desc[UR22][R4.64], P2 ;  /* 0x0108000004067fae */ /* 0x0003e800091a1016 */
[----:B-1----:R-:W4:Y:S01]  /*3b310*/  LDL.LU R11, [R1+0x478] ;  /* 0x00047800010b7983 */ /* 0x002f220000300800 */
[----:B------:R-:W-:Y:S01]  /*3b320*/  IADD3 R13, P4, PT, R13, R134, RZ ;  /* 0x000000860d0d7210 */ /* 0x000fe20007f9e0ff */
[----:B------:R-:W-:-:S02]  /*3b330*/  IMAD.MOV.U32 R5, RZ, RZ, R16 ;  /* 0x000000ffff057224 */ /* 0x000fc400078e0010 */
[----:B------:R-:W4:Y:S01]  /*3b340*/  LDL.LU R16, [R1+0x434] ;  /* 0x0004340001107983 */ /* 0x000f220000300800 */
[----:B------:R-:W-:-:S03]  /*3b350*/  IMAD.MOV.U32 R4, RZ, RZ, R12 ;  /* 0x000000ffff047224 */ /* 0x000fc600078e000c */
[----:B------:R-:W4:Y:S01]  /*3b360*/  LDL.LU R12, [R1+0x474] ;  /* 0x00047400010c7983 */ /* 0x000f220000300800 */
[----:B------:R-:W-:-:S03]  /*3b370*/  IADD3 R7, P5, PT, R7, R134, RZ ;  /* 0x0000008607077210 */ /* 0x000fc60007fbe0ff */
[----:B------:R1:W-:Y:S04]  /*3b380*/  STL [R1+0x338], R13 ;  /* 0x0003380d01007387 */ /* 0x0003e80000100800 */
[----:B------:R1:W-:Y:S02]  /*3b390*/  LDGSTS.E [R6+0x1480], desc[UR22][R4.64], P2 ;  /* 0x0148000004067fae */ /* 0x0003e400091a1016 */
[----:B-1----:R-:W-:Y:S01]  /*3b3a0*/  IMAD.MOV.U32 R4, RZ, RZ, R13 ;  /* 0x000000ffff047224 */ /* 0x002fe200078e000d */
[----:B---3--:R-:W-:Y:S01]  /*3b3b0*/  IADD3.X R15, PT, PT, R15, R135, RZ, P4, !PT ;  /* 0x000000870f0f7210 */ /* 0x008fe200027fe4ff */
[----:B------:R-:W-:-:S04]  /*3b3c0*/  IMAD.X R14, R14, 0x1, R135, P5 ;  /* 0x000000010e0e7824 */ /* 0x000fc800028e0687 */
[----:B------:R1:W-:Y:S04]  /*3b3d0*/  STL [R1+0x334], R15 ;  /* 0x0003340f01007387 */ /* 0x0003e80000100800 */
[----:B------:R3:W-:Y:S01]  /*3b3e0*/  STL [R1+0x378], R7 ;  /* 0x0003780701007387 */ /* 0x0007e20000100800 */
[----:B------:R-:W-:-:S03]  /*3b3f0*/  IMAD.MOV.U32 R5, RZ, RZ, R15 ;  /* 0x000000ffff057224 */ /* 0x000fc600078e000f */
[----:B------:R-:W4:Y:S04]  /*3b400*/  LDL.LU R13, [R1+0x4b8] ;  /* 0x0004b800010d7983 */ /* 0x000f280000300800 */
        /* <DEDUP_REMOVED lines=10> */
[----:B--2---:R-:W-:-:S05]  /*3b4b0*/  IADD3 R17, P4, PT, R17, R134, RZ ;  /* 0x0000008611117210 */ /* 0x004fca0007f9e0ff */
[----:B------:R2:W-:Y:S01]  /*3b4c0*/  STL [R1+0x3b8], R17 ;  /* 0x0003b81101007387 */ /* 0x0005e20000100800 */
[----:B-----5:R-:W-:Y:S01]  /*3b4d0*/  IADD3 R8, P5, PT, R8, R134, RZ ;  /* 0x0000008608087210 */ /* 0x020fe20007fbe0ff */
[----:B-1----:R-:W-:Y:S01]  /*3b4e0*/  IMAD.MOV.U32 R4, RZ, RZ, R17 ;  /* 0x000000ffff047224 */ /* 0x002fe200078e0011 */
[----:B----4-:R-:W-:-:S03]  /*3b4f0*/  IADD3.X R18, PT, PT, R18, R135, RZ, P4, !PT ;  /* 0x0000008712127210 */ /* 0x010fc600027fe4ff */
[----:B------:R-:W-:Y:S02]  /*3b500*/  IMAD.X R10, R10, 0x1, R135, P5 ;  /* 0x000000010a0a7824 */ /* 0x000fe400028e0687 */
[----:B------:R1:W-:Y:S04]  /*3b510*/  STL [R1+0x3b4], R18 ;  /* 0x0003b41201007387 */ /* 0x0003e80000100800 */
[----:B------:R4:W-:Y:S04]  /*3b520*/  STL [R1+0x3f8], R8 ;  /* 0x0003f80801007387 */ /* 0x0009e80000100800 */
[----:B--2---:R-:W2:Y:S01]  /*3b530*/  LDL.LU R17, [R1+0x534] ;  /* 0x0005340001117983 */ /* 0x004ea20000300800 */
[----:B------:R-:W-:-:S03]  /*3b540*/  IMAD.MOV.U32 R5, RZ, RZ, R18 ;  /* 0x000000ffff057224 */ /* 0x000fc600078e0012 */
[----:B------:R5:W-:Y:S04]  /*3b550*/  STL [R1+0x3f4], R10 ;  /* 0x0003f40a01007387 */ /* 0x000be80000100800 */
[----:B-1----:R-:W2:Y:S04]  /*3b560*/  LDL.LU R18, [R1+0x574] ;  /* 0x0005740001127983 */ /* 0x002ea80000300800 */
[----:B------:R1:W-:Y:S01]  /*3b570*/  LDGSTS.E [R6+0x2080], desc[UR22][R4.64], P2 ;  /* 0x0208000004067fae */ /* 0x0003e200091a1016 */
[----:B------:R-:W-:Y:S01]  /*3b580*/  IADD3 R9, P4, PT, R9, R134, RZ ;  /* 0x0000008609097210 */ /* 0x000fe20007f9e0ff */
[----:B-1----:R-:W-:-:S02]  /*3b590*/  IMAD.MOV.U32 R4, RZ, RZ, R8 ;  /* 0x000000ffff047224 */ /* 0x002fc400078e0008 */
[----:B------:R-:W-:Y:S01]  /*3b5a0*/  IMAD.MOV.U32 R5, RZ, RZ, R10 ;  /* 0x000000ffff057224 */ /* 0x000fe200078e000a */
[----:B----4-:R-:W4:Y:S04]  /*3b5b0*/  LDL.LU R8, [R1+0x5b8] ;  /* 0x0005b80001087983 */ /* 0x010f280000300800 */
[----:B-----5:R-:W5:Y:S01]  /*3b5c0*/  LDL.LU R10, [R1+0x5f8] ;  /* 0x0005f800010a7983 */ /* 0x020f620000300800 */
[----:B------:R-:W-:-:S03]  /*3b5d0*/  IADD3 R11, P5, PT, R11, R134, RZ ;  /* 0x000000860b0b7210 */ /* 0x000fc60007fbe0ff */
[----:B------:R1:W-:Y:S04]  /*3b5e0*/  STL [R1+0x438], R9 ;  /* 0x0004380901007387 */ /* 0x0003e80000100800 */
[----:B------:R1:W-:Y:S01]  /*3b5f0*/  LDGSTS.E [R6+0x2480], desc[UR22][R4.64], P2 ;  /* 0x0248000004067fae */ /* 0x0003e200091a1016 */
[----:B------:R-:W-:Y:S01]  /*3b600*/  IADD3.X R16, PT, PT, R16, R135, RZ, P4, !PT ;  /* 0x0000008710107210 */ /* 0x000fe200027fe4ff */
[----:B------:R-:W-:-:S04]  /*3b610*/  IMAD.X R12, R12, 0x1, R135, P5 ;  /* 0x000000010c0c7824 */ /* 0x000fc800028e0687 */
[----:B------:R1:W-:Y:S02]  /*3b620*/  STL [R1+0x434], R16 ;  /* 0x0004341001007387 */ /* 0x0003e40000100800 */
[----:B-1----:R-:W-:Y:S02]  /*3b630*/  IMAD.MOV.U32 R4, RZ, RZ, R9 ;  /* 0x000000ffff047224 */ /* 0x002fe400078e0009 */
[----:B------:R1:W-:Y:S04]  /*3b640*/  STL [R1+0x478], R11 ;  /* 0x0004780b01007387 */ /* 0x0003e80000100800 */
[----:B------:R-:W5:Y:S01]  /*3b650*/  LDL.LU R9, [R1+0x5b4] ;  /* 0x0005b40001097983 */ /* 0x000f620000300800 */
[----:B------:R-:W-:-:S03]  /*3b660*/  IMAD.MOV.U32 R5, RZ, RZ, R16 ;  /* 0x000000ffff057224 */ /* 0x000fc600078e0010 */
[----:B------:R1:W-:Y:S04]  /*3b670*/  STL [R1+0x474], R12 ;  /* 0x0004740c01007387 */ /* 0x0003e80000100800 */
[----:B------:R-:W5:Y:S04]  /*3b680*/  LDL.LU R16, [R1+0x5f4] ;  /* 0x0005f40001107983 */ /* 0x000f680000300800 */
[----:B------:R1:W-:Y:S02]  /*3b690*/  LDGSTS.E [R6+0x2880], desc[UR22][R4.64], P2 ;  /* 0x0288000004067fae */ /* 0x0003e400091a1016 */
[----:B-1----:R-:W-:-:S02]  /*3b6a0*/  IMAD.MOV.U32 R4, RZ, RZ, R11 ;  /* 0x000000ffff047224 */ /* 0x002fc400078e000b */
[----:B------:R-:W-:Y:S01]  /*3b6b0*/  IMAD.MOV.U32 R5, RZ, RZ, R12 ;  /* 0x000000ffff057224 */ /* 0x000fe200078e000c */
[----:B------:R-:W5:Y:S04]  /*3b6c0*/  LDL.LU R11, [R1+0x638] ;  /* 0x00063800010b7983 */ /* 0x000f680000300800 */
[----:B------:R-:W5:Y:S04]  /*3b6d0*/  LDL.LU R12, [R1+0x678] ;  /* 0x00067800010c7983 */ /* 0x000f680000300800 */
[----:B------:R1:W-:Y:S01]  /*3b6e0*/  LDGSTS.E [R6+0x2c80], desc[UR22][R4.64], P2 ;  /* 0x02c8000004067fae */ /* 0x0003e200091a1016 */
[----:B------:R-:W-:-:S05]  /*3b6f0*/  IADD3 R13, P4, PT, R13, R134, RZ ;  /* 0x000000860d0d7210 */ /* 0x000fca0007f9e0ff */
[----:B------:R-:W-:Y:S01]  /*3b700*/  STL [R1+0x4b8], R13 ;  /* 0x0004b80d01007387 */ /* 0x000fe20000100800 */
[----:B------:R-:W-:Y:S02]  /*3b710*/  IADD3 R19, P5, PT, R19, R134, RZ ;  /* 0x0000008613137210 */ /* 0x000fe40007fbe0ff */
[----:B------:R-:W-:-:S03]  /*3b720*/  IADD3.X R15, PT, PT, R15, R135, RZ, P4, !PT ;  /* 0x000000870f0f7210 */ /* 0x000fc600027fe4ff */
[----:B------:R-:W-:Y:S02]  /*3b730*/  IMAD.X R20, R20, 0x1, R135, P5 ;  /* 0x0000000114147824 */ /* 0x000fe400028e0687 */
[----:B------:R1:W-:Y:S02]  /*3b740*/  STL [R1+0x4b4], R15 ;  /* 0x0004b40f01007387 */ /* 0x0003e40000100800 */
[----:B-1----:R-:W-:Y:S02]  /*3b750*/  IMAD.MOV.U32 R5, RZ, RZ, R15 ;  /* 0x000000ffff057224 */ /* 0x002fe400078e000f */
[----:B------:R-:W-:Y:S01]  /*3b760*/  STL [R1+0x4f8], R19 ;  /* 0x0004f81301007387 */ /* 0x000fe20000100800 */
[----:B------:R-:W-:-:S03]  /*3b770*/  IMAD.MOV.U32 R4, RZ, RZ, R13 ;  /* 0x000000ffff047224 */ /* 0x000fc600078e000d */
[----:B------:R-:W5:Y:S04]  /*3b780*/  LDL.LU R15, [R1+0x634] ;  /* 0x00063400010f7983 */ /* 0x000f680000300800 */
[----:B------:R-:W-:Y:S04]  /*3b790*/  STL [R1+0x4f4], R20 ;  /* 0x0004f41401007387 */ /* 0x000fe80000100800 */
[----:B------:R-:W5:Y:S01]  /*3b7a0*/  LDL.LU R13, [R1+0x674] ;  /* 0x00067400010d7983 */ /* 0x000f620000300800 */
[----:B---3--:R-:W-:-:S03]  /*3b7b0*/  IADD3 R7, P4, PT, R7, R134, RZ ;  /* 0x0000008607077210 */ /* 0x008fc60007f9e0ff */
[----:B------:R1:W-:Y:S01]  /*3b7c0*/  LDGSTS.E [R6+0x3080], desc[UR22][R4.64], P2 ;  /* 0x0308000004067fae */ /* 0x0003e200091a1016 */
[----:B------:R-:W-:-:S03]  /*3b7d0*/  IADD3 R14, P5, PT, R14, R134, RZ ;  /* 0x000000860e0e7210 */ /* 0x000fc60007fbe0ff */
[----:B------:R-:W-:Y:S01]  /*3b7e0*/  STL [R1+0x538], R7 ;  /* 0x0005380701007387 */ /* 0x000fe20000100800 */
[----:B-1----:R-:W-:Y:S02]  /*3b7f0*/  IMAD.MOV.U32 R4, RZ, RZ, R19 ;  /* 0x000000ffff047224 */ /* 0x002fe400078e0013 */
[----:B------:R-:W-:-:S05]  /*3b800*/  IMAD.MOV.U32 R5, RZ, RZ, R20 ;  /* 0x000000ffff057224 */ /* 0x000fca00078e0014 */
[----:B------:R1:W-:Y:S02]  /*3b810*/  LDGSTS.E [R6+0x3480], desc[UR22][R4.64], P2 ;  /* 0x0348000004067fae */ /* 0x0003e400091a1016 */
[----:B-1----:R-:W-:Y:S01]  /*3b820*/  IMAD.MOV.U32 R4, RZ, RZ, R7 ;  /* 0x000000ffff047224 */ /* 0x002fe200078e0007 */
[----:B--2---:R-:W-:-:S05]  /*3b830*/  IADD3.X R17, PT, PT, R17, R135, RZ, P4, !PT ;  /* 0x0000008711117210 */ /* 0x004fca00027fe4ff */
[----:B------:R-:W-:Y:S01]  /*3b840*/  IMAD.MOV.U32 R5, RZ, RZ, R17 ;  /* 0x000000ffff057224 */ /* 0x000fe200078e0011 */
[----:B------:R1:W-:Y:S01]  /*3b850*/  STL [R1+0x534], R17 ;  /* 0x0005341101007387 */ /* 0x0003e20000100800 */
[----:B------:R-:W-:-:S03]  /*3b860*/  IMAD.X R18, R18, 0x1, R135, P5 ;  /* 0x0000000112127824 */ /* 0x000fc600028e0687 */
[----:B------:R-:W-:Y:S04]  /*3b870*/  STL [R1+0x578], R14 ;  /* 0x0005780e01007387 */ /* 0x000fe80000100800 */
[----:B------:R2:W-:Y:S04]  /*3b880*/  LDGSTS.E [R6+0x3880], desc[UR22][R4.64], P2 ;  /* 0x0388000004067fae */ /* 0x0005e800091a1016 */
[----:B-1----:R-:W3:Y:S04]  /*3b890*/  LDL.LU R17, [R1+0x6b8] ;  /* 0x0006b80001117983 */ /* 0x002ee80000300800 */
[----:B------:R1:W-:Y:S04]  /*3b8a0*/  STL [R1+0x574], R18 ;  /* 0x0005741201007387 */ /* 0x0003e80000100800 */
[----:B------:R-:W3:Y:S01]  /*3b8b0*/  LDL.LU R7, [R1+0x6f8] ;  /* 0x0006f80001077983 */ /* 0x000ee20000300800 */
[----:B--2---:R-:W-:Y:S01]  /*3b8c0*/  IMAD.MOV.U32 R5, RZ, RZ, R18 ;  /* 0x000000ffff057224 */ /* 0x004fe200078e0012 */
[----:B----4-:R-:W-:-:S02]  /*3b8d0*/  IADD3 R8, P4, PT, R8, R134, RZ ;  /* 0x0000008608087210 */ /* 0x010fc40007f9e0ff */
[----:B-1----:R-:W2:Y:S01]  /*3b8e0*/  LDL.LU R18, [R1+0x6b4] ;  /* 0x0006b40001127983 */ /* 0x002ea20000300800 */
[----:B------:R-:W-:Y:S01]  /*3b8f0*/  IMAD.MOV.U32 R4, RZ, RZ, R14 ;  /* 0x000000ffff047224 */ /* 0x000fe200078e000e */
[----:B-----5:R-:W-:Y:S02]  /*3b900*/  IADD3 R10, P5, PT, R10, R134, RZ ;  /* 0x000000860a0a7210 */ /* 0x020fe40007fbe0ff */
[----:B------:R-:W4:Y:S04]  /*3b910*/  LDL.LU R14, [R1+0x6f4] ;  /* 0x0006f400010e7983 */ /* 0x000f280000300800 */
[----:B------:R1:W-:Y:S04]  /*3b920*/  LDGSTS.E [R6+0x3c80], desc[UR22][R4.64], P2 ;  /* 0x03c8000004067fae */ /* 0x0003e800091a1016 */
[----:B------:R-:W-:Y:S01]  /*3b930*/  STL [R1+0x5b8], R8 ;  /* 0x0005b80801007387 */ /* 0x000fe20000100800 */
[----:B-1----:R-:W-:Y:S01]  /*3b940*/  IMAD.MOV.U32 R4, RZ, RZ, R8 ;  /* 0x000000ffff047224 */ /* 0x002fe200078e0008 */
[----:B------:R-:W-:-:S05]  /*3b950*/  IADD3.X R9, PT, PT, R9, R135, RZ, P4, !PT ;  /* 0x0000008709097210 */ /* 0x000fca00027fe4ff */
        /* <DEDUP_REMOVED lines=8> */
[----:B-----5:R-:W-:-:S03]  /*3b9e0*/  IMAD.MOV.U32 R5, RZ, RZ, R16 ;  /* 0x000000ffff057224 */ /* 0x020fc600078e0010 */
[----:B-1----:R-:W5:Y:S01]  /*3b9f0*/  LDL.LU R16, [R1+0x734] ;  /* 0x0007340001107983 */ /* 0x002f620000300800 */
[----:B------:R-:W-:Y:S01]  /*3ba00*/  IMAD.MOV.U32 R4, RZ, RZ, R10 ;  /* 0x000000ffff047224 */ /* 0x000fe200078e000a */
[-C--:B------:R-:W-:Y:S02]  /*3ba10*/  IADD3 R11, P4, PT, R11, R134.reuse, RZ ;  /* 0x000000860b0b7210 */ /* 0x080fe40007f9e0ff */
[----:B------:R-:W5:Y:S01]  /*3ba20*/  LDL.LU R10, [R1+0x774] ;  /* 0x00077400010a7983 */ /* 0x000f620000300800 */
[----:B------:R-:W-:-:S03]  /*3ba30*/  IADD3 R12, P5, PT, R12, R134, RZ ;  /* 0x000000860c0c7210 */ /* 0x000fc60007fbe0ff */
[----:B------:R1:W-:Y:S04]  /*3ba40*/  LDGSTS.E [R6+0x4480], desc[UR22][R4.64], P2 ;  /* 0x0448000004067fae */ /* 0x0003e800091a1016 */
[----:B------:R1:W-:Y:S02]  /*3ba50*/  STL [R1+0x638], R11 ;  /* 0x0006380b01007387 */ /* 0x0003e40000100800 */
[----:B-1----:R-:W-:Y:S01]  /*3ba60*/  IMAD.MOV.U32 R4, RZ, RZ, R11 ;  /* 0x000000ffff047224 */ /* 0x002fe200078e000b */
[----:B------:R-:W-:-:S05]  /*3ba70*/  IADD3.X R15, PT, PT, R15, R135, RZ, P4, !PT ;  /* 0x000000870f0f7210 */ /* 0x000fca00027fe4ff */
[----:B------:R-:W-:Y:S01]  /*3ba80*/  IMAD.MOV.U32 R5, RZ, RZ, R15 ;  /* 0x000000ffff057224 */ /* 0x000fe200078e000f */
[----:B------:R-:W-:Y:S01]  /*3ba90*/  STL [R1+0x634], R15 ;  /* 0x0006340f01007387 */ /* 0x000fe20000100800 */
[----:B------:R-:W-:-:S03]  /*3baa0*/  IMAD.X R13, R13, 0x1, R135, P5 ;  /* 0x000000010d0d7824 */ /* 0x000fc600028e0687 */
[----:B------:R1:W-:Y:S04]  /*3bab0*/  STL [R1+0x678], R12 ;  /* 0x0006780c01007387 */ /* 0x0003e80000100800 */
[----:B------:R-:W5:Y:S04]  /*3bac0*/  LDL.LU R11, [R1+0x7b8] ;  /* 0x0007b800010b7983 */ /* 0x000f680000300800 */
[----:B------:R1:W-:Y:S04]  /*3bad0*/  STL [R1+0x674], R13 ;  /* 0x0006740d01007387 */ /* 0x0003e80000100800 */
[----:B------:R1:W-:Y:S04]  /*3bae0*/  LDGSTS.E [R6+0x4880], desc[UR22][R4.64], P2 ;  /* 0x0488000004067fae */ /* 0x0003e800091a1016 */
[----:B------:R-:W5:Y:S01]  /*3baf0*/  LDL.LU R19, [R1+0x7f8] ;  /* 0x0007f80001137983 */ /* 0x000f620000300800 */
[----:B-1----:R-:W-:-:S03]  /*3bb00*/  IMAD.MOV.U32 R4, RZ, RZ, R12 ;  /* 0x000000ffff047224 */ /* 0x002fc600078e000c */
[----:B------:R-:W5:Y:S04]  /*3bb10*/  LDL.LU R12, [R1+0x7b4] ;  /* 0x0007b400010c7983 */ /* 0x000f680000300800 */
[----:B------:R-:W5:Y:S01]  /*3bb20*/  LDL.LU R20, [R1+0x7f4] ;  /* 0x0007f40001147983 */ /* 0x000f620000300800 */
[----:B------:R-:W-:-:S03]  /*3bb30*/  IMAD.MOV.U32 R5, RZ, RZ, R13 ;  /* 0x000000ffff057224 */ /* 0x000fc600078e000d */
[----:B------:R-:W5:Y:S04]  /*3bb40*/  LDL.LU R13, [R1+0x838] ;  /* 0x00083800010d7983 */ /* 0x000f680000300800 */
[----:B------:R-:W5:Y:S04]  /*3bb50*/  LDL.LU R15, [R1+0x878] ;  /* 0x00087800010f7983 */ /* 0x000f680000300800 */
[----:B------:R1:W-:Y:S01]  /*3bb60*/  LDGSTS.E [R6+0x4c80], desc[UR22][R4.64], P2 ;  /* 0x04c8000004067fae */ /* 0x0003e200091a1016 */
[----:B---3--:R-:W-:-:S05]  /*3bb70*/  IADD3 R17, P4, PT, R17, R134, RZ ;  /* 0x0000008611117210 */ /* 0x008fca0007f9e0ff */
[----:B------:R-:W-:Y:S01]  /*3bb80*/  STL [R1+0x6b8], R17 ;  /* 0x0006b81101007387 */ /* 0x000fe20000100800 */
[----:B------:R-:W-:Y:S02]  /*3bb90*/  IADD3 R7, P5, PT, R7, R134, RZ ;  /* 0x0000008607077210 */ /* 0x000fe40007fbe0ff */
[----:B--2---:R-:W-:-:S03]  /*3bba0*/  IADD3.X R18, PT, PT, R18, R135, RZ, P4, !PT ;  /* 0x0000008712127210 */ /* 0x004fc600027fe4ff */
[----:B----4-:R-:W-:Y:S02]  /*3bbb0*/  IMAD.X R14, R14, 0x1, R135, P5 ;  /* 0x000000010e0e7824 */ /* 0x010fe400028e0687 */
[----:B------:R2:W-:Y:S01]  /*3bbc0*/  STL [R1+0x6b4], R18 ;  /* 0x0006b41201007387 */ /* 0x0005e20000100800 */
[----:B-1----:R-:W-:-:S03]  /*3bbd0*/  IMAD.MOV.U32 R5, RZ, RZ, R18 ;  /* 0x000000ffff057224 */ /* 0x002fc600078e0012 */
[----:B------:R1:W-:Y:S01]  /*3bbe0*/  STL [R1+0x6f8], R7 ;  /* 0x0006f80701007387 */ /* 0x0003e20000100800 */
[----:B------:R-:W-:-:S03]  /*3bbf0*/  IMAD.MOV.U32 R4, RZ, RZ, R17 ;  /* 0x000000ffff047224 */ /* 0x000fc600078e0011 */
[----:B--2---:R-:W2:Y:S04]  /*3bc00*/  LDL.LU R18, [R1+0x834] ;  /* 0x0008340001127983 */ /* 0x004ea80000300800 */
[----:B------:R3:W-:Y:S04]  /*3bc10*/  STL [R1+0x6f4], R14 ;  /* 0x0006f40e01007387 */ /* 0x0007e80000100800 */
[----:B------:R-:W4:Y:S04]  /*3bc20*/  LDL.LU R17, [R1+0x874] ;  /* 0x0008740001117983 */ /* 0x000f280000300800 */
[----:B------:R1:W-:Y:S02]  /*3bc30*/  LDGSTS.E [R6+0x5080], desc[UR22][R4.64], P2 ;  /* 0x0508000004067fae */ /* 0x0003e400091a1016 */
[----:B-1----:R-:W-:-:S02]  /*3bc40*/  IMAD.MOV.U32 R4, RZ, RZ, R7 ;  /* 0x000000ffff047224 */ /* 0x002fc400078e0007 */
[----:B------:R-:W-:Y:S01]  /*3bc50*/  IMAD.MOV.U32 R5, RZ, RZ, R14 ;  /* 0x000000ffff057224 */ /* 0x000fe200078e000e */
[----:B------:R-:W4:Y:S04]  /*3bc60*/  LDL.LU R7, [R1+0x8b8] ;  /* 0x0008b80001077983 */ /* 0x000f280000300800 */
[----:B---3--:R-:W3:Y:S01]  /*3bc70*/  LDL.LU R14, [R1+0x8f8] ;  /* 0x0008f800010e7983 */ /* 0x008ee20000300800 */
[----:B------:R-:W-:-:S03]  /*3bc80*/  IADD3 R9, P4, PT, R9, R134, RZ ;  /* 0x0000008609097210 */ /* 0x000fc60007f9e0ff */
[----:B------:R1:W-:Y:S01]  /*3bc90*/  LDGSTS.E [R6+0x5480], desc[UR22][R4.64], P2 ;  /* 0x0548000004067fae */ /* 0x0003e200091a1016 */
[----:B------:R-:W-:-:S03]  /*3bca0*/  IADD3 R8, P5, PT, R8, R134, RZ ;  /* 0x0000008608087210 */ /* 0x000fc60007fbe0ff */
[----:B------:R5:W-:Y:S02]  /*3bcb0*/  STL [R1+0x738], R9 ;  /* 0x0007380901007387 */ /* 0x000be40000100800 */
[----:B-----5:R-:W-:Y:S01]  /*3bcc0*/  IADD3.X R16, PT, PT, R16, R135, RZ, P4, !PT ;  /* 0x0000008710107210 */ /* 0x020fe200027fe4ff */
[----:B-1----:R-:W-:Y:S02]  /*3bcd0*/  IMAD.MOV.U32 R4, RZ, RZ, R9 ;  /* 0x000000ffff047224 */ /* 0x002fe400078e0009 */
[----:B------:R-:W-:Y:S02]  /*3bce0*/  IMAD.X R10, R10, 0x1, R135, P5 ;  /* 0x000000010a0a7824 */ /* 0x000fe400028e0687 */
[----:B------:R1:W-:Y:S04]  /*3bcf0*/  STL [R1+0x734], R16 ;  /* 0x0007341001007387 */ /* 0x0003e80000100800 */
[----:B------:R-:W-:Y:S04]  /*3bd00*/  STL [R1+0x778], R8 ;  /* 0x0007780801007387 */ /* 0x000fe80000100800 */
[----:B------:R-:W5:Y:S01]  /*3bd10*/  LDL.LU R9, [R1+0x8b4] ;  /* 0x0008b40001097983 */ /* 0x000f620000300800 */
[----:B------:R-:W-:-:S03]  /*3bd20*/  IMAD.MOV.U32 R5, RZ, RZ, R16 ;  /* 0x000000ffff057224 */ /* 0x000fc600078e0010 */
[----:B------:R1:W-:Y:S04]  /*3bd30*/  STL [R1+0x774], R10 ;  /* 0x0007740a01007387 */ /* 0x0003e80000100800 */
[----:B-1----:R-:W5:Y:S04]  /*3bd40*/  LDL.LU R16, [R1+0x8f4] ;  /* 0x0008f40001107983 */ /* 0x002f680000300800 */
[----:B------:R1:W-:Y:S02]  /*3bd50*/  LDGSTS.E [R6+0x5880], desc[UR22][R4.64], P2 ;  /* 0x0588000004067fae */ /* 0x0003e400091a1016 */
[----:B-1----:R-:W-:-:S02]  /*3bd60*/  IMAD.MOV.U32 R4, RZ, RZ, R8 ;  /* 0x000000ffff047224 */ /* 0x002fc400078e0008 */
[----:B------:R-:W-:Y:S02]  /*3bd70*/  IMAD.MOV.U32 R5, RZ, RZ, R10 ;  /* 0x000000ffff057224 */ /* 0x000fe400078e000a */
        /* <DEDUP_REMOVED lines=15> */
[----:B------:R-:W-:-:S03]  /*3be70*/  IADD3 R13, P4, PT, R13, R134, RZ ;  /* 0x000000860d0d7210 */ /* 0x000fc60007f9e0ff */
[----:B------:R1:W-:Y:S01]  /*3be80*/  LDGSTS.E [R6+0x6080], desc[UR22][R4.64], P2 ;  /* 0x0608000004067fae */ /* 0x0003e200091a1016 */
[----:B------:R-:W-:-:S03]  /*3be90*/  IADD3 R15, P5, PT, R15, R134, RZ ;  /* 0x000000860f0f7210 */ /* 0x000fc60007fbe0ff */
[----:B------:R2:W-:Y:S01]  /*3bea0*/  STL [R1+0x838], R13 ;  /* 0x0008380d01007387 */ /* 0x0005e20000100800 */
[----:B-1----:R-:W-:Y:S02]  /*3beb0*/  IMAD.MOV.U32 R4, RZ, RZ, R19 ;  /* 0x000000ffff047224 */ /* 0x002fe400078e0013 */
[----:B------:R-:W-:-:S05]  /*3bec0*/  IMAD.MOV.U32 R5, RZ, RZ, R20 ;  /* 0x000000ffff057224 */ /* 0x000fca00078e0014 */
[----:B------:R1:W-:Y:S02]  /*3bed0*/  LDGSTS.E [R6+0x6480], desc[UR22][R4.64], P2 ;  /* 0x0648000004067fae */ /* 0x0003e400091a1016 */
[----:B-1----:R-:W-:Y:S01]  /*3bee0*/  IMAD.MOV.U32 R4, RZ, RZ, R13 ;  /* 0x000000ffff047224 */ /* 0x002fe200078e000d */
[----:B--2---:R-:W-:-:S05]  /*3bef0*/  IADD3.X R18, PT, PT, R18, R135, RZ, P4, !PT ;  /* 0x0000008712127210 */ /* 0x004fca00027fe4ff */
[----:B------:R-:W-:Y:S01]  /*3bf00*/  IMAD.MOV.U32 R5, RZ, RZ, R18 ;  /* 0x000000ffff057224 */ /* 0x000fe200078e0012 */
[----:B------:R-:W-:Y:S01]  /*3bf10*/  STL [R1+0x834], R18 ;  /* 0x0008341201007387 */ /* 0x000fe20000100800 */
[----:B----4-:R-:W-:-:S03]  /*3bf20*/  IMAD.X R17, R17, 0x1, R135, P5 ;  /* 0x0000000111117824 */ /* 0x010fc600028e0687 */
[----:B------:R1:W-:Y:S04]  /*3bf30*/  STL [R1+0x878], R15 ;  /* 0x0008780f01007387 */ /* 0x0003e80000100800 */
[----:B------:R-:W2:Y:S04]  /*3bf40*/  LDL.LU R13, [R1+0x1c0] ;  /* 0x0001c000010d7983 */ /* 0x000ea80000300800 */
[----:B------:R-:W-:Y:S04]  /*3bf50*/  STL [R1+0x874], R17 ;  /* 0x0008741101007387 */ /* 0x000fe80000100800 */
[----:B------:R4:W-:Y:S04]  /*3bf60*/  LDGSTS.E [R6+0x6880], desc[UR22][R4.64], P2 ;  /* 0x0688000004067fae */ /* 0x0009e800091a1016 */
[----:B------:R-:W2:Y:S01]  /*3bf70*/  LDL.LU R19, [R1+0x200] ;  /* 0x0002000001137983 */ /* 0x000ea20000300800 */
[----:B------:R-:W-:Y:S01]  /*3bf80*/  IADD3 R7, P4, PT, R7, R134, RZ ;  /* 0x0000008607077210 */ /* 0x000fe20007f9e0ff */
[----:B----4-:R-:W-:-:S02]  /*3bf90*/  IMAD.MOV.U32 R4, RZ, RZ, R15 ;  /* 0x000000ffff047224 */ /* 0x010fc400078e000f */
[----:B-1----:R-:W4:Y:S01]  /*3bfa0*/  LDL.LU R15, [R1+0x1bc] ;  /* 0x0001bc00010f7983 */ /* 0x002f220000300800 */
[----:B------:R-:W-:Y:S01]  /*3bfb0*/  IMAD.MOV.U32 R5, RZ, RZ, R17 ;  /* 0x000000ffff057224 */ /* 0x000fe200078e0011 */
[----:B---3--:R-:W-:Y:S02]  /*3bfc0*/  IADD3 R14, P5, PT, R14, R134, RZ ;  /* 0x000000860e0e7210 */ /* 0x008fe40007fbe0ff */
[----:B------:R-:W3:Y:S04]  /*3bfd0*/  LDL.LU R20, [R1+0x1fc] ;  /* 0x0001fc0001147983 */ /* 0x000ee80000300800 */
[----:B------:R1:W-:Y:S04]  /*3bfe0*/  STL [R1+0x8b8], R7 ;  /* 0x0008b80701007387 */ /* 0x0003e80000100800 */
[----:B------:R1:W-:Y:S01]  /*3bff0*/  LDGSTS.E [R6+0x6c80], desc[UR22][R4.64], P2 ;  /* 0x06c8000004067fae */ /* 0x0003e200091a1016 */
[----:B-----5:R-:W-:Y:S01]  /*3c000*/  IADD3.X R9, PT, PT, R9, R135, RZ, P4, !PT ;  /* 0x0000008709097210 */ /* 0x020fe200027fe4ff */
[----:B-1----:R-:W-:-:S04]  /*3c010*/  IMAD.MOV.U32 R4, RZ, RZ, R7 ;  /* 0x000000ffff047224 */ /* 0x002fc800078e0007 */
[----:B------:R1:W-:Y:S01]  /*3c020*/  STL [R1+0x8b4], R9 ;  /* 0x0008b40901007387 */ /* 0x0003e20000100800 */
[----:B------:R-:W-:-:S03]  /*3c030*/  IMAD.X R16, R16, 0x1, R135, P5 ;  /* 0x0000000110107824 */ /* 0x000fc600028e0687 */
[----:B------:R-:W-:Y:S01]  /*3c040*/  STL [R1+0x8f8], R14 ;  /* 0x0008f80e01007387 */ /* 0x000fe20000100800 */
[----:B------:R-:W-:-:S03]  /*3c050*/  IMAD.MOV.U32 R5, RZ, RZ, R9 ;  /* 0x000000ffff057224 */ /* 0x000fc600078e0009 */
[----:B------:R-:W5:Y:S04]  /*3c060*/  LDL.LU R7, [R1+0x240] ;  /* 0x0002400001077983 */ /* 0x000f680000300800 */
[----:B------:R-:W-:Y:S04]  /*3c070*/  STL [R1+0x8f4], R16 ;  /* 0x0008f41001007387 */ /* 0x000fe80000100800 */
[----:B-1----:R-:W5:Y:S04]  /*3c080*/  LDL.LU R9, [R1+0x280] ;  /* 0x0002800001097983 */ /* 0x002f680000300800 */
[----:B------:R-:W5:Y:S01]  /*3c090*/  LDL.LU R17, [R1+0x23c] ;  /* 0x00023c0001117983 */ /* 0x000f620000300800 */
[----:B------:R-:W-:-:S03]  /*3c0a0*/  IADD3 R10, P4, PT, R10, R134, RZ ;  /* 0x000000860a0a7210 */ /* 0x000fc60007f9e0ff */
[----:B------:R-:W5:Y:S04]  /*3c0b0*/  LDL.LU R18, [R1+0x27c] ;  /* 0x00027c0001127983 */ /* 0x000f680000300800 */
[----:B------:R1:W-:Y:S01]  /*3c0c0*/  LDGSTS.E [R6+0x7080], desc[UR22][R4.64], P2 ;  /* 0x0708000004067fae */ /* 0x0003e200091a1016 */
[----:B------:R-:W-:-:S03]  /*3c0d0*/  IADD3 R8, P5, PT, R8, R134, RZ ;  /* 0x0000008608087210 */ /* 0x000fc60007fbe0ff */
[----:B------:R1:W-:Y:S02]  /*3c0e0*/  STL [R1+0x938], R10 ;  /* 0x0009380a01007387 */ /* 0x0003e40000100800 */
[----:B-1----:R-:W-:Y:S02]  /*3c0f0*/  IMAD.MOV.U32 R4, RZ, RZ, R14 ;  /* 0x000000ffff047224 */ /* 0x002fe400078e000e */
[----:B------:R-:W-:-:S05]  /*3c100*/  IMAD.MOV.U32 R5, RZ, RZ, R16 ;  /* 0x000000ffff057224 */ /* 0x000fca00078e0010 */
[----:B------:R1:W-:Y:S02]  /*3c110*/  LDGSTS.E [R6+0x7480], desc[UR22][R4.64], P2 ;  /* 0x0748000004067fae */ /* 0x0003e400091a1016 */
[----:B-1----:R-:W-:Y:S01]  /*3c120*/  IMAD.MOV.U32 R4, RZ, RZ, R10 ;  /* 0x000000ffff047224 */ /* 0x002fe200078e000a */
[----:B------:R-:W-:-:S05]  /*3c130*/  IADD3.X R12, PT, PT, R12, R135, RZ, P4, !PT ;  /* 0x000000870c0c7210 */ /* 0x000fca00027fe4ff */
[----:B------:R1:W-:Y:S01]  /*3c140*/  STL [R1+0x934], R12 ;  /* 0x0009340c01007387 */ /* 0x0003e20000100800 */
[----:B------:R-:W-:Y:S02]  /*3c150*/  IMAD.MOV.U32 R5, RZ, RZ, R12 ;  /* 0x000000ffff057224 */ /* 0x000fe400078e000c */
[----:B------:R-:W-:Y:S01]  /*3c160*/  IMAD.X R11, R11, 0x1, R135, P5 ;  /* 0x000000010b0b7824 */ /* 0x000fe200028e0687 */
[----:B------:R-:W-:Y:S04]  /*3c170*/  STL [R1+0x978], R8 ;  /* 0x0009780801007387 */ /* 0x000fe80000100800 */
[----:B------:R-:W5:Y:S04]  /*3c180*/  LDL.LU R10, [R1+0x2c0] ;  /* 0x0002c000010a7983 */ /* 0x000f680000300800 */
[----:B------:R1:W-:Y:S04]  /*3c190*/  STL [R1+0x974], R11 ;  /* 0x0009740b01007387 */ /* 0x0003e80000100800 */
[----:B------:R1:W-:Y:S04]  /*3c1a0*/  LDGSTS.E [R6+0x7880], desc[UR22][R4.64], P2 ;  /* 0x0788000004067fae */ /* 0x0003e800091a1016 */
[----:B-1----:R-:W5:Y:S01]  /*3c1b0*/  LDL.LU R12, [R1+0x300] ;  /* 0x00030000010c7983 */ /* 0x002f620000300800 */
[----:B------:R-:W-:-:S03]  /*3c1c0*/  IMAD.MOV.U32 R5, RZ, RZ, R11 ;  /* 0x000000ffff057224 */ /* 0x000fc600078e000b */
[----:B------:R-:W5:Y:S04]  /*3c1d0*/  LDL.LU R11, [R1+0x2bc] ;  /* 0x0002bc00010b7983 */ /* 0x000f680000300800 */
[----:B------:R-:W5:Y:S01]  /*3c1e0*/  LDL.LU R16, [R1+0x2fc] ;  /* 0x0002fc0001107983 */ /* 0x000f620000300800 */
[----:B------:R-:W-:-:S03]  /*3c1f0*/  IMAD.MOV.U32 R4, RZ, RZ, R8 ;  /* 0x000000ffff047224 */ /* 0x000fc600078e0008 */
[----:B------:R-:W5:Y:S04]  /*3c200*/  LDL.LU R14, [R1+0x340] ;  /* 0x00034000010e7983 */ /* 0x000f680000300800 */
[----:B------:R-:W5:Y:S04]  /*3c210*/  LDL.LU R8, [R1+0x380] ;  /* 0x0003800001087983 */ /* 0x000f680000300800 */
[----:B------:R1:W-:Y:S01]  /*3c220*/  LDGSTS.E [R6+0x7c80], desc[UR22][R4.64], P2 ;  /* 0x07c8000004067fae */ /* 0x0003e200091a1016 */
[----:B--2---:R-:W-:Y:S02]  /*3c230*/  IADD3 R13, P4, PT, R13, R134, RZ ;  /* 0x000000860d0d7210 */ /* 0x004fe40007f9e0ff */
[----:B-1----:R-:W-:-:S03]  /*3c240*/  LOP3.LUT R6, R132, 0x20, RZ, 0x3c, !PT ;  /* 0x0000002084067812 */ /* 0x002fc600078e3cff */
[----:B------:R-:W-:Y:S01]  /*3c250*/  STL [R1+0x1c0], R13 ;  /* 0x0001c00d01007387 */ /* 0x000fe20000100800 */
[----:B------:R-:W-:-:S05]  /*3c260*/  IADD3 R19, P5, PT, R19, R134, RZ ;  /* 0x0000008613137210 */ /* 0x000fca0007fbe0ff */
[----:B------:R-:W-:Y:S01]  /*3c270*/  STL [R1+0x200], R19 ;  /* 0x0002001301007387 */ /* 0x000fe20000100800 */
[----:B----4-:R-:W-:-:S05]  /*3c280*/  IADD3.X R15, PT, PT, R15, R135, RZ, P4, !PT ;  /* 0x000000870f0f7210 */ /* 0x010fca00027fe4ff */
[----:B------:R1:W-:Y:S01]  /*3c290*/  STL [R1+0x1bc], R15 ;  /* 0x0001bc0f01007387 */ /* 0x0003e20000100800 */
[----:B------:R-:W-:Y:S02]  /*3c2a0*/  IMAD.MOV.U32 R5, RZ, RZ, R15 ;  /* 0x000000ffff057224 */ /* 0x000fe400078e000f */
[----:B------:R-:W-:Y:S02]  /*3c2b0*/  VIADD R6, R6, UR5 ;  /* 0x0000000506067c36 */ /* 0x000fe40008000000 */
[----:B------:R-:W-:Y:S01]  /*3c2c0*/  IMAD.MOV.U32 R4, RZ, RZ, R13 ;  /* 0x000000ffff047224 */ /* 0x000fe200078e000d */
[----:B-1----:R-:W2:Y:S01]  /*3c2d0*/  LDL.LU R15, [R1+0x33c] ;  /* 0x00033c00010f7983 */ /* 0x002ea20000300800 */
[----:B---3--:R-:W-:-:S03]  /*3c2e0*/  IMAD.X R20, R20, 0x1, R135, P5 ;  /* 0x0000000114147824 */ /* 0x008fc600028e0687 */
[----:B------:R-:W3:Y:S04]  /*3c2f0*/  LDL.LU R13, [R1+0x37c] ;  /* 0x00037c00010d7983 */ /* 0x000ee80000300800 */
[----:B------:R1:W-:Y:S04]  /*3c300*/  LDGSTS.E [R6+0x100], desc[UR22][R4.64], P2 ;  /* 0x0010000004067fae */ /* 0x0003e800091a1016 */
[----:B------:R-:W-:Y:S01]  /*3c310*/  STL [R1+0x1fc], R20 ;  /* 0x0001fc1401007387 */ /* 0x000fe20000100800 */
[----:B-----5:R-:W-:Y:S01]  /*3c320*/  IADD3 R7, P4, PT, R7, R134, RZ ;  /* 0x0000008607077210 */ /* 0x020fe20007f9e0ff */
[----:B-1----:R-:W-:Y:S01]  /*3c330*/  IMAD.MOV.U32 R4, RZ, RZ, R19 ;  /* 0x000000ffff047224 */ /* 0x002fe200078e0013 */
[----:B------:R-:W-:-:S02]  /*3c340*/  MOV R5, R20 ;  /* 0x0000001400057202 */ /* 0x000fc40000000f00 */
[----:B------:R-:W-:-:S03]  /*3c350*/  IADD3 R9, P5, PT, R9, R134, RZ ;  /* 0x0000008609097210 */ /* 0x000fc60007fbe0ff */
[----:B------:R1:W-:Y:S01]  /*3c360*/  LDGSTS.E [R6+0x500], desc[UR22][R4.64], P2 ;  /* 0x0050000004067fae */ /* 0x0003e200091a1016 */
[----:B------:R-:W-:-:S03]  /*3c370*/  IMAD.X R17, R17, 0x1, R135, P4 ;  /* 0x0000000111117824 */ /* 0x000fc600020e0687 */
[----:B------:R-:W-:Y:S01]  /*3c380*/  STL [R1+0x240], R7 ;  /* 0x0002400701007387 */ /* 0x000fe20000100800 */
[----:B------:R-:W-:-:S03]  /*3c390*/  IMAD.X R18, R18, 0x1, R135, P5 ;  /* 0x0000000112127824 */ /* 0x000fc600028e0687 */
[----:B------:R4:W-:Y:S01]  /*3c3a0*/  STL [R1+0x23c], R17 ;  /* 0x00023c1101007387 */ /* 0x0009e20000100800 */
[----:B-1----:R-:W-:-:S03]  /*3c3b0*/  IMAD.MOV.U32 R4, RZ, RZ, R7 ;  /* 0x000000ffff047224 */ /* 0x002fc600078e0007 */
[----:B------:R-:W-:Y:S01]  /*3c3c0*/  STL [R1+0x280], R9 ;  /* 0x0002800901007387 */ /* 0x000fe20000100800 */
[----:B------:R-:W-:-:S03]  /*3c3d0*/  IMAD.MOV.U32 R5, RZ, RZ, R17 ;  /* 0x000000ffff057224 */ /* 0x000fc600078e0011 */
[----:B----4-:R-:W4:Y:S04]  /*3c3e0*/  LDL.LU R17, [R1+0x3c0] ;  /* 0x0003c00001117983 */ /* 0x010f280000300800 */
[----:B------:R1:W-:Y:S04]  /*3c3f0*/  STL [R1+0x27c], R18 ;  /* 0x00027c1201007387 */ /* 0x0003e80000100800 */
[----:B------:R5:W-:Y:S04]  /*3c400*/  LDGSTS.E [R6+0x900], desc[UR22][R4.64], P2 ;  /* 0x0090000004067fae */ /* 0x000be800091a1016 */
[----:B------:R-:W4:Y:S01]  /*3c410*/  LDL.LU R7, [R1+0x400] ;  /* 0x0004000001077983 */ /* 0x000f220000300800 */
[----:B-----5:R-:W-:-:S03]  /*3c420*/  MOV R5, R18 ;  /* 0x0000001200057202 */ /* 0x020fc60000000f00 */
[----:B-1----:R-:W5:Y:S01]  /*3c430*/  LDL.LU R18, [R1+0x3bc] ;  /* 0x0003bc0001127983 */ /* 0x002f620000300800 */
[----:B------:R-:W-:-:S03]  /*3c440*/  IMAD.MOV.U32 R4, RZ, RZ, R9 ;  /* 0x000000ffff047224 */ /* 0x000fc600078e0009 */
[----:B------:R-:W5:Y:S04]  /*3c450*/  LDL.LU R9, [R1+0x3fc] ;  /* 0x0003fc0001097983 */ /* 0x000f680000300800 */
[----:B------:R1:W-:Y:S01]  /*3c460*/  LDGSTS.E [R6+0xd00], desc[UR22][R4.64], P2 ;  /* 0x00d0000004067fae */ /* 0x0003e200091a1016 */
[----:B------:R-:W-:-:S05]  /*3c470*/  IADD3 R10, P4, PT, R10, R134, RZ ;  /* 0x000000860a0a7210 */ /* 0x000fca0007f9e0ff */
[----:B------:R1:W-:Y:S02]  /*3c480*/  STL [R1+0x2c0], R10 ;  /* 0x0002c00a01007387 */ /* 0x0003e40000100800 */
[----:B-1----:R-:W-:Y:S01]  /*3c490*/  IMAD.MOV.U32 R4, RZ, RZ, R10 ;  /* 0x000000ffff047224 */ /* 0x002fe200078e000a */
[----:B------:R-:W-:Y:S01]  /*3c4a0*/  IADD3 R12, P5, PT, R12, R134, RZ ;  /* 0x000000860c0c7210 */ /* 0x000fe20007fbe0ff */
[----:B------:R-:W-:-:S04]  /*3c4b0*/  IMAD.X R11, R11, 0x1, R135, P4 ;  /* 0x000000010b0b7824 */ /* 0x000fc800020e0687 */
[----:B------:R-:W-:Y:S01]  /*3c4c0*/  IMAD.X R16, R16, 0x1, R135, P5 ;  /* 0x0000000110107824 */ /* 0x000fe200028e0687 */
[----:B------:R1:W-:Y:S01]  /*3c4d0*/  STL [R1+0x2bc], R11 ;  /* 0x0002bc0b01007387 */ /* 0x0003e20000100800 */
[----:B------:R-:W-:-:S03]  /*3c4e0*/  IMAD.MOV.U32 R5, RZ, RZ, R11 ;  /* 0x000000ffff057224 */ /* 0x000fc600078e000b */
[----:B------:R-:W-:Y:S04]  /*3c4f0*/  STL [R1+0x300], R12 ;  /* 0x0003000c01007387 */ /* 0x000fe80000100800 */
[----:B------:R-:W5:Y:S04]  /*3c500*/  LDL.LU R10, [R1+0x440] ;  /* 0x00044000010a7983 */ /* 0x000f680000300800 */
[----:B------:R1:W-:Y:S04]  /*3c510*/  STL [R1+0x2fc], R16 ;  /* 0x0002fc1001007387 */ /* 0x0003e80000100800 */
[----:B------:R1:W-:Y:S04]  /*3c520*/  LDGSTS.E [R6+0x1100], desc[UR22][R4.64], P2 ;  /* 0x0110000004067fae */ /* 0x0003e800091a1016 */
[----:B-1----:R-:W5:Y:S01]  /*3c530*/  LDL.LU R11, [R1+0x480] ;  /* 0x00048000010b7983 */ /* 0x002f620000300800 */
[----:B------:R-:W-:-:S03]  /*3c540*/  MOV R5, R16 ;  /* 0x0000001000057202 */ /* 0x000fc60000000f00 */
[----:B------:R-:W5:Y:S01]  /*3c550*/  LDL.LU R16, [R1+0x43c] ;  /* 0x00043c0001107983 */ /* 0x000f620000300800 */
[----:B------:R-:W-:-:S03]  /*3c560*/  IMAD.MOV.U32 R4, RZ, RZ, R12 ;  /* 0x000000ffff047224 */ /* 0x000fc600078e000c */
[----:B------:R-:W5:Y:S01]  /*3c570*/  LDL.LU R12, [R1+0x47c] ;  /* 0x00047c00010c7983 */ /* 0x000f620000300800 */
[-C--:B------:R-:W-:Y:S02]  /*3c580*/  IADD3 R14, P4, PT, R14, R134.reuse, RZ ;  /* 0x000000860e0e7210 */ /* 0x080fe40007f9e0ff */
[----:B------:R-:W-:Y:S01]  /*3c590*/  IADD3 R8, P5, PT, R8, R134, RZ ;  /* 0x0000008608087210 */ /* 0x000fe20007fbe0ff */
[----:B------:R1:W-:Y:S04]  /*3c5a0*/  LDGSTS.E [R6+0x1500], desc[UR22][R4.64], P2 ;  /* 0x0150000004067fae */ /* 0x0003e800091a1016 */
[----:B------:R2:W-:Y:S01]  /*3c5b0*/  STL [R1+0x340], R14 ;  /* 0x0003400e01007387 */ /* 0x0005e20000100800 */
[----:B-1----:R-:W-:Y:S02]  /*3c5c0*/  IMAD.MOV.U32 R4, RZ, RZ, R14 ;  /* 0x000000ffff047224 */ /* 0x002fe400078e000e */
[----:B--2---:R-:W-:-:S02]  /*3c5d0*/  IMAD.X R15, R15, 0x1, R135, P4 ;  /* 0x000000010f0f7824 */ /* 0x004fc400020e0687 */
[----:B---3--:R-:W-:-:S03]  /*3c5e0*/  IMAD.X R13, R13, 0x1, R135, P5 ;  /* 0x000000010d0d7824 */ /* 0x008fc600028e0687 */
[----:B------:R1:W-:Y:S04]  /*3c5f0*/  STL [R1+0x33c], R15 ;  /* 0x00033c0f01007387 */ /* 0x0003e80000100800 */
[----:B------:R2:W-:Y:S04]  /*3c600*/  STL [R1+0x380], R8 ;  /* 0x0003800801007387 */ /* 0x0005e80000100800 */
[----:B------:R-:W3:Y:S01]  /*3c610*/  LDL.LU R14, [R1+0x4c0] ;  /* 0x0004c000010e7983 */ /* 0x000ee20000300800 */
[----:B------:R-:W-:-:S03]  /*3c620*/  IMAD.MOV.U32 R5, RZ, RZ, R15 ;  /* 0x000000ffff057224 */ /* 0x000fc600078e000f */
[----:B------:R2:W-:Y:S04]  /*3c630*/  STL [R1+0x37c], R13 ;  /* 0x00037c0d01007387 */ /* 0x0005e80000100800 */
[----:B------:R-:W3:Y:S04]  /*3c640*/  LDL.LU R19, [R1+0x500] ;  /* 0x0005000001137983 */ /* 0x000ee80000300800 */
[----:B-1----:R-:W3:Y:S04]  /*3c650*/  LDL.LU R15, [R1+0x4bc] ;  /* 0x0004bc00010f7983 */ /* 0x002ee80000300800 */
[----:B------:R-:W3:Y:S04]  /*3c660*/  LDL.LU R20, [R1+0x4fc] ;  /* 0x0004fc0001147983 */ /* 0x000ee80000300800 */
[----:B------:R1:W-:Y:S01]  /*3c670*/  LDGSTS.E [R6+0x1900], desc[UR22][R4.64], P2 ;  /* 0x0190000004067fae */ /* 0x0003e200091a1016 */
[-C--:B----4-:R-:W-:Y:S01]  /*3c680*/  IADD3 R17, P4, PT, R17, R134.reuse, RZ ;  /* 0x0000008611117210 */ /* 0x090fe20007f9e0ff */
[----:B-1----:R-:W-:Y:S01]  /*3c690*/  IMAD.MOV.U32 R4, RZ, RZ, R8 ;  /* 0x000000ffff047224 */ /* 0x002fe200078e0008 */
[----:B------:R-:W-:Y:S01]  /*3c6a0*/  MOV R5, R13 ;  /* 0x0000000d00057202 */ /* 0x000fe20000000f00 */
[----:B--2---:R-:W2:Y:S04]  /*3c6b0*/  LDL.LU R8, [R1+0x540] ;  /* 0x0005400001087983 */ /* 0x004ea80000300800 */
[----:B------:R-:W4:Y:S01]  /*3c6c0*/  LDL.LU R13, [R1+0x580] ;  /* 0x00058000010d7983 */ /* 0x000f220000300800 */
[----:B------:R-:W-:-:S03]  /*3c6d0*/  IADD3 R7, P5, PT, R7, R134, RZ ;  /* 0x0000008607077210 */ /* 0x000fc60007fbe0ff */
[----:B------:R1:W-:Y:S04]  /*3c6e0*/  STL [R1+0x3c0], R17 ;  /* 0x0003c01101007387 */ /* 0x0003e80000100800 */
[----:B------:R1:W-:Y:S01]  /*3c6f0*/  LDGSTS.E [R6+0x1d00], desc[UR22][R4.64], P2 ;  /* 0x01d0000004067fae */ /* 0x0003e200091a1016 */
[--C-:B-----5:R-:W-:Y:S02]  /*3c700*/  IMAD.X R18, R18, 0x1, R135.reuse, P4 ;  /* 0x0000000112127824 */ /* 0x120fe400020e0687 */
[----:B------:R-:W-:-:S03]  /*3c710*/  IMAD.X R9, R9, 0x1, R135, P5 ;  /* 0x0000000109097824 */ /* 0x000fc600028e0687 */
[----:B------:R5:W-:Y:S01]  /*3c720*/  STL [R1+0x3bc], R18 ;  /* 0x0003bc1201007387 */ /* 0x000be20000100800 */
[----:B-1----:R-:W-:-:S03]  /*3c730*/  IMAD.MOV.U32 R4, RZ, RZ, R17 ;  /* 0x000000ffff047224 */ /* 0x002fc600078e0011 */
[----:B------:R1:W-:Y:S04]  /*3c740*/  STL [R1+0x400], R7 ;  /* 0x0004000701007387 */ /* 0x0003e80000100800 */
[----:B------:R-:W4:Y:S01]  /*3c750*/  LDL.LU R17, [R1+0x53c] ;  /* 0x00053c0001117983 */ /* 0x000f220000300800 */
[----:B------:R-:W-:-:S03]  /*3c760*/  IMAD.MOV.U32 R5, RZ, RZ, R18 ;  /* 0x000000ffff057224 */ /* 0x000fc600078e0012 */
[----:B------:R1:W-:Y:S04]  /*3c770*/  STL [R1+0x3fc], R9 ;  /* 0x0003fc0901007387 */ /* 0x0003e80000100800 */
[----:B-----5:R-:W5:Y:S04]  /*3c780*/  LDL.LU R18, [R1+0x57c] ;  /* 0x00057c0001127983 */ /* 0x020f680000300800 */
[----:B------:R1:W-:Y:S02]  /*3c790*/  LDGSTS.E [R6+0x2100], desc[UR22][R4.64], P2 ;  /* 0x0210000004067fae */ /* 0x0003e400091a1016 */
[----:B-1----:R-:W-:Y:S01]  /*3c7a0*/  IMAD.MOV.U32 R4, RZ, RZ, R7 ;  /* 0x000000ffff047224 */ /* 0x002fe200078e0007 */
[----:B------:R-:W-:Y:S01]  /*3c7b0*/  MOV R5, R9 ;  /* 0x0000000900057202 */ /* 0x000fe20000000f00 */
[----:B------:R-:W5:Y:S04]  /*3c7c0*/  LDL.LU R7, [R1+0x5c0] ;  /* 0x0005c00001077983 */ /* 0x000f680000300800 */
        /* <DEDUP_REMOVED lines=8> */
[----:B------:R1:W-:Y:S04]  /*3c850*/  STL [R1+0x43c], R16 ;  /* 0x00043c1001007387 */ /* 0x0003e80000100800 */
[----:B------:R1:W-:Y:S04]  /*3c860*/  STL [R1+0x480], R11 ;  /* 0x0004800b01007387 */ /* 0x0003e80000100800 */
[----:B------:R-:W5:Y:S01]  /*3c870*/  LDL.LU R10, [R1+0x5bc] ;  /* 0x0005bc00010a7983 */ /* 0x000f620000300800 */
[----:B------:R-:W-:-:S03]  /*3c880*/  IMAD.MOV.U32 R5, RZ, RZ, R16 ;  /* 0x000000ffff057224 */ /* 0x000fc600078e0010 */
[----:B------:R3:W-:Y:S04]  /*3c890*/  STL [R1+0x47c], R12 ;  /* 0x00047c0c01007387 */ /* 0x0007e80000100800 */
[----:B-1----:R-:W5:Y:S04]  /*3c8a0*/  LDL.LU R16, [R1+0x5fc] ;  /* 0x0005fc0001107983 */ /* 0x002f680000300800 */
[----:B------:R1:W-:Y:S02]  /*3c8b0*/  LDGSTS.E [R6+0x2900], desc[UR22][R4.64], P2 ;  /* 0x0290000004067fae */ /* 0x0003e400091a1016 */
[----:B-1----:R-:W-:Y:S01]  /*3c8c0*/  IMAD.MOV.U32 R4, RZ, RZ, R11 ;  /* 0x000000ffff047224 */ /* 0x002fe200078e000b */
[----:B---3--:R-:W-:Y:S01]  /*3c8d0*/  IADD3 R14, P4, PT, R14, R134, RZ ;  /* 0x000000860e0e7210 */ /* 0x008fe20007f9e0ff */
[----:B------:R-:W3:Y:S01]  /*3c8e0*/  LDL.LU R11, [R1+0x640] ;  /* 0x00064000010b7983 */ /* 0x000ee20000300800 */
[----:B------:R-:W-:-:S03]  /*3c8f0*/  MOV R5, R12 ;  /* 0x0000000c00057202 */ /* 0x000fc60000000f00 */
[----:B------:R-:W3:Y:S01]  /*3c900*/  LDL.LU R12, [R1+0x680] ;  /* 0x00068000010c7983 */ /* 0x000ee20000300800 */
[----:B------:R-:W-:Y:S01]  /*3c910*/  IADD3 R19, P5, PT, R19, R134, RZ ;  /* 0x0000008613137210 */ /* 0x000fe20007fbe0ff */
[--C-:B------:R-:W-:Y:S02]  /*3c920*/  IMAD.X R15, R15, 0x1, R135.reuse, P4 ;  /* 0x000000010f0f7824 */ /* 0x100fe400020e0687 */
[----:B------:R-:W-:Y:S02]  /*3c930*/  STL [R1+0x4c0], R14 ;  /* 0x0004c00e01007387 */ /* 0x000fe40000100800 */
[----:B------:R-:W-:Y:S02]  /*3c940*/  IMAD.X R20, R20, 0x1, R135, P5 ;  /* 0x0000000114147824 */ /* 0x000fe400028e0687 */
[----:B------:R1:W-:Y:S04]  /*3c950*/  LDGSTS.E [R6+0x2d00], desc[UR22][R4.64], P2 ;  /* 0x02d0000004067fae */ /* 0x0003e800091a1016 */
[----:B------:R1:W-:Y:S04]  /*3c960*/  STL [R1+0x4bc], R15 ;  /* 0x0004bc0f01007387 */ /* 0x0003e80000100800 */
[----:B------:R-:W-:Y:S01]  /*3c970*/  STL [R1+0x500], R19 ;  /* 0x0005001301007387 */ /* 0x000fe20000100800 */
[----:B-1----:R-:W-:-:S03]  /*3c980*/  IMAD.MOV.U32 R5, RZ, RZ, R15 ;  /* 0x000000ffff057224 */ /* 0x002fc600078e000f */
[----:B------:R-:W3:Y:S01]  /*3c990*/  LDL.LU R15, [R1+0x63c] ;  /* 0x00063c00010f7983 */ /* 0x000ee20000300800 */
[----:B------:R-:W-:-:S03]  /*3c9a0*/  IMAD.MOV.U32 R4, RZ, RZ, R14 ;  /* 0x000000ffff047224 */ /* 0x000fc600078e000e */
[----:B------:R-:W-:Y:S04]  /*3c9b0*/  STL [R1+0x4fc], R20 ;  /* 0x0004fc1401007387 */ /* 0x000fe80000100800 */
[----:B------:R-:W3:Y:S01]  /*3c9c0*/  LDL.LU R14, [R1+0x67c] ;  /* 0x00067c00010e7983 */ /* 0x000ee20000300800 */
[----:B--2---:R-:W-:-:S03]  /*3c9d0*/  IADD3 R8, P4, PT, R8, R134, RZ ;  /* 0x0000008608087210 */ /* 0x004fc60007f9e0ff */
[----:B------:R1:W-:Y:S01]  /*3c9e0*/  LDGSTS.E [R6+0x3100], desc[UR22][R4.64], P2 ;  /* 0x0310000004067fae */ /* 0x0003e200091a1016 */
[----:B----4-:R-:W-:-:S03]  /*3c9f0*/  IADD3 R13, P5, PT, R13, R134, RZ ;  /* 0x000000860d0d7210 */ /* 0x010fc60007fbe0ff */
[----:B------:R-:W-:Y:S01]  /*3ca00*/  STL [R1+0x540], R8 ;  /* 0x0005400801007387 */ /* 0x000fe20000100800 */
[----:B-1----:R-:W-:Y:S01]  /*3ca10*/  IMAD.MOV.U32 R4, RZ, RZ, R19 ;  /* 0x000000ffff047224 */ /* 0x002fe200078e0013 */
[----:B------:R-:W-:-:S05]  /*3ca20*/  MOV R5, R20 ;  /* 0x0000001400057202 */ /* 0x000fca0000000f00 */
[----:B------:R1:W-:Y:S01]  /*3ca30*/  LDGSTS.E [R6+0x3500], desc[UR22][R4.64], P2 ;  /* 0x0350000004067fae */ /* 0x0003e200091a1016 */
[----:B------:R-:W-:Y:S02]  /*3ca40*/  IMAD.X R17, R17, 0x1, R135, P4 ;  /* 0x0000000111117824 */ /* 0x000fe400020e0687 */
[----:B-1----:R-:W-:Y:S02]  /*3ca50*/  IMAD.MOV.U32 R4, RZ, RZ, R8 ;  /* 0x000000ffff047224 */ /* 0x002fe400078e0008 */
[----:B------:R-:W-:Y:S01]  /*3ca60*/  IMAD.MOV.U32 R5, RZ, RZ, R17 ;  /* 0x000000ffff057224 */ /* 0x000fe200078e0011 */
[----:B------:R1:W-:Y:S01]  /*3ca70*/  STL [R1+0x53c], R17 ;  /* 0x00053c1101007387 */ /* 0x0003e20000100800 */
[----:B-----5:R-:W-:-:S03]  /*3ca80*/  IMAD.X R18, R18, 0x1, R135, P5 ;  /* 0x0000000112127824 */ /* 0x020fc600028e0687 */
[----:B------:R-:W-:Y:S04]  /*3ca90*/  STL [R1+0x580], R13 ;  /* 0x0005800d01007387 */ /* 0x000fe80000100800 */
[----:B------:R2:W-:Y:S04]  /*3caa0*/  LDGSTS.E [R6+0x3900], desc[UR22][R4.64], P2 ;  /* 0x0390000004067fae */ /* 0x0005e800091a1016 */
[----:B-1----:R-:W4:Y:S04]  /*3cab0*/  LDL.LU R17, [R1+0x6c0] ;  /* 0x0006c00001117983 */ /* 0x002f280000300800 */
[----:B------:R1:W-:Y:S04]  /*3cac0*/  STL [R1+0x57c], R18 ;  /* 0x00057c1201007387 */ /* 0x0003e80000100800 */
[----:B------:R-:W5:Y:S01]  /*3cad0*/  LDL.LU R8, [R1+0x700] ;  /* 0x0007000001087983 */ /* 0x000f620000300800 */
[----:B--2---:R-:W-:-:S03]  /*3cae0*/  MOV R5, R18 ;  /* 0x0000001200057202 */ /* 0x004fc60000000f00 */
[----:B-1----:R-:W2:Y:S01]  /*3caf0*/  LDL.LU R18, [R1+0x6bc] ;  /* 0x0006bc0001127983 */ /* 0x002ea20000300800 */
[-C--:B------:R-:W-:Y:S01]  /*3cb00*/  IADD3 R7, P4, PT, R7, R134.reuse, RZ ;  /* 0x0000008607077210 */ /* 0x080fe20007f9e0ff */
[----:B------:R-:W-:Y:S02]  /*3cb10*/  IMAD.MOV.U32 R4, RZ, RZ, R13 ;  /* 0x000000ffff047224 */ /* 0x000fe400078e000d */
[----:B------:R-:W2:Y:S01]  /*3cb20*/  LDL.LU R13, [R1+0x6fc] ;  /* 0x0006fc00010d7983 */ /* 0x000ea20000300800 */
[----:B------:R-:W-:-:S03]  /*3cb30*/  IADD3 R9, P5, PT, R9, R134, RZ ;  /* 0x0000008609097210 */ /* 0x000fc60007fbe0ff */
[----:B------:R1:W-:Y:S04]  /*3cb40*/  LDGSTS.E [R6+0x3d00], desc[UR22][R4.64], P2 ;  /* 0x03d0000004067fae */ /* 0x0003e800091a1016 */
[----:B------:R-:W-:Y:S01]  /*3cb50*/  STL [R1+0x5c0], R7 ;  /* 0x0005c00701007387 */ /* 0x000fe20000100800 */
[----:B-1----:R-:W-:Y:S02]  /*3cb60*/  IMAD.MOV.U32 R4, RZ, RZ, R7 ;  /* 0x000000ffff047224 */ /* 0x002fe400078e0007 */
[----:B------:R-:W-:-:S04]  /*3cb70*/  IMAD.X R10, R10, 0x1, R135, P4 ;  /* 0x000000010a0a7824 */ /* 0x000fc800020e0687 */
[----:B------:R-:W-:Y:S01]  /*3cb80*/  IMAD.MOV.U32 R5, RZ, RZ, R10 ;  /* 0x000000ffff057224 */ /* 0x000fe200078e000a */
[----:B------:R1:W-:Y:S01]  /*3cb90*/  STL [R1+0x5bc], R10 ;  /* 0x0005bc0a01007387 */ /* 0x0003e20000100800 */
[----:B------:R-:W-:-:S03]  /*3cba0*/  IMAD.X R16, R16, 0x1, R135, P5 ;  /* 0x0000000110107824 */ /* 0x000fc600028e0687 */
[----:B------:R-:W-:Y:S04]  /*3cbb0*/  STL [R1+0x600], R9 ;  /* 0x0006000901007387 */ /* 0x000fe80000100800 */
[----:B------:R1:W-:Y:S04]  /*3cbc0*/  LDGSTS.E [R6+0x4100], desc[UR22][R4.64], P2 ;  /* 0x0410000004067fae */ /* 0x0003e800091a1016 */
[----:B-1----:R-:W2:Y:S04]  /*3cbd0*/  LDL.LU R10, [R1+0x740] ;  /* 0x00074000010a7983 */ /* 0x002ea80000300800 */
[----:B------:R1:W-:Y:S04]  /*3cbe0*/  STL [R1+0x5fc], R16 ;  /* 0x0005fc1001007387 */ /* 0x0003e80000100800 */
[----:B------:R-:W2:Y:S01]  /*3cbf0*/  LDL.LU R7, [R1+0x780] ;  /* 0x0007800001077983 */ /* 0x000ea20000300800 */
[----:B------:R-:W-:-:S03]  /*3cc00*/  MOV R5, R16 ;  /* 0x0000001000057202 */ /* 0x000fc60000000f00 */
[----:B-1----:R-:W2:Y:S01]  /*3cc10*/  LDL.LU R16, [R1+0x73c] ;  /* 0x00073c0001107983 */ /* 0x002ea20000300800 */
[----:B------:R-:W-:-:S03]  /*3cc20*/  IMAD.MOV.U32 R4, RZ, RZ, R9 ;  /* 0x000000ffff047224 */ /* 0x000fc600078e0009 */
[----:B------:R-:W2:Y:S01]  /*3cc30*/  LDL.LU R9, [R1+0x77c] ;  /* 0x00077c0001097983 */ /* 0x000ea20000300800 */
[-C--:B---3--:R-:W-:Y:S02]  /*3cc40*/  IADD3 R11, P4, PT, R11, R134.reuse, RZ ;  /* 0x000000860b0b7210 */ /* 0x088fe40007f9e0ff */
[----:B------:R-:W-:Y:S01]  /*3cc50*/  IADD3 R12, P5, PT, R12, R134, RZ ;  /* 0x000000860c0c7210 */ /* 0x000fe20007fbe0ff */
[----:B------:R1:W-:Y:S04]  /*3cc60*/  LDGSTS.E [R6+0x4500], desc[UR22][R4.64], P2 ;  /* 0x0450000004067fae */ /* 0x0003e800091a1016 */
[----:B------:R3:W-:Y:S01]  /*3cc70*/  STL [R1+0x640], R11 ;  /* 0x0006400b01007387 */ /* 0x0007e20000100800 */
[----:B-1----:R-:W-:Y:S02]  /*3cc80*/  IMAD.MOV.U32 R4, RZ, RZ, R11 ;  /* 0x000000ffff047224 */ /* 0x002fe400078e000b */
[----:B------:R-:W-:-:S04]  /*3cc90*/  IMAD.X R15, R15, 0x1, R135, P4 ;  /* 0x000000010f0f7824 */ /* 0x000fc800020e0687 */
[----:B------:R-:W-:Y:S01]  /*3cca0*/  IMAD.MOV.U32 R5, RZ, RZ, R15 ;  /* 0x000000ffff057224 */ /* 0x000fe200078e000f */
[----:B------:R-:W-:Y:S01]  /*3ccb0*/  STL [R1+0x63c], R15 ;  /* 0x00063c0f01007387 */ /* 0x000fe20000100800 */
[----:B------:R-:W-:-:S03]  /*3ccc0*/  IMAD.X R14, R14, 0x1, R135, P5 ;  /* 0x000000010e0e7824 */ /* 0x000fc600028e0687 */
[----:B------:R1:W-:Y:S04]  /*3ccd0*/  STL [R1+0x680], R12 ;  /* 0x0006800c01007387 */ /* 0x0003e80000100800 */
[----:B---3--:R-:W3:Y:S04]  /*3cce0*/  LDL.LU R11, [R1+0x7c0] ;  /* 0x0007c000010b7983 */ /* 0x008ee80000300800 */
[----:B------:R1:W-:Y:S04]  /*3ccf0*/  STL [R1+0x67c], R14 ;  /* 0x00067c0e01007387 */ /* 0x0003e80000100800 */
[----:B------:R1:W-:Y:S04]  /*3cd00*/  LDGSTS.E [R6+0x4900], desc[UR22][R4.64], P2 ;  /* 0x0490000004067fae */ /* 0x0003e800091a1016 */
[----:B------:R-:W3:Y:S01]  /*3cd10*/  LDL.LU R19, [R1+0x800] ;  /* 0x0008000001137983 */ /* 0x000ee20000300800 */
[----:B-1----:R-:W-:-:S03]  /*3cd20*/  IMAD.MOV.U32 R4, RZ, RZ, R12 ;  /* 0x000000ffff047224 */ /* 0x002fc600078e000c */
[----:B------:R-:W3:Y:S04]  /*3cd30*/  LDL.LU R12, [R1+0x7bc] ;  /* 0x0007bc00010c7983 */ /* 0x000ee80000300800 */
[----:B------:R-:W3:Y:S01]  /*3cd40*/  LDL.LU R20, [R1+0x7fc] ;  /* 0x0007fc0001147983 */ /* 0x000ee20000300800 */
[----:B------:R-:W-:-:S03]  /*3cd50*/  MOV R5, R14 ;  /* 0x0000000e00057202 */ /* 0x000fc60000000f00 */
[----:B------:R-:W3:Y:S04]  /*3cd60*/  LDL.LU R14, [R1+0x840] ;  /* 0x00084000010e7983 */ /* 0x000ee80000300800 */
[----:B------:R-:W3:Y:S04]  /*3cd70*/  LDL.LU R15, [R1+0x880] ;  /* 0x00088000010f7983 */ /* 0x000ee80000300800 */
[----:B------:R1:W-:Y:S01]  /*3cd80*/  LDGSTS.E [R6+0x4d00], desc[UR22][R4.64], P2 ;  /* 0x04d0000004067fae */ /* 0x0003e200091a1016 */
[----:B----4-:R-:W-:-:S05]  /*3cd90*/  IADD3 R17, P4, PT, R17, R134, RZ ;  /* 0x0000008611117210 */ /* 0x010fca0007f9e0ff */
[----:B------:R-:W-:Y:S01]  /*3cda0*/  STL [R1+0x6c0], R17 ;  /* 0x0006c01101007387 */ /* 0x000fe20000100800 */
[----:B-----5:R-:W-:Y:S01]  /*3cdb0*/  IADD3 R8, P5, PT, R8, R134, RZ ;  /* 0x0000008608087210 */ /* 0x020fe20007fbe0ff */
[----:B--2---:R-:W-:-:S04]  /*3cdc0*/  IMAD.X R18, R18, 0x1, R135, P4 ;  /* 0x0000000112127824 */ /* 0x004fc800020e0687 */
[----:B------:R-:W-:Y:S01]  /*3cdd0*/  IMAD.X R13, R13, 0x1, R135, P5 ;  /* 0x000000010d0d7824 */ /* 0x000fe200028e0687 */
[----:B------:R2:W-:Y:S01]  /*3cde0*/  STL [R1+0x6bc], R18 ;  /* 0x0006bc1201007387 */ /* 0x0005e20000100800 */
[----:B-1----:R-:W-:-:S03]  /*3cdf0*/  IMAD.MOV.U32 R5, RZ, RZ, R18 ;  /* 0x000000ffff057224 */ /* 0x002fc600078e0012 */
[----:B------:R1:W-:Y:S01]  /*3ce00*/  STL [R1+0x700], R8 ;  /* 0x0007000801007387 */ /* 0x0003e20000100800 */
[----:B------:R-:W-:-:S03]  /*3ce10*/  IMAD.MOV.U32 R4, RZ, RZ, R17 ;  /* 0x000000ffff047224 */ /* 0x000fc600078e0011 */
[----:B--2---:R-:W2:Y:S04]  /*3ce20*/  LDL.LU R18, [R1+0x83c] ;  /* 0x00083c0001127983 */ /* 0x004ea80000300800 */
[----:B------:R4:W-:Y:S04]  /*3ce30*/  STL [R1+0x6fc], R13 ;  /* 0x0006fc0d01007387 */ /* 0x0009e80000100800 */
[----:B------:R-:W5:Y:S04]  /*3ce40*/  LDL.LU R17, [R1+0x87c] ;  /* 0x00087c0001117983 */ /* 0x000f680000300800 */
[----:B------:R1:W-:Y:S02]  /*3ce50*/  LDGSTS.E [R6+0x5100], desc[UR22][R4.64], P2 ;  /* 0x0510000004067fae */ /* 0x0003e400091a1016 */
[----:B-1----:R-:W-:Y:S01]  /*3ce60*/  IMAD.MOV.U32 R4, RZ, RZ, R8 ;  /* 0x000000ffff047224 */ /* 0x002fe200078e0008 */
[----:B------:R-:W-:Y:S01]  /*3ce70*/  MOV R5, R13 ;  /* 0x0000000d00057202 */ /* 0x000fe20000000f00 */
[----:B------:R-:W5:Y:S04]  /*3ce80*/  LDL.LU R8, [R1+0x8c0] ;  /* 0x0008c00001087983 */ /* 0x000f680000300800 */
[----:B----4-:R-:W4:Y:S04]  /*3ce90*/  LDL.LU R13, [R1+0x900] ;  /* 0x00090000010d7983 */ /* 0x010f280000300800 */
[----:B------:R1:W-:Y:S01]  /*3cea0*/  LDGSTS.E [R6+0x5500], desc[UR22][R4.64], P2 ;  /* 0x0550000004067fae */ /* 0x0003e200091a1016 */
[----:B------:R-:W-:-:S05]  /*3ceb0*/  IADD3 R10, P4, PT, R10, R134, RZ ;  /* 0x000000860a0a7210 */ /* 0x000fca0007f9e0ff */
[----:B------:R1:W-:Y:S01]  /*3cec0*/  STL [R1+0x740], R10 ;  /* 0x0007400a01007387 */ /* 0x0003e20000100800 */
[----:B------:R-:W-:Y:S01]  /*3ced0*/  IADD3 R7, P5, PT, R7, R134, RZ ;  /* 0x0000008607077210 */ /* 0x000fe20007fbe0ff */
[--C-:B------:R-:W-:Y:S02]  /*3cee0*/  IMAD.X R16, R16, 0x1, R135.reuse, P4 ;  /* 0x0000000110107824 */ /* 0x100fe400020e0687 */
[----:B-1----:R-:W-:Y:S02]  /*3cef0*/  IMAD.MOV.U32 R4, RZ, RZ, R10 ;  /* 0x000000ffff047224 */ /* 0x002fe400078e000a */
[----:B------:R-:W-:Y:S01]  /*3cf00*/  IMAD.X R9, R9, 0x1, R135, P5 ;  /* 0x0000000109097824 */ /* 0x000fe200028e0687 */
[----:B------:R1:W-:Y:S04]  /*3cf10*/  STL [R1+0x73c], R16 ;  /* 0x00073c1001007387 */ /* 0x0003e80000100800 */
[----:B------:R-:W-:Y:S04]  /*3cf20*/  STL [R1+0x780], R7 ;  /* 0x0007800701007387 */ /* 0x000fe80000100800 */
[----:B------:R-:W4:Y:S01]  /*3cf30*/  LDL.LU R10, [R1+0x8bc] ;  /* 0x0008bc00010a7983 */ /* 0x000f220000300800 */
[----:B------:R-:W-:-:S03]  /*3cf40*/  IMAD.MOV.U32 R5, RZ, RZ, R16 ;  /* 0x000000ffff057224 */ /* 0x000fc600078e0010 */
[----:B------:R3:W-:Y:S04]  /*3cf50*/  STL [R1+0x77c], R9 ;  /* 0x00077c0901007387 */ /* 0x0007e80000100800 */
[----:B-1----:R-:W4:Y:S04]  /*3cf60*/  LDL.LU R16, [R1+0x8fc] ;  /* 0x0008fc0001107983 */ /* 0x002f280000300800 */
[----:B------:R1:W-:Y:S02]  /*3cf70*/  LDGSTS.E [R6+0x5900], desc[UR22][R4.64], P2 ;  /* 0x0590000004067fae */ /* 0x0003e400091a1016 */
[----:B-1----:R-:W-:Y:S01]  /*3cf80*/  IMAD.MOV.U32 R4, RZ, RZ, R7 ;  /* 0x000000ffff047224 */ /* 0x002fe200078e0007 */
[----:B---3--:R-:W-:-:S02]  /*3cf90*/  IADD3 R11, P4, PT, R11, R134, RZ ;  /* 0x000000860b0b7210 */ /* 0x008fc40007f9e0ff */
[----:B------:R-:W-:Y:S02]  /*3cfa0*/  MOV R5, R9 ;  /* 0x0000000900057202 */ /* 0x000fe40000000f00 */
[----:B------:R-:W3:Y:S04]  /*3cfb0*/  LDL.LU R9, [R1+0x940] ;  /* 0x0009400001097983 */ /* 0x000ee80000300800 */
[----:B------:R-:W3:Y:S01]  /*3cfc0*/  LDL.LU R7, [R1+0x980] ;  /* 0x0009800001077983 */ /* 0x000ee20000300800 */
[----:B------:R-:W-:-:S03]  /*3cfd0*/  IADD3 R19, P5, PT, R19, R134, RZ ;  /* 0x0000008613137210 */ /* 0x000fc60007fbe0ff */
[----:B------:R-:W-:Y:S04]  /*3cfe0*/  STL [R1+0x7c0], R11 ;  /* 0x0007c00b01007387 */ /* 0x000fe80000100800 */
[----:B------:R1:W-:Y:S01]  /*3cff0*/  LDGSTS.E [R6+0x5d00], desc[UR22][R4.64], P2 ;  /* 0x05d0000004067fae */ /* 0x0003e200091a1016 */
[--C-:B------:R-:W-:Y:S02]  /*3d000*/  IMAD.X R12, R12, 0x1, R135.reuse, P4 ;  /* 0x000000010c0c7824 */ /* 0x100fe400020e0687 */
[----:B------:R-:W-:-:S03]  /*3d010*/  IMAD.X R20, R20, 0x1, R135, P5 ;  /* 0x0000000114147824 */ /* 0x000fc600028e0687 */
[----:B------:R1:W-:Y:S02]  /*3d020*/  STL [R1+0x7bc], R12 ;  /* 0x0007bc0c01007387 */ /* 0x0003e40000100800 */
[----:B-1----:R-:W-:Y:S02]  /*3d030*/  IMAD.MOV.U32 R5, RZ, RZ, R12 ;  /* 0x000000ffff057224 */ /* 0x002fe400078e000c */
[----:B------:R-:W-:Y:S01]  /*3d040*/  STL [R1+0x800], R19 ;  /* 0x0008001301007387 */ /* 0x000fe20000100800 */
[----:B------:R-:W-:-:S03]  /*3d050*/  IMAD.MOV.U32 R4, RZ, RZ, R11 ;  /* 0x000000ffff047224 */ /* 0x000fc600078e000b */
[----:B------:R-:W3:Y:S01]  /*3d060*/  LDL.LU R12, [R1+0x93c] ;  /* 0x00093c00010c7983 */ /* 0x000ee20000300800 */
[----:B------:R-:W-:-:S03]  /*3d070*/  IADD3 R14, P4, PT, R14, R134, RZ ;  /* 0x000000860e0e7210 */ /* 0x000fc60007f9e0ff */
[----:B------:R-:W-:Y:S04]  /*3d080*/  STL [R1+0x7fc], R20 ;  /* 0x0007fc1401007387 */ /* 0x000fe80000100800 */
[----:B------:R-:W3:Y:S01]  /*3d090*/  LDL.LU R11, [R1+0x97c] ;  /* 0x00097c00010b7983 */ /* 0x000ee20000300800 */
[----:B------:R-:W-:-:S03]  /*3d0a0*/  IADD3 R15, P5, PT, R15, R134, RZ ;  /* 0x000000860f0f7210 */ /* 0x000fc60007fbe0ff */
[----:B------:R1:W-:Y:S04]  /*3d0b0*/  LDGSTS.E [R6+0x6100], desc[UR22][R4.64], P2 ;  /* 0x0610000004067fae */ /* 0x0003e800091a1016 */
[----:B------:R2:W-:Y:S01]  /*3d0c0*/  STL [R1+0x840], R14 ;  /* 0x0008400e01007387 */ /* 0x0005e20000100800 */
[----:B-1----:R-:W-:Y:S01]  /*3d0d0*/  IMAD.MOV.U32 R4, RZ, RZ, R19 ;  /* 0x000000ffff047224 */ /* 0x002fe200078e0013 */
[----:B------:R-:W-:-:S05]  /*3d0e0*/  MOV R5, R20 ;  /* 0x0000001400057202 */ /* 0x000fca0000000f00 */
[----:B------:R1:W-:Y:S01]  /*3d0f0*/  LDGSTS.E [R6+0x6500], desc[UR22][R4.64], P2 ;  /* 0x0650000004067fae */ /* 0x0003e200091a1016 */
[----:B--2---:R-:W-:-:S05]  /*3d100*/  IMAD.X R18, R18, 0x1, R135, P4 ;  /* 0x0000000112127824 */ /* 0x004fca00020e0687 */
[----:B------:R-:W-:Y:S01]  /*3d110*/  STL [R1+0x83c], R18 ;  /* 0x00083c1201007387 */ /* 0x000fe20000100800 */
[----:B-1----:R-:W-:Y:S02]  /*3d120*/  IMAD.MOV.U32 R4, RZ, RZ, R14 ;  /* 0x000000ffff047224 */ /* 0x002fe400078e000e */
[----:B-----5:R-:W-:Y:S01]  /*3d130*/  IMAD.X R17, R17, 0x1, R135, P5 ;  /* 0x0000000111117824 */ /* 0x020fe200028e0687 */
[----:B------:R1:W-:Y:S01]  /*3d140*/  STL [R1+0x880], R15 ;  /* 0x0008800f01007387 */ /* 0x0003e20000100800 */
[----:B------:R-:W-:-:S03]  /*3d150*/  IMAD.MOV.U32 R5, RZ, RZ, R18 ;  /* 0x000000ffff057224 */ /* 0x000fc600078e0012 */
[----:B------:R-:W2:Y:S04]  /*3d160*/  LDL.LU R14, [R1+0x1c8] ;  /* 0x0001c800010e7983 */ /* 0x000ea80000300800 */
[----:B------:R-:W-:Y:S04]  /*3d170*/  STL [R1+0x87c], R17 ;  /* 0x00087c1101007387 */ /* 0x000fe80000100800 */
[----:B------:R5:W-:Y:S04]  /*3d180*/  LDGSTS.E [R6+0x6900], desc[UR22][R4.64], P2 ;  /* 0x0690000004067fae */ /* 0x000be800091a1016 */
[----:B------:R-:W2:Y:S01]  /*3d190*/  LDL.LU R19, [R1+0x208] ;  /* 0x0002080001137983 */ /* 0x000ea20000300800 */
[----:B------:R-:W-:Y:S01]  /*3d1a0*/  IADD3 R8, P4, PT, R8, R134, RZ ;  /* 0x0000008608087210 */ /* 0x000fe20007f9e0ff */
[----:B-----5:R-:W-:-:S02]  /*3d1b0*/  IMAD.MOV.U32 R4, RZ, RZ, R15 ;  /* 0x000000ffff047224 */ /* 0x020fc400078e000f */
[----:B-1----:R-:W5:Y:S01]  /*3d1c0*/  LDL.LU R15, [R1+0x1c4] ;  /* 0x0001c400010f7983 */ /* 0x002f620000300800 */
[----:B------:R-:W-:Y:S02]  /*3d1d0*/  MOV R5, R17 ;  /* 0x0000001100057202 */ /* 0x000fe40000000f00 */
[----:B----4-:R-:W-:Y:S01]  /*3d1e0*/  IADD3 R13, P5, PT, R13, R134, RZ ;  /* 0x000000860d0d7210 */ /* 0x010fe20007fbe0ff */
[----:B------:R-:W4:Y:S04]  /*3d1f0*/  LDL.LU R20, [R1+0x204] ;  /* 0x0002040001147983 */ /* 0x000f280000300800 */
[----:B------:R1:W-:Y:S04]  /*3d200*/  STL [R1+0x8c0], R8 ;  /* 0x0008c00801007387 */ /* 0x0003e80000100800 */
[----:B------:R1:W-:Y:S02]  /*3d210*/  LDGSTS.E [R6+0x6d00], desc[UR22][R4.64], P2 ;  /* 0x06d0000004067fae */ /* 0x0003e400091a1016 */
[----:B-1----:R-:W-:-:S02]  /*3d220*/  IMAD.MOV.U32 R4, RZ, RZ, R8 ;  /* 0x000000ffff047224 */ /* 0x002fc400078e0008 */
[----:B------:R-:W-:-:S05]  /*3d230*/  IMAD.X R10, R10, 0x1, R135, P4 ;  /* 0x000000010a0a7824 */ /* 0x000fca00020e0687 */
[----:B------:R1:W-:Y:S01]  /*3d240*/  STL [R1+0x8bc], R10 ;  /* 0x0008bc0a01007387 */ /* 0x0003e20000100800 */
[----:B------:R-:W-:-:S03]  /*3d250*/  IMAD.X R16, R16, 0x1, R135, P5 ;  /* 0x0000000110107824 */ /* 0x000fc600028e0687 */
[----:B------:R-:W-:Y:S01]  /*3d260*/  STL [R1+0x900], R13 ;  /* 0x0009000d01007387 */ /* 0x000fe20000100800 */
[----:B------:R-:W-:-:S03]  /*3d270*/  IMAD.MOV.U32 R5, RZ, RZ, R10 ;  /* 0x000000ffff057224 */ /* 0x000fc600078e000a */
[----:B------:R-:W4:Y:S04]  /*3d280*/  LDL.LU R8, [R1+0x248] ;  /* 0x0002480001087983 */ /* 0x000f280000300800 */
[----:B------:R-:W-:Y:S04]  /*3d290*/  STL [R1+0x8fc], R16 ;  /* 0x0008fc1001007387 */ /* 0x000fe80000100800 */
[----:B-1----:R-:W4:Y:S04]  /*3d2a0*/  LDL.LU R10, [R1+0x288] ;  /* 0x00028800010a7983 */ /* 0x002f280000300800 */
[----:B------:R-:W4:Y:S04]  /*3d2b0*/  LDL.LU R17, [R1+0x244] ;  /* 0x0002440001117983 */ /* 0x000f280000300800 */
[----:B------:R-:W4:Y:S01]  /*3d2c0*/  LDL.LU R18, [R1+0x284] ;  /* 0x0002840001127983 */ /* 0x000f220000300800 */
[----:B---3--:R-:W-:-:S03]  /*3d2d0*/  IADD3 R9, P4, PT, R9, R134, RZ ;  /* 0x0000008609097210 */ /* 0x008fc60007f9e0ff */
[----:B------:R1:W-:Y:S01]  /*3d2e0*/  LDGSTS.E [R6+0x7100], desc[UR22][R4.64], P2 ;  /* 0x0710000004067fae */ /* 0x0003e200091a1016 */
[----:B------:R-:W-:-:S03]  /*3d2f0*/  IADD3 R7, P5, PT, R7, R134, RZ ;  /* 0x0000008607077210 */ /* 0x000fc60007fbe0ff */
[----:B------:R3:W-:Y:S01]  /*3d300*/  STL [R1+0x940], R9 ;  /* 0x0009400901007387 */ /* 0x0007e20000100800 */
[----:B-1----:R-:W-:Y:S01]  /*3d310*/  IMAD.MOV.U32 R4, RZ, RZ, R13 ;  /* 0x000000ffff047224 */ /* 0x002fe200078e000d */
[----:B------:R-:W-:-:S05]  /*3d320*/  MOV R5, R16 ;  /* 0x0000001000057202 */ /* 0x000fca0000000f00 */
[----:B------:R1:W-:Y:S01]  /*3d330*/  LDGSTS.E [R6+0x7500], desc[UR22][R4.64], P2 ;  /* 0x0750000004067fae */ /* 0x0003e200091a1016 */
[----:B------:R-:W-:Y:S02]  /*3d340*/  IMAD.X R12, R12, 0x1, R135, P4 ;  /* 0x000000010c0c7824 */ /* 0x000fe400020e0687 */
[----:B-1----:R-:W-:Y:S02]  /*3d350*/  IMAD.MOV.U32 R4, RZ, RZ, R9 ;  /* 0x000000ffff047224 */ /* 0x002fe400078e0009 */
[----:B------:R-:W-:Y:S01]  /*3d360*/  IMAD.MOV.U32 R5, RZ, RZ, R12 ;  /* 0x000000ffff057224 */ /* 0x000fe200078e000c */
[----:B------:R1:W-:Y:S01]  /*3d370*/  STL [R1+0x93c], R12 ;  /* 0x00093c0c01007387 */ /* 0x0003e20000100800 */
[----:B------:R-:W-:-:S03]  /*3d380*/  IMAD.X R11, R11, 0x1, R135, P5 ;  /* 0x000000010b0b7824 */ /* 0x000fc600028e0687 */
[----:B------:R-:W-:Y:S04]  /*3d390*/  STL [R1+0x980], R7 ;  /* 0x0009800701007387 */ /* 0x000fe80000100800 */
[----:B---3--:R-:W3:Y:S04]  /*3d3a0*/  LDL.LU R9, [R1+0x2c8] ;  /* 0x0002c80001097983 */ /* 0x008ee80000300800 */
[----:B------:R1:W-:Y:S04]  /*3d3b0*/  STL [R1+0x97c], R11 ;  /* 0x00097c0b01007387 */ /* 0x0003e80000100800 */
[----:B------:R1:W-:Y:S04]  /*3d3c0*/  LDGSTS.E [R6+0x7900], desc[UR22][R4.64], P2 ;  /* 0x0790000004067fae */ /* 0x0003e800091a1016 */
[----:B-1----:R-:W3:Y:S01]  /*3d3d0*/  LDL.LU R12, [R1+0x308] ;  /* 0x00030800010c7983 */ /* 0x002ee20000300800 */
[----:B------:R-:W-:-:S03]  /*3d3e0*/  MOV R5, R11 ;  /* 0x0000000b00057202 */ /* 0x000fc60000000f00 */
[----:B------:R-:W3:Y:S04]  /*3d3f0*/  LDL.LU R11, [R1+0x2c4] ;  /* 0x0002c400010b7983 */ /* 0x000ee80000300800 */
[----:B------:R-:W3:Y:S01]  /*3d400*/  LDL.LU R16, [R1+0x304] ;  /* 0x0003040001107983 */ /* 0x000ee20000300800 */
[----:B------:R-:W-:-:S03]  /*3d410*/  IMAD.MOV.U32 R4, RZ, RZ, R7 ;  /* 0x000000ffff047224 */ /* 0x000fc600078e0007 */
[----:B------:R-:W3:Y:S04]  /*3d420*/  LDL.LU R13, [R1+0x348] ;  /* 0x00034800010d7983 */ /* 0x000ee80000300800 */
[----:B------:R-:W3:Y:S01]  /*3d430*/  LDL.LU R7, [R1+0x388] ;  /* 0x0003880001077983 */ /* 0x000ee20000300800 */
[----:B--2---:R-:W-:-:S03]  /*3d440*/  IADD3 R14, P4, PT, R14, R134, RZ ;  /* 0x000000860e0e7210 */ /* 0x004fc60007f9e0ff */
[----:B------:R1:W-:Y:S04]  /*3d450*/  LDGSTS.E [R6+0x7d00], desc[UR22][R4.64], P2 ;  /* 0x07d0000004067fae */ /* 0x0003e800091a1016 */
[----:B------:R-:W-:Y:S01]  /*3d460*/  STL [R1+0x1c8], R14 ;  /* 0x0001c80e01007387 */ /* 0x000fe20000100800 */
[----:B------:R-:W-:-:S05]  /*3d470*/  IADD3 R19, P5, PT, R19, R134, RZ ;  /* 0x0000008613137210 */ /* 0x000fca0007fbe0ff */
[----:B------:R-:W-:Y:S01]  /*3d480*/  STL [R1+0x208], R19 ;  /* 0x0002081301007387 */ /* 0x000fe20000100800 */
[----:B-----5:R-:W-:-:S04]  /*3d490*/  IMAD.X R15, R15, 0x1, R135, P4 ;  /* 0x000000010f0f7824 */ /* 0x020fc800020e0687 */
[----:B-1----:R-:W-:Y:S01]  /*3d4a0*/  IMAD.MOV.U32 R5, RZ, RZ, R15 ;  /* 0x000000ffff057224 */ /* 0x002fe200078e000f */
[----:B------:R1:W-:Y:S01]  /*3d4b0*/  STL [R1+0x1c4], R15 ;  /* 0x0001c40f01007387 */ /* 0x0003e20000100800 */
[----:B------:R-:W-:Y:S01]  /*3d4c0*/  LOP3.LUT R6, R132, 0x30, RZ, 0x3c, !PT ;  /* 0x0000003084067812 */ /* 0x000fe200078e3cff */
[----:B------:R-:W-:Y:S02]  /*3d4d0*/  IMAD.MOV.U32 R4, RZ, RZ, R14 ;  /* 0x000000ffff047224 */ /* 0x000fe400078e000e */
[----:B-1----:R-:W2:Y:S02]  /*3d4e0*/  LDL.LU R15, [R1+0x344] ;  /* 0x00034400010f7983 */ /* 0x002ea40000300800 */
[----:B------:R-:W-:Y:S02]  /*3d4f0*/  VIADD R6, R6, UR5 ;  /* 0x0000000506067c36 */ /* 0x000fe40008000000 */
[----:B------:R-:W5:Y:S01]  /*3d500*/  LDL.LU R14, [R1+0x384] ;  /* 0x00038400010e7983 */ /* 0x000f620000300800 */
[----:B----4-:R-:W-:-:S03]  /*3d510*/  IMAD.X R20, R20, 0x1, R135, P5 ;  /* 0x0000000114147824 */ /* 0x010fc600028e0687 */
[----:B------:R1:W-:Y:S04]  /*3d520*/  LDGSTS.E [R6+0x180], desc[UR22][R4.64], P2 ;  /* 0x0018000004067fae */ /* 0x0003e800091a1016 */
[----:B------:R-:W-:Y:S01]  /*3d530*/  STL [R1+0x204], R20 ;  /* 0x0002041401007387 */ /* 0x000fe20000100800 */
[----:B-1----:R-:W-:Y:S01]  /*3d540*/  MOV R4, R19 ;  /* 0x0000001300047202 */ /* 0x002fe20000000f00 */
[----:B------:R-:W-:-:S05]  /*3d550*/  IMAD.MOV.U32 R5, RZ, RZ, R20 ;  /* 0x000000ffff057224 */ /* 0x000fca00078e0014 */
[----:B------:R1:W-:Y:S01]  /*3d560*/  LDGSTS.E [R6+0x580], desc[UR22][R4.64], P2 ;  /* 0x0058000004067fae */ /* 0x0003e200091a1016 */
[-C--:B------:R-:W-:Y:S02]  /*3d570*/  IADD3 R8, P4, PT, R8, R134.reuse, RZ ;  /* 0x0000008608087210 */ /* 0x080fe40007f9e0ff */
[----:B------:R-:W-:-:S03]  /*3d580*/  IADD3 R10, P5, PT, R10, R134, RZ ;  /* 0x000000860a0a7210 */ /* 0x000fc60007fbe0ff */
[--C-:B------:R-:W-:Y:S01]  /*3d590*/  IMAD.X R17, R17, 0x1, R135.reuse, P4 ;  /* 0x0000000111117824 */ /* 0x100fe200020e0687 */
        /* <DEDUP_REMOVED lines=10> */
[----:B----4-:R-:W-:-:S03]  /*3d640*/  IMAD.MOV.U32 R5, RZ, RZ, R18 ;  /* 0x000000ffff057224 */ /* 0x010fc600078e0012 */
[----:B-1----:R-:W4:Y:S01]  /*3d650*/  LDL.LU R18, [R1+0x3c4] ;  /* 0x0003c40001127983 */ /* 0x002f220000300800 */
[----:B------:R-:W-:-:S03]  /*3d660*/  MOV R4, R10 ;  /* 0x0000000a00047202 */ /* 0x000fc60000000f00 */
[----:B------:R-:W4:Y:S04]  /*3d670*/  LDL.LU R10, [R1+0x404] ;  /* 0x00040400010a7983 */ /* 0x000f280000300800 */
[----:B------:R1:W-:Y:S01]  /*3d680*/  LDGSTS.E [R6+0xd80], desc[UR22][R4.64], P2 ;  /* 0x00d8000004067fae */ /* 0x0003e200091a1016 */
[----:B---3--:R-:W-:-:S05]  /*3d690*/  IADD3 R9, P4, PT, R9, R134, RZ ;  /* 0x0000008609097210 */ /* 0x008fca0007f9e0ff */
[----:B------:R3:W-:Y:S01]  /*3d6a0*/  STL [R1+0x2c8], R9 ;  /* 0x0002c80901007387 */ /* 0x0007e20000100800 */
[----:B-1----:R-:W-:Y:S01]  /*3d6b0*/  IMAD.MOV.U32 R4, RZ, RZ, R9 ;  /* 0x000000ffff047224 */ /* 0x002fe200078e0009 */
[----:B------:R-:W-:Y:S01]  /*3d6c0*/  IADD3 R12, P5, PT, R12, R134, RZ ;  /* 0x000000860c0c7210 */ /* 0x000fe20007fbe0ff */
[----:B------:R-:W-:-:S04]  /*3d6d0*/  IMAD.X R11, R11, 0x1, R135, P4 ;  /* 0x000000010b0b7824 */ /* 0x000fc800020e0687 */
[----:B------:R-:W-:Y:S01]  /*3d6e0*/  IMAD.X R16, R16, 0x1, R135, P5 ;  /* 0x0000000110107824 */ /* 0x000fe200028e0687 */
[----:B------:R1:W-:Y:S01]  /*3d6f0*/  STL [R1+0x2c4], R11 ;  /* 0x0002c40b01007387 */ /* 0x0003e20000100800 */
[----:B------:R-:W-:-:S03]  /*3d700*/  IMAD.MOV.U32 R5, RZ, RZ, R11 ;  /* 0x000000ffff057224 */ /* 0x000fc600078e000b */
[----:B------:R-:W-:Y:S04]  /*3d710*/  STL [R1+0x308], R12 ;  /* 0x0003080c01007387 */ /* 0x000fe80000100800 */
[----:B---3--:R-:W3:Y:S01]  /*3d720*/  LDL.LU R9, [R1+0x448] ;  /* 0x0004480001097983 */ /* 0x008ee20000300800 */
[----:B------:R-:W-:-:S03]  /*3d730*/  IADD3 R13, P4, PT, R13, R134, RZ ;  /* 0x000000860d0d7210 */ /* 0x000fc60007f9e0ff */
[----:B------:R1:W-:Y:S04]  /*3d740*/  STL [R1+0x304], R16 ;  /* 0x0003041001007387 */ /* 0x0003e80000100800 */
[----:B------:R1:W-:Y:S04]  /*3d750*/  LDGSTS.E [R6+0x1180], desc[UR22][R4.64], P2 ;  /* 0x0118000004067fae */ /* 0x0003e800091a1016 */
[----:B-1----:R-:W3:Y:S01]  /*3d760*/  LDL.LU R11, [R1+0x488] ;  /* 0x00048800010b7983 */ /* 0x002ee20000300800 */
[----:B------:R-:W-:Y:S01]  /*3d770*/  IADD3 R7, P5, PT, R7, R134, RZ ;  /* 0x0000008607077210 */ /* 0x000fe20007fbe0ff */
[----:B------:R-:W-:-:S02]  /*3d780*/  IMAD.MOV.U32 R5, RZ, RZ, R16 ;  /* 0x000000ffff057224 */ /* 0x000fc400078e0010 */
[----:B------:R-:W3:Y:S01]  /*3d790*/  LDL.LU R16, [R1+0x444] ;  /* 0x0004440001107983 */ /* 0x000ee20000300800 */
[----:B------:R-:W-:-:S03]  /*3d7a0*/  MOV R4, R12 ;  /* 0x0000000c00047202 */ /* 0x000fc60000000f00 */
[----:B------:R-:W3:Y:S04]  /*3d7b0*/  LDL.LU R12, [R1+0x484] ;  /* 0x00048400010c7983 */ /* 0x000ee80000300800 */
[----:B------:R1:W-:Y:S04]  /*3d7c0*/  STL [R1+0x348], R13 ;  /* 0x0003480d01007387 */ /* 0x0003e80000100800 */
[----:B------:R1:W-:Y:S01]  /*3d7d0*/  LDGSTS.E [R6+0x1580], desc[UR22][R4.64], P2 ;  /* 0x0158000004067fae */ /* 0x0003e200091a1016 */
[--C-:B--2---:R-:W-:Y:S02]  /*3d7e0*/  IMAD.X R15, R15, 0x1, R135.reuse, P4 ;  /* 0x000000010f0f7824 */ /* 0x104fe400020e0687 */
[----:B-----5:R-:W-:-:S03]  /*3d7f0*/  IMAD.X R14, R14, 0x1, R135, P5 ;  /* 0x000000010e0e7824 */ /* 0x020fc600028e0687 */
[----:B------:R2:W-:Y:S01]  /*3d800*/  STL [R1+0x344], R15 ;  /* 0x0003440f01007387 */ /* 0x0005e20000100800 */
[----:B-1----:R-:W-:-:S03]  /*3d810*/  IMAD.MOV.U32 R4, RZ, RZ, R13 ;  /* 0x000000ffff047224 */ /* 0x002fc600078e000d */
[----:B------:R1:W-:Y:S04]  /*3d820*/  STL [R1+0x388], R7 ;  /* 0x0003880701007387 */ /* 0x0003e80000100800 */
[----:B------:R-:W5:Y:S01]  /*3d830*/  LDL.LU R13, [R1+0x4c8] ;  /* 0x0004c800010d7983 */ /* 0x000f620000300800 */
[----:B------:R-:W-:-:S03]  /*3d840*/  IMAD.MOV.U32 R5, RZ, RZ, R15 ;  /* 0x000000ffff057224 */ /* 0x000fc600078e000f */
[----:B------:R1:W-:Y:S04]  /*3d850*/  STL [R1+0x384], R14 ;  /* 0x0003840e01007387 */ /* 0x0003e80000100800 */
[----:B------:R-:W5:Y:S04]  /*3d860*/  LDL.LU R19, [R1+0x508] ;  /* 0x0005080001137983 */ /* 0x000f680000300800 */
[----:B--2---:R-:W2:Y:S04]  /*3d870*/  LDL.LU R15, [R1+0x4c4] ;  /* 0x0004c400010f7983 */ /* 0x004ea80000300800 */
[----:B------:R-:W2:Y:S04]  /*3d880*/  LDL.LU R20, [R1+0x504] ;  /* 0x0005040001147983 */ /* 0x000ea80000300800 */
[----:B------:R1:W-:Y:S02]  /*3d890*/  LDGSTS.E [R6+0x1980], desc[UR22][R4.64], P2 ;  /* 0x0198000004067fae */ /* 0x0003e400091a1016 */
[----:B-1----:R-:W-:Y:S01]  /*3d8a0*/  MOV R4, R7 ;  /* 0x0000000700047202 */ /* 0x002fe20000000f00 */
[----:B------:R-:W-:Y:S01]  /*3d8b0*/  IMAD.MOV.U32 R5, RZ, RZ, R14 ;  /* 0x000000ffff057224 */ /* 0x000fe200078e000e */
[----:B------:R-:W2:Y:S04]  /*3d8c0*/  LDL.LU R7, [R1+0x548] ;  /* 0x0005480001077983 */ /* 0x000ea80000300800 */
[----:B------:R-:W2:Y:S04]  /*3d8d0*/  LDL.LU R14, [R1+0x588] ;  /* 0x00058800010e7983 */ /* 0x000ea80000300800 */
[----:B------:R1:W-:Y:S01]  /*3d8e0*/  LDGSTS.E [R6+0x1d80], desc[UR22][R4.64], P2 ;  /* 0x01d8000004067fae */ /* 0x0003e200091a1016 */
[----:B------:R-:W-:-:S05]  /*3d8f0*/  IADD3 R17, P4, PT, R17, R134, RZ ;  /* 0x0000008611117210 */ /* 0x000fca0007f9e0ff */
[----:B------:R4:W-:Y:S01]  /*3d900*/  STL [R1+0x3c8], R17 ;  /* 0x0003c81101007387 */ /* 0x0009e20000100800 */
[----:B------:R-:W-:Y:S01]  /*3d910*/  IADD3 R8, P5, PT, R8, R134, RZ ;  /* 0x0000008608087210 */ /* 0x000fe20007fbe0ff */
[----:B----4-:R-:W-:Y:S02]  /*3d920*/  IMAD.X R18, R18, 0x1, R135, P4 ;  /* 0x0000000112127824 */ /* 0x010fe400020e0687 */
[----:B-1----:R-:W-:Y:S02]  /*3d930*/  IMAD.MOV.U32 R4, RZ, RZ, R17 ;  /* 0x000000ffff047224 */ /* 0x002fe400078e0011 */
[----:B------:R-:W-:Y:S01]  /*3d940*/  IMAD.X R10, R10, 0x1, R135, P5 ;  /* 0x000000010a0a7824 */ /* 0x000fe200028e0687 */
[----:B------:R1:W-:Y:S04]  /*3d950*/  STL [R1+0x3c4], R18 ;  /* 0x0003c41201007387 */ /* 0x0003e80000100800 */
[----:B------:R4:W-:Y:S04]  /*3d960*/  STL [R1+0x408], R8 ;  /* 0x0004080801007387 */ /* 0x0009e80000100800 */
[----:B------:R-:W2:Y:S01]  /*3d970*/  LDL.LU R17, [R1+0x544] ;  /* 0x0005440001117983 */ /* 0x000ea20000300800 */
[----:B------:R-:W-:-:S03]  /*3d980*/  IMAD.MOV.U32 R5, RZ, RZ, R18 ;  /* 0x000000ffff057224 */ /* 0x000fc600078e0012 */
[----:B------:R4:W-:Y:S04]  /*3d990*/  STL [R1+0x404], R10 ;  /* 0x0004040a01007387 */ /* 0x0009e80000100800 */
[----:B-1----:R-:W2:Y:S04]  /*3d9a0*/  LDL.LU R18, [R1+0x584] ;  /* 0x0005840001127983 */ /* 0x002ea80000300800 */
[----:B------:R1:W-:Y:S02]  /*3d9b0*/  LDGSTS.E [R6+0x2180], desc[UR22][R4.64], P2 ;  /* 0x0218000004067fae */ /* 0x0003e400091a1016 */
[----:B-1----:R-:W-:Y:S01]  /*3d9c0*/  MOV R4, R8 ;  /* 0x0000000800047202 */ /* 0x002fe20000000f00 */
[----:B------:R-:W-:Y:S01]  /*3d9d0*/  IMAD.MOV.U32 R5, RZ, RZ, R10 ;  /* 0x000000ffff057224 */ /* 0x000fe200078e000a */
[----:B----4-:R-:W4:Y:S04]  /*3d9e0*/  LDL.LU R8, [R1+0x5c8] ;  /* 0x0005c80001087983 */ /* 0x010f280000300800 */
        /* <DEDUP_REMOVED lines=8> */
[----:B------:R1:W-:Y:S04]  /*3da70*/  STL [R1+0x444], R16 ;  /* 0x0004441001007387 */ /* 0x0003e80000100800 */
[----:B------:R1:W-:Y:S04]  /*3da80*/  STL [R1+0x488], R11 ;  /* 0x0004880b01007387 */ /* 0x0003e80000100800 */
[----:B---3--:R-:W3:Y:S01]  /*3da90*/  LDL.LU R9, [R1+0x5c4] ;  /* 0x0005c40001097983 */ /* 0x008ee20000300800 */
[----:B------:R-:W-:-:S03]  /*3daa0*/  IMAD.MOV.U32 R5, RZ, RZ, R16 ;  /* 0x000000ffff057224 */ /* 0x000fc600078e0010 */
[----:B------:R2:W-:Y:S04]  /*3dab0*/  STL [R1+0x484], R12 ;  /* 0x0004840c01007387 */ /* 0x0005e80000100800 */
[----:B-1----:R-:W3:Y:S04]  /*3dac0*/  LDL.LU R16, [R1+0x604] ;  /* 0x0006040001107983 */ /* 0x002ee80000300800 */
[----:B------:R1:W-:Y:S01]  /*3dad0*/  LDGSTS.E [R6+0x2980], desc[UR22][R4.64], P2 ;  /* 0x0298000004067fae */ /* 0x0003e200091a1016 */
[-C--:B-----5:R-:W-:Y:S02]  /*3dae0*/  IADD3 R13, P4, PT, R13, R134.reuse, RZ ;  /* 0x000000860d0d7210 */ /* 0x0a0fe40007f9e0ff */
[----:B-1----:R-:W-:Y:S01]  /*3daf0*/  MOV R4, R11 ;  /* 0x0000000b00047202 */ /* 0x002fe20000000f00 */
[----:B------:R-:W-:Y:S01]  /*3db00*/  IMAD.MOV.U32 R5, RZ, RZ, R12 ;  /* 0x000000ffff057224 */ /* 0x000fe200078e000c */
[----:B------:R-:W-:Y:S01]  /*3db10*/  IADD3 R19, P5, PT, R19, R134, RZ ;  /* 0x0000008613137210 */ /* 0x000fe20007fbe0ff */
[----:B------:R-:W5:Y:S01]  /*3db20*/  LDL.LU R11, [R1+0x648] ;  /* 0x00064800010b7983 */ /* 0x000f620000300800 */
[----:B--2---:R-:W-:-:S03]  /*3db30*/  IMAD.X R15, R15, 0x1, R135, P4 ;  /* 0x000000010f0f7824 */ /* 0x004fc600020e0687 */
[----:B------:R-:W2:Y:S01]  /*3db40*/  LDL.LU R12, [R1+0x688] ;  /* 0x00068800010c7983 */ /* 0x000ea20000300800 */
[----:B------:R-:W-:-:S03]  /*3db50*/  IMAD.X R20, R20, 0x1, R135, P5 ;  /* 0x0000000114147824 */ /* 0x000fc600028e0687 */
[----:B------:R-:W-:Y:S04]  /*3db60*/  STL [R1+0x4c8], R13 ;  /* 0x0004c80d01007387 */ /* 0x000fe80000100800 */
[----:B------:R1:W-:Y:S04]  /*3db70*/  LDGSTS.E [R6+0x2d80], desc[UR22][R4.64], P2 ;  /* 0x02d8000004067fae */ /* 0x0003e800091a1016 */
[----:B------:R1:W-:Y:S04]  /*3db80*/  STL [R1+0x4c4], R15 ;  /* 0x0004c40f01007387 */ /* 0x0003e80000100800 */
[----:B------:R-:W-:Y:S01]  /*3db90*/  STL [R1+0x508], R19 ;  /* 0x0005081301007387 */ /* 0x000fe20000100800 */
[----:B-1----:R-:W-:-:S03]  /*3dba0*/  IMAD.MOV.U32 R5, RZ, RZ, R15 ;  /* 0x000000ffff057224 */ /* 0x002fc600078e000f */
[----:B------:R-:W2:Y:S01]  /*3dbb0*/  LDL.LU R15, [R1+0x644] ;  /* 0x00064400010f7983 */ /* 0x000ea20000300800 */
[----:B------:R-:W-:-:S03]  /*3dbc0*/  IMAD.MOV.U32 R4, RZ, RZ, R13 ;  /* 0x000000ffff047224 */ /* 0x000fc600078e000d */
[----:B------:R-:W-:Y:S04]  /*3dbd0*/  STL [R1+0x504], R20 ;  /* 0x0005041401007387 */ /* 0x000fe80000100800 */
[----:B------:R-:W2:Y:S01]  /*3dbe0*/  LDL.LU R13, [R1+0x684] ;  /* 0x00068400010d7983 */ /* 0x000ea20000300800 */
[----:B------:R-:W-:-:S03]  /*3dbf0*/  IADD3 R7, P4, PT, R7, R134, RZ ;  /* 0x0000008607077210 */ /* 0x000fc60007f9e0ff */
[----:B------:R1:W-:Y:S01]  /*3dc00*/  LDGSTS.E [R6+0x3180], desc[UR22][R4.64], P2 ;  /* 0x0318000004067fae */ /* 0x0003e200091a1016 */
[----:B------:R-:W-:-:S03]  /*3dc10*/  IADD3 R14, P5, PT, R14, R134, RZ ;  /* 0x000000860e0e7210 */ /* 0x000fc60007fbe0ff */
[----:B------:R-:W-:Y:S01]  /*3dc20*/  STL [R1+0x548], R7 ;  /* 0x0005480701007387 */ /* 0x000fe20000100800 */
[----:B-1----:R-:W-:Y:S01]  /*3dc30*/  MOV R4, R19 ;  /* 0x0000001300047202 */ /* 0x002fe20000000f00 */
[----:B------:R-:W-:-:S05]  /*3dc40*/  IMAD.MOV.U32 R5, RZ, RZ, R20 ;  /* 0x000000ffff057224 */ /* 0x000fca00078e0014 */
[----:B------:R1:W-:Y:S02]  /*3dc50*/  LDGSTS.E [R6+0x3580], desc[UR22][R4.64], P2 ;  /* 0x0358000004067fae */ /* 0x0003e400091a1016 */
        /* <DEDUP_REMOVED lines=10> */
[----:B----4-:R-:W-:-:S03]  /*3dd00*/  IMAD.MOV.U32 R5, RZ, RZ, R18 ;  /* 0x000000ffff057224 */ /* 0x010fc600078e0012 */
[----:B-1----:R-:W4:Y:S01]  /*3dd10*/  LDL.LU R18, [R1+0x6c4] ;  /* 0x0006c40001127983 */ /* 0x002f220000300800 */
[----:B------:R-:W-:-:S03]  /*3dd20*/  MOV R4, R14 ;  /* 0x0000000e00047202 */ /* 0x000fc60000000f00 */
[----:B------:R-:W4:Y:S01]  /*3dd30*/  LDL.LU R14, [R1+0x704] ;  /* 0x00070400010e7983 */ /* 0x000f220000300800 */
[-C--:B------:R-:W-:Y:S02]  /*3dd40*/  IADD3 R8, P4, PT, R8, R134.reuse, RZ ;  /* 0x0000008608087210 */ /* 0x080fe40007f9e0ff */
[----:B------:R-:W-:Y:S01]  /*3dd50*/  IADD3 R10, P5, PT, R10, R134, RZ ;  /* 0x000000860a0a7210 */ /* 0x000fe20007fbe0ff */
[----:B------:R1:W-:Y:S04]  /*3dd60*/  LDGSTS.E [R6+0x3d80], desc[UR22][R4.64], P2 ;  /* 0x03d8000004067fae */ /* 0x0003e800091a1016 */
[----:B------:R-:W-:Y:S01]  /*3dd70*/  STL [R1+0x5c8], R8 ;  /* 0x0005c80801007387 */ /* 0x000fe20000100800 */
[----:B-1----:R-:W-:Y:S02]  /*3dd80*/  IMAD.MOV.U32 R4, RZ, RZ, R8 ;  /* 0x000000ffff047224 */ /* 0x002fe400078e0008 */
[----:B---3--:R-:W-:-:S04]  /*3dd90*/  IMAD.X R9, R9, 0x1, R135, P4 ;  /* 0x0000000109097824 */ /* 0x008fc800020e0687 */
        /* <DEDUP_REMOVED lines=8> */
[----:B---3--:R-:W-:Y:S01]  /*3de20*/  IMAD.MOV.U32 R5, RZ, RZ, R16 ;  /* 0x000000ffff057224 */ /* 0x008fe200078e0010 */
[----:B-----5:R-:W-:-:S02]  /*3de30*/  IADD3 R11, P4, PT, R11, R134, RZ ;  /* 0x000000860b0b7210 */ /* 0x020fc40007f9e0ff */
[----:B-1----:R-:W3:Y:S01]  /*3de40*/  LDL.LU R16, [R1+0x744] ;  /* 0x0007440001107983 */ /* 0x002ee20000300800 */
[----:B------:R-:W-:Y:S02]  /*3de50*/  MOV R4, R10 ;  /* 0x0000000a00047202 */ /* 0x000fe40000000f00 */
[----:B--2---:R-:W-:Y:S01]  /*3de60*/  IADD3 R12, P5, PT, R12, R134, RZ ;  /* 0x000000860c0c7210 */ /* 0x004fe20007fbe0ff */
[----:B------:R-:W2:Y:S04]  /*3de70*/  LDL.LU R10, [R1+0x784] ;  /* 0x00078400010a7983 */ /* 0x000ea80000300800 */
[----:B------:R1:W-:Y:S04]  /*3de80*/  LDGSTS.E [R6+0x4580], desc[UR22][R4.64], P2 ;  /* 0x0458000004067fae */ /* 0x0003e800091a1016 */
[----:B------:R5:W-:Y:S01]  /*3de90*/  STL [R1+0x648], R11 ;  /* 0x0006480b01007387 */ /* 0x000be20000100800 */
[----:B------:R-:W-:-:S02]  /*3dea0*/  IMAD.X R15, R15, 0x1, R135, P4 ;  /* 0x000000010f0f7824 */ /* 0x000fc400020e0687 */
[----:B-1----:R-:W-:Y:S02]  /*3deb0*/  IMAD.MOV.U32 R4, RZ, RZ, R11 ;  /* 0x000000ffff047224 */ /* 0x002fe400078e000b */
[----:B------:R-:W-:Y:S01]  /*3dec0*/  IMAD.MOV.U32 R5, RZ, RZ, R15 ;  /* 0x000000ffff057224 */ /* 0x000fe200078e000f */
[----:B------:R-:W-:Y:S01]  /*3ded0*/  STL [R1+0x644], R15 ;  /* 0x0006440f01007387 */ /* 0x000fe20000100800 */
[----:B------:R-:W-:-:S03]  /*3dee0*/  IMAD.X R13, R13, 0x1, R135, P5 ;  /* 0x000000010d0d7824 */ /* 0x000fc600028e0687 */
[----:B------:R1:W-:Y:S04]  /*3def0*/  STL [R1+0x688], R12 ;  /* 0x0006880c01007387 */ /* 0x0003e80000100800 */
[----:B-----5:R-:W5:Y:S04]  /*3df00*/  LDL.LU R11, [R1+0x7c8] ;  /* 0x0007c800010b7983 */ /* 0x020f680000300800 */
[----:B------:R1:W-:Y:S04]  /*3df10*/  STL [R1+0x684], R13 ;  /* 0x0006840d01007387 */ /* 0x0003e80000100800 */
[----:B------:R1:W-:Y:S04]  /*3df20*/  LDGSTS.E [R6+0x4980], desc[UR22][R4.64], P2 ;  /* 0x0498000004067fae */ /* 0x0003e800091a1016 */
[----:B------:R-:W5:Y:S01]  /*3df30*/  LDL.LU R19, [R1+0x808] ;  /* 0x0008080001137983 */ /* 0x000f620000300800 */
[----:B-1----:R-:W-:-:S03]  /*3df40*/  MOV R4, R12 ;  /* 0x0000000c00047202 */ /* 0x002fc60000000f00 */
[----:B------:R-:W5:Y:S04]  /*3df50*/  LDL.LU R12, [R1+0x7c4] ;  /* 0x0007c400010c7983 */ /* 0x000f680000300800 */
[----:B------:R-:W5:Y:S01]  /*3df60*/  LDL.LU R20, [R1+0x804] ;  /* 0x0008040001147983 */ /* 0x000f620000300800 */
[----:B------:R-:W-:-:S03]  /*3df70*/  IMAD.MOV.U32 R5, RZ, RZ, R13 ;  /* 0x000000ffff057224 */ /* 0x000fc600078e000d */
[----:B------:R-:W5:Y:S04]  /*3df80*/  LDL.LU R13, [R1+0x848] ;  /* 0x00084800010d7983 */ /* 0x000f680000300800 */
[----:B------:R-:W5:Y:S04]  /*3df90*/  LDL.LU R15, [R1+0x888] ;  /* 0x00088800010f7983 */ /* 0x000f680000300800 */
[----:B------:R1:W-:Y:S01]  /*3dfa0*/  LDGSTS.E [R6+0x4d80], desc[UR22][R4.64], P2 ;  /* 0x04d8000004067fae */ /* 0x0003e200091a1016 */
[----:B------:R-:W-:-:S05]  /*3dfb0*/  IADD3 R17, P4, PT, R17, R134, RZ ;  /* 0x0000008611117210 */ /* 0x000fca0007f9e0ff */
[----:B------:R-:W-:Y:S01]  /*3dfc0*/  STL [R1+0x6c8], R17 ;  /* 0x0006c81101007387 */ /* 0x000fe20000100800 */
[----:B------:R-:W-:Y:S01]  /*3dfd0*/  IADD3 R7, P5, PT, R7, R134, RZ ;  /* 0x0000008607077210 */ /* 0x000fe20007fbe0ff */
[----:B----4-:R-:W-:-:S04]  /*3dfe0*/  IMAD.X R18, R18, 0x1, R135, P4 ;  /* 0x0000000112127824 */ /* 0x010fc800020e0687 */
[----:B------:R-:W-:Y:S01]  /*3dff0*/  IMAD.X R14, R14, 0x1, R135, P5 ;  /* 0x000000010e0e7824 */ /* 0x000fe200028e0687 */
[----:B------:R4:W-:Y:S01]  /*3e000*/  STL [R1+0x6c4], R18 ;  /* 0x0006c41201007387 */ /* 0x0009e20000100800 */
[----:B-1----:R-:W-:-:S03]  /*3e010*/  IMAD.MOV.U32 R5, RZ, RZ, R18 ;  /* 0x000000ffff057224 */ /* 0x002fc600078e0012 */
[----:B------:R1:W-:Y:S01]  /*3e020*/  STL [R1+0x708], R7 ;  /* 0x0007080701007387 */ /* 0x0003e20000100800 */
[----:B------:R-:W-:-:S03]  /*3e030*/  IMAD.MOV.U32 R4, RZ, RZ, R17 ;  /* 0x000000ffff047224 */ /* 0x000fc600078e0011 */
[----:B----4-:R-:W4:Y:S04]  /*3e040*/  LDL.LU R18, [R1+0x844] ;  /* 0x0008440001127983 */ /* 0x010f280000300800 */
[----:B------:R1:W-:Y:S04]  /*3e050*/  STL [R1+0x704], R14 ;  /* 0x0007040e01007387 */ /* 0x0003e80000100800 */
[----:B------:R-:W4:Y:S04]  /*3e060*/  LDL.LU R17, [R1+0x884] ;  /* 0x0008840001117983 */ /* 0x000f280000300800 */
[----:B------:R1:W-:Y:S02]  /*3e070*/  LDGSTS.E [R6+0x5180], desc[UR22][R4.64], P2 ;  /* 0x0518000004067fae */ /* 0x0003e400091a1016 */
[----:B-1----:R-:W-:Y:S01]  /*3e080*/  MOV R4, R7 ;  /* 0x0000000700047202 */ /* 0x002fe20000000f00 */
[----:B------:R-:W-:Y:S01]  /*3e090*/  IMAD.MOV.U32 R5, RZ, RZ, R14 ;  /* 0x000000ffff057224 */ /* 0x000fe200078e000e */
[----:B------:R-:W4:Y:S04]  /*3e0a0*/  LDL.LU R7, [R1+0x8c8] ;  /* 0x0008c80001077983 */ /* 0x000f280000300800 */
[----:B------:R-:W4:Y:S04]  /*3e0b0*/  LDL.LU R14, [R1+0x908] ;  /* 0x00090800010e7983 */ /* 0x000f280000300800 */
[----:B------:R1:W-:Y:S01]  /*3e0c0*/  LDGSTS.E [R6+0x5580], desc[UR22][R4.64], P2 ;  /* 0x0558000004067fae */ /* 0x0003e200091a1016 */
[----:B------:R-:W-:-:S05]  /*3e0d0*/  IADD3 R9, P4, PT, R9, R134, RZ ;  /* 0x0000008609097210 */ /* 0x000fca0007f9e0ff */
[----:B------:R2:W-:Y:S01]  /*3e0e0*/  STL [R1+0x748], R9 ;  /* 0x0007480901007387 */ /* 0x0005e20000100800 */
[----:B------:R-:W-:Y:S01]  /*3e0f0*/  IADD3 R8, P5, PT, R8, R134, RZ ;  /* 0x0000008608087210 */ /* 0x000fe20007fbe0ff */
[----:B---3--:R-:W-:Y:S02]  /*3e100*/  IMAD.X R16, R16, 0x1, R135, P4 ;  /* 0x0000000110107824 */ /* 0x008fe400020e0687 */
[----:B-1----:R-:W-:Y:S02]  /*3e110*/  IMAD.MOV.U32 R4, RZ, RZ, R9 ;  /* 0x000000ffff047224 */ /* 0x002fe400078e0009 */
[----:B--2---:R-:W-:Y:S01]  /*3e120*/  IMAD.X R10, R10, 0x1, R135, P5 ;  /* 0x000000010a0a7824 */ /* 0x004fe200028e0687 */
[----:B------:R1:W-:Y:S04]  /*3e130*/  STL [R1+0x744], R16 ;  /* 0x0007441001007387 */ /* 0x0003e80000100800 */
[----:B------:R-:W-:Y:S04]  /*3e140*/  STL [R1+0x788], R8 ;  /* 0x0007880801007387 */ /* 0x000fe80000100800 */
[----:B------:R-:W2:Y:S01]  /*3e150*/  LDL.LU R9, [R1+0x8c4] ;  /* 0x0008c40001097983 */ /* 0x000ea20000300800 */
[----:B------:R-:W-:-:S03]  /*3e160*/  IMAD.MOV.U32 R5, RZ, RZ, R16 ;  /* 0x000000ffff057224 */ /* 0x000fc600078e0010 */
[----:B------:R3:W-:Y:S04]  /*3e170*/  STL [R1+0x784], R10 ;  /* 0x0007840a01007387 */ /* 0x0007e80000100800 */
[----:B-1----:R-:W2:Y:S04]  /*3e180*/  LDL.LU R16, [R1+0x904] ;  /* 0x0009040001107983 */ /* 0x002ea80000300800 */
[----:B------:R1:W-:Y:S01]  /*3e190*/  LDGSTS.E [R6+0x5980], desc[UR22][R4.64], P2 ;  /* 0x0598000004067fae */ /* 0x0003e200091a1016 */
[----:B-----5:R-:W-:Y:S02]  /*3e1a0*/  IADD3 R11, P4, PT, R11, R134, RZ ;  /* 0x000000860b0b7210 */ /* 0x020fe40007f9e0ff */
[----:B-1----:R-:W-:Y:S01]  /*3e1b0*/  MOV R4, R8 ;  /* 0x0000000800047202 */ /* 0x002fe20000000f00 */
[----:B------:R-:W-:-:S02]  /*3e1c0*/  IMAD.MOV.U32 R5, RZ, RZ, R10 ;  /* 0x000000ffff057224 */ /* 0x000fc400078e000a */
[----:B---3--:R-:W3:Y:S04]  /*3e1d0*/  LDL.LU R10, [R1+0x948] ;  /* 0x00094800010a7983 */ /* 0x008ee80000300800 */
[----:B------:R-:W5:Y:S01]  /*3e1e0*/  LDL.LU R8, [R1+0x988] ;  /* 0x0009880001087983 */ /* 0x000f620000300800 */
        /* <DEDUP_REMOVED lines=16> */
[----:B-1----:R-:W-:Y:S01]  /*3e2f0*/  MOV R4, R19 ;  /* 0x0000001300047202 */ /* 0x002fe20000000f00 */
[----:B------:R-:W-:-:S05]  /*3e300*/  IMAD.MOV.U32 R5, RZ, RZ, R20 ;  /* 0x000000ffff057224 */ /* 0x000fca00078e0014 */
[----:B------:R1:W-:Y:S02]  /*3e310*/  LDGSTS.E [R6+0x6580], desc[UR22][R4.64], P2 ;  /* 0x0658000004067fae */ /* 0x0003e400091a1016 */
[----:B-1----:R-:W-:Y:S02]  /*3e320*/  IMAD.MOV.U32 R4, RZ, RZ, R13 ;  /* 0x000000ffff047224 */ /* 0x002fe400078e000d */
[----:B----4-:R-:W-:-:S04]  /*3e330*/  IMAD.X R18, R18, 0x1, R135, P4 ;  /* 0x0000000112127824 */ /* 0x010fc800020e0687 */
[----:B------:R-:W-:Y:S01]  /*3e340*/  IMAD.MOV.U32 R5, RZ, RZ, R18 ;  /* 0x000000ffff057224 */ /* 0x000fe200078e0012 */
[----:B------:R-:W-:Y:S01]  /*3e350*/  STL [R1+0x844], R18 ;  /* 0x0008441201007387 */ /* 0x000fe20000100800 */
[----:B------:R-:W-:-:S03]  /*3e360*/  IMAD.X R17, R17, 0x1, R135, P5 ;  /* 0x0000000111117824 */ /* 0x000fc600028e0687 */
[----:B------:R1:W-:Y:S04]  /*3e370*/  STL [R1+0x888], R15 ;  /* 0x0008880f01007387 */ /* 0x0003e80000100800 */
[----:B------:R-:W4:Y:S04]  /*3e380*/  LDL.LU R13, [R1+0x1d0] ;  /* 0x0001d000010d7983 */ /* 0x000f280000300800 */
[----:B------:R-:W-:Y:S04]  /*3e390*/  STL [R1+0x884], R17 ;  /* 0x0008841101007387 */ /* 0x000fe80000100800 */
[----:B------:R1:W-:Y:S04]  /*3e3a0*/  LDGSTS.E [R6+0x6980], desc[UR22][R4.64], P2 ;  /* 0x0698000004067fae */ /* 0x0003e800091a1016 */
[----:B------:R-:W4:Y:S01]  /*3e3b0*/  LDL.LU R19, [R1+0x210] ;  /* 0x0002100001137983 */ /* 0x000f220000300800 */
[----:B-1----:R-:W-:-:S03]  /*3e3c0*/  MOV R4, R15 ;  /* 0x0000000f00047202 */ /* 0x002fc60000000f00 */
[----:B------:R-:W4:Y:S01]  /*3e3d0*/  LDL.LU R15, [R1+0x1cc] ;  /* 0x0001cc00010f7983 */ /* 0x000f220000300800 */
[-C--:B------:R-:W-:Y:S01]  /*3e3e0*/  IADD3 R7, P4, PT, R7, R134.reuse, RZ ;  /* 0x0000008607077210 */ /* 0x080fe20007f9e0ff */
[----:B------:R-:W-:Y:S01]  /*3e3f0*/  IMAD.MOV.U32 R5, RZ, RZ, R17 ;  /* 0x000000ffff057224 */ /* 0x000fe200078e0011 */
[----:B------:R-:W-:Y:S01]  /*3e400*/  IADD3 R14, P5, PT, R14, R134, RZ ;  /* 0x000000860e0e7210 */ /* 0x000fe20007fbe0ff */
[----:B------:R-:W4:Y:S04]  /*3e410*/  LDL.LU R20, [R1+0x20c] ;  /* 0x00020c0001147983 */ /* 0x000f280000300800 */
[----:B------:R1:W-:Y:S04]  /*3e420*/  STL [R1+0x8c8], R7 ;  /* 0x0008c80701007387 */ /* 0x0003e80000100800 */
[----:B------:R1:W-:Y:S02]  /*3e430*/  LDGSTS.E [R6+0x6d80], desc[UR22][R4.64], P2 ;  /* 0x06d8000004067fae */ /* 0x0003e400091a1016 */
[----:B-1----:R-:W-:-:S02]  /*3e440*/  IMAD.MOV.U32 R4, RZ, RZ, R7 ;  /* 0x000000ffff047224 */ /* 0x002fc400078e0007 */
[----:B--2---:R-:W-:-:S05]  /*3e450*/  IMAD.X R9, R9, 0x1, R135, P4 ;  /* 0x0000000109097824 */ /* 0x004fca00020e0687 */
[----:B------:R1:W-:Y:S01]  /*3e460*/  STL [R1+0x8c4], R9 ;  /* 0x0008c40901007387 */ /* 0x0003e20000100800 */
[----:B------:R-:W-:-:S03]  /*3e470*/  IMAD.X R16, R16, 0x1, R135, P5 ;  /* 0x0000000110107824 */ /* 0x000fc600028e0687 */
[----:B------:R-:W-:Y:S01]  /*3e480*/  STL [R1+0x908], R14 ;  /* 0x0009080e01007387 */ /* 0x000fe20000100800 */
[----:B------:R-:W-:-:S03]  /*3e490*/  IMAD.MOV.U32 R5, RZ, RZ, R9 ;  /* 0x000000ffff057224 */ /* 0x000fc600078e0009 */
[----:B------:R-:W2:Y:S04]  /*3e4a0*/  LDL.LU R7, [R1+0x250] ;  /* 0x0002500001077983 */ /* 0x000ea80000300800 */
[----:B------:R-:W-:Y:S04]  /*3e4b0*/  STL [R1+0x904], R16 ;  /* 0x0009041001007387 */ /* 0x000fe80000100800 */
[----:B-1----:R-:W2:Y:S04]  /*3e4c0*/  LDL.LU R9, [R1+0x290] ;  /* 0x0002900001097983 */ /* 0x002ea80000300800 */
[----:B------:R-:W2:Y:S01]  /*3e4d0*/  LDL.LU R17, [R1+0x24c] ;  /* 0x00024c0001117983 */ /* 0x000ea20000300800 */
[----:B---3--:R-:W-:-:S03]  /*3e4e0*/  IADD3 R10, P4, PT, R10, R134, RZ ;  /* 0x000000860a0a7210 */ /* 0x008fc60007f9e0ff */
[----:B------:R1:W-:Y:S01]  /*3e4f0*/  LDGSTS.E [R6+0x7180], desc[UR22][R4.64], P2 ;  /* 0x0718000004067fae */ /* 0x0003e200091a1016 */
[----:B-----5:R-:W-:-:S03]  /*3e500*/  IADD3 R8, P5, PT, R8, R134, RZ ;  /* 0x0000008608087210 */ /* 0x020fc60007fbe0ff */
[----:B------:R-:W3:Y:S01]  /*3e510*/  LDL.LU R18, [R1+0x28c] ;  /* 0x00028c0001127983 */ /* 0x000ee20000300800 */
[----:B-1----:R-:W-:Y:S01]  /*3e520*/  MOV R4, R14 ;  /* 0x0000000e00047202 */ /* 0x002fe20000000f00 */
[----:B------:R-:W-:Y:S02]  /*3e530*/  IMAD.MOV.U32 R5, RZ, RZ, R16 ;  /* 0x000000ffff057224 */ /* 0x000fe400078e0010 */
[----:B------:R1:W-:Y:S04]  /*3e540*/  STL [R1+0x948], R10 ;  /* 0x0009480a01007387 */ /* 0x0003e80000100800 */
[----:B------:R5:W-:Y:S01]  /*3e550*/  LDGSTS.E [R6+0x7580], desc[UR22][R4.64], P2 ;  /* 0x0758000004067fae */ /* 0x000be200091a1016 */
[----:B------:R-:W-:Y:S02]  /*3e560*/  IMAD.X R12, R12, 0x1, R135, P4 ;  /* 0x000000010c0c7824 */ /* 0x000fe400020e0687 */
[----:B-----5:R-:W-:-:S02]  /*3e570*/  IMAD.MOV.U32 R4, RZ, RZ, R10 ;  /* 0x000000ffff047224 */ /* 0x020fc400078e000a */
[----:B------:R-:W-:Y:S01]  /*3e580*/  IMAD.MOV.U32 R5, RZ, RZ, R12 ;  /* 0x000000ffff057224 */ /* 0x000fe200078e000c */
[----:B------:R5:W-:Y:S01]  /*3e590*/  STL [R1+0x944], R12 ;  /* 0x0009440c01007387 */ /* 0x000be20000100800 */
[----:B------:R-:W-:-:S03]  /*3e5a0*/  IMAD.X R11, R11, 0x1, R135, P5 ;  /* 0x000000010b0b7824 */ /* 0x000fc600028e0687 */
[----:B------:R-:W-:Y:S04]  /*3e5b0*/  STL [R1+0x988], R8 ;  /* 0x0009880801007387 */ /* 0x000fe80000100800 */
[----:B-1----:R-:W3:Y:S04]  /*3e5c0*/  LDL.LU R10, [R1+0x2d0] ;  /* 0x0002d000010a7983 */ /* 0x002ee80000300800 */
[----:B------:R1:W-:Y:S04]  /*3e5d0*/  STL [R1+0x984], R11 ;  /* 0x0009840b01007387 */ /* 0x0003e80000100800 */
[----:B------:R1:W-:Y:S04]  /*3e5e0*/  LDGSTS.E [R6+0x7980], desc[UR22][R4.64], P2 ;  /* 0x0798000004067fae */ /* 0x0003e800091a1016 */
[----:B-----5:R-:W5:Y:S01]  /*3e5f0*/  LDL.LU R12, [R1+0x310] ;  /* 0x00031000010c7983 */ /* 0x020f620000300800 */
[----:B-1----:R-:W-:-:S03]  /*3e600*/  IMAD.MOV.U32 R5, RZ, RZ, R11 ;  /* 0x000000ffff057224 */ /* 0x002fc600078e000b */
[----:B------:R-:W5:Y:S04]  /*3e610*/  LDL.LU R11, [R1+0x2cc] ;  /* 0x0002cc00010b7983 */ /* 0x000f680000300800 */
[----:B------:R-:W5:Y:S01]  /*3e620*/  LDL.LU R16, [R1+0x30c] ;  /* 0x00030c0001107983 */ /* 0x000f620000300800 */
[----:B------:R-:W-:-:S03]  /*3e630*/  MOV R4, R8 ;  /* 0x0000000800047202 */ /* 0x000fc60000000f00 */
[----:B------:R-:W5:Y:S04]  /*3e640*/  LDL.LU R14, [R1+0x350] ;  /* 0x00035000010e7983 */ /* 0x000f680000300800 */
[----:B------:R-:W5:Y:S04]  /*3e650*/  LDL.LU R8, [R1+0x390] ;  /* 0x0003900001087983 */ /* 0x000f680000300800 */
[----:B------:R1:W-:Y:S01]  /*3e660*/  LDGSTS.E [R6+0x7d80], desc[UR22][R4.64], P2 ;  /* 0x07d8000004067fae */ /* 0x0003e200091a1016 */
[----:B----4-:R-:W-:-:S05]  /*3e670*/  IADD3 R13, P4, PT, R13, R134, RZ ;  /* 0x000000860d0d7210 */ /* 0x010fca0007f9e0ff */
[----:B------:R-:W-:Y:S01]  /*3e680*/  STL [R1+0x1d0], R13 ;  /* 0x0001d00d01007387 */ /* 0x000fe20000100800 */
[----:B------:R-:W-:-:S05]  /*3e690*/  IADD3 R19, P5, PT, R19, R134, RZ ;  /* 0x0000008613137210 */ /* 0x000fca0007fbe0ff */
[----:B------:R-:W-:Y:S01]  /*3e6a0*/  STL [R1+0x210], R19 ;  /* 0x0002101301007387 */ /* 0x000fe20000100800 */
[----:B------:R-:W-:-:S05]  /*3e6b0*/  IMAD.X R15, R15, 0x1, R135, P4 ;  /* 0x000000010f0f7824 */ /* 0x000fca00020e0687 */
[----:B------:R4:W-:Y:S01]  /*3e6c0*/  STL [R1+0x1cc], R15 ;  /* 0x0001cc0f01007387 */ /* 0x0009e20000100800 */
[----:B-1----:R-:W-:Y:S01]  /*3e6d0*/  MOV R5, R15 ;  /* 0x0000000f00057202 */ /* 0x002fe20000000f00 */
[----:B------:R-:W-:Y:S02]  /*3e6e0*/  IMAD.MOV.U32 R4, RZ, RZ, R13 ;  /* 0x000000ffff047224 */ /* 0x000fe400078e000d */
[----:B----4-:R-:W4:Y:S04]  /*3e6f0*/  LDL.LU R15, [R1+0x34c] ;  /* 0x00034c00010f7983 */ /* 0x010f280000300800 */
[----:B------:R-:W4:Y:S01]  /*3e700*/  LDL.LU R13, [R1+0x38c] ;  /* 0x00038c00010d7983 */ /* 0x000f220000300800 */
[----:B------:R-:W-:Y:S01]  /*3e710*/  LOP3.LUT R6, R132, 0x40, RZ, 0x3c, !PT ;  /* 0x0000004084067812 */ /* 0x000fe200078e3cff */
[----:B------:R-:W-:-:S04]  /*3e720*/  IMAD.X R20, R20, 0x1, R135, P5 ;  /* 0x0000000114147824 */ /* 0x000fc800028e0687 */
[----:B------:R-:W-:-:S05]  /*3e730*/  VIADD R6, R6, UR5 ;  /* 0x0000000506067c36 */ /* 0x000fca0008000000 */
[----:B------:R1:W-:Y:S04]  /*3e740*/  LDGSTS.E [R6+0x200], desc[UR22][R4.64], P2 ;  /* 0x0020000004067fae */ /* 0x0003e800091a1016 */
[----:B------:R-:W-:Y:S01]  /*3e750*/  STL [R1+0x20c], R20 ;  /* 0x00020c1401007387 */ /* 0x000fe20000100800 */
[----:B-1----:R-:W-:Y:S02]  /*3e760*/  IMAD.MOV.U32 R4, RZ, RZ, R19 ;  /* 0x000000ffff047224 */ /* 0x002fe400078e0013 */
[----:B------:R-:W-:-:S05]  /*3e770*/  IMAD.MOV.U32 R5, RZ, RZ, R20 ;  /* 0x000000ffff057224 */ /* 0x000fca00078e0014 */
[----:B------:R1:W-:Y:S01]  /*3e780*/  LDGSTS.E [R6+0x600], desc[UR22][R4.64], P2 ;  /* 0x0060000004067fae */ /* 0x0003e200091a1016 */
[-C--:B--2---:R-:W-:Y:S02]  /*3e790*/  IADD3 R7, P4, PT, R7, R134.reuse, RZ ;  /* 0x0000008607077210 */ /* 0x084fe40007f9e0ff */
[----:B------:R-:W-:-:S03]  /*3e7a0*/  IADD3 R9, P5, PT, R9, R134, RZ ;  /* 0x0000008609097210 */ /* 0x000fc60007fbe0ff */
[----:B------:R-:W-:Y:S01]  /*3e7b0*/  IMAD.X R17, R17, 0x1, R135, P4 ;  /* 0x0000000111117824 */ /* 0x000fe200020e0687 */
[----:B------:R-:W-:Y:S01]  /*3e7c0*/  STL [R1+0x250], R7 ;  /* 0x0002500701007387 */ /* 0x000fe20000100800 */
[----:B-1----:R-:W-:-:S03]  /*3e7d0*/  IMAD.MOV.U32 R4, RZ, RZ, R7 ;  /* 0x000000ffff047224 */ /* 0x002fc600078e0007 */
[----:B------:R1:W-:Y:S01]  /*3e7e0*/  STL [R1+0x24c], R17 ;  /* 0x00024c1101007387 */ /* 0x0003e20000100800 */
[----:B------:R-:W-:Y:S01]  /*3e7f0*/  MOV R5, R17 ;  /* 0x0000001100057202 */ /* 0x000fe20000000f00 */
[----:B---3--:R-:W-:Y:S02]  /*3e800*/  IMAD.X R18, R18, 0x1, R135, P5 ;  /* 0x0000000112127824 */ /* 0x008fe400028e0687 */
[----:B------:R-:W-:Y:S04]  /*3e810*/  STL [R1+0x290], R9 ;  /* 0x0002900901007387 */ /* 0x000fe80000100800 */
[----:B------:R2:W-:Y:S04]  /*3e820*/  LDGSTS.E [R6+0xa00], desc[UR22][R4.64], P2 ;  /* 0x00a0000004067fae */ /* 0x0005e800091a1016 */
[----:B-1----:R-:W3:Y:S04]  /*3e830*/  LDL.LU R17, [R1+0x3d0] ;  /* 0x0003d00001117983 */ /* 0x002ee80000300800 */
[----:B------:R1:W-:Y:S04]  /*3e840*/  STL [R1+0x28c], R18 ;  /* 0x00028c1201007387 */ /* 0x0003e80000100800 */
[----:B------:R-:W3:Y:S01]  /*3e850*/  LDL.LU R7, [R1+0x410] ;  /* 0x0004100001077983 */ /* 0x000ee20000300800 */
[----:B--2---:R-:W-:-:S03]  /*3e860*/  IMAD.MOV.U32 R5, RZ, RZ, R18 ;  /* 0x000000ffff057224 */ /* 0x004fc600078e0012 */
[----:B-1----:R-:W2:Y:S01]  /*3e870*/  LDL.LU R18, [R1+0x3cc] ;  /* 0x0003cc0001127983 */ /* 0x002ea20000300800 */
[----:B------:R-:W-:-:S03]  /*3e880*/  IMAD.MOV.U32 R4, RZ, RZ, R9 ;  /* 0x000000ffff047224 */ /* 0x000fc600078e0009 */
[----:B------:R-:W2:Y:S04]  /*3e890*/  LDL.LU R9, [R1+0x40c] ;  /* 0x00040c0001097983 */ /* 0x000ea80000300800 */
[----:B------:R1:W-:Y:S01]  /*3e8a0*/  LDGSTS.E [R6+0xe00], desc[UR22][R4.64], P2 ;  /* 0x00e0000004067fae */ /* 0x0003e200091a1016 */
[----:B------:R-:W-:-:S05]  /*3e8b0*/  IADD3 R10, P4, PT, R10, R134, RZ ;  /* 0x000000860a0a7210 */ /* 0x000fca0007f9e0ff */
[----:B------:R5:W-:Y:S01]  /*3e8c0*/  STL [R1+0x2d0], R10 ;  /* 0x0002d00a01007387 */ /* 0x000be20000100800 */
[----:B-1----:R-:W-:Y:S01]  /*3e8d0*/  IMAD.MOV.U32 R4, RZ, RZ, R10 ;  /* 0x000000ffff047224 */ /* 0x002fe200078e000a */
[----:B-----5:R-:W-:Y:S01]  /*3e8e0*/  IADD3 R12, P5, PT, R12, R134, RZ ;  /* 0x000000860c0c7210 */ /* 0x020fe20007fbe0ff */
[----:B------:R-:W-:-:S04]  /*3e8f0*/  IMAD.X R11, R11, 0x1, R135, P4 ;  /* 0x000000010b0b7824 */ /* 0x000fc800020e0687 */
[----:B------:R-:W-:Y:S01]  /*3e900*/  IMAD.X R16, R16, 0x1, R135, P5 ;  /* 0x0000000110107824 */ /* 0x000fe200028e0687 */
[----:B------:R1:W-:Y:S01]  /*3e910*/  STL [R1+0x2cc], R11 ;  /* 0x0002cc0b01007387 */ /* 0x0003e20000100800 */
[----:B------:R-:W-:-:S03]  /*3e920*/  MOV R5, R11 ;  /* 0x0000000b00057202 */ /* 0x000fc60000000f00 */
[----:B------:R-:W-:Y:S04]  /*3e930*/  STL [R1+0x310], R12 ;  /* 0x0003100c01007387 */ /* 0x000fe80000100800 */
[----:B------:R-:W5:Y:S04]  /*3e940*/  LDL.LU R10, [R1+0x450] ;  /* 0x00045000010a7983 */ /* 0x000f680000300800 */
[----:B------:R1:W-:Y:S04]  /*3e950*/  STL [R1+0x30c], R16 ;  /* 0x00030c1001007387 */ /* 0x0003e80000100800 */
[----:B------:R1:W-:Y:S04]  /*3e960*/  LDGSTS.E [R6+0x1200], desc[UR22][R4.64], P2 ;  /* 0x0120000004067fae */ /* 0x0003e800091a1016 */
[----:B-1----:R-:W5:Y:S01]  /*3e970*/  LDL.LU R11, [R1+0x490] ;  /* 0x00049000010b7983 */ /* 0x002f620000300800 */
[----:B------:R-:W-:Y:S01]  /*3e980*/  IADD3 R14, P4, PT, R14, R134, RZ ;  /* 0x000000860e0e7210 */ /* 0x000fe20007f9e0ff */
[----:B------:R-:W-:-:S02]  /*3e990*/  IMAD.MOV.U32 R5, RZ, RZ, R16 ;  /* 0x000000ffff057224 */ /* 0x000fc400078e0010 */
[----:B------:R-:W5:Y:S01]  /*3e9a0*/  LDL.LU R16, [R1+0x44c] ;  /* 0x00044c0001107983 */ /* 0x000f620000300800 */
[----:B------:R-:W-:-:S03]  /*3e9b0*/  IMAD.MOV.U32 R4, RZ, RZ, R12 ;  /* 0x000000ffff047224 */ /* 0x000fc600078e000c */
[----:B------:R-:W5:Y:S01]  /*3e9c0*/  LDL.LU R12, [R1+0x48c] ;  /* 0x00048c00010c7983 */ /* 0x000f620000300800 */
[----:B------:R-:W-:-:S03]  /*3e9d0*/  IADD3 R8, P5, PT, R8, R134, RZ ;  /* 0x0000008608087210 */ /* 0x000fc60007fbe0ff */
[----:B------:R1:W-:Y:S04]  /*3e9e0*/  STL [R1+0x350], R14 ;  /* 0x0003500e01007387 */ /* 0x0003e80000100800 */
[----:B------:R1:W-:Y:S02]  /*3e9f0*/  LDGSTS.E [R6+0x1600], desc[UR22][R4.64], P2 ;  /* 0x0160000004067fae */ /* 0x0003e400091a1016 */
[----:B-1----:R-:W-:Y:S02]  /*3ea00*/  IMAD.MOV.U32 R4, RZ, RZ, R14 ;  /* 0x000000ffff047224 */ /* 0x002fe400078e000e */
[--C-:B----4-:R-:W-:Y:S02]  /*3ea10*/  IMAD.X R15, R15, 0x1, R135.reuse, P4 ;  /* 0x000000010f0f7824 */ /* 0x110fe400020e0687 */
[----:B------:R-:W-:-:S03]  /*3ea20*/  IMAD.X R13, R13, 0x1, R135, P5 ;  /* 0x000000010d0d7824 */ /* 0x000fc600028e0687 */
[----:B------:R1:W-:Y:S04]  /*3ea30*/  STL [R1+0x34c], R15 ;  /* 0x00034c0f01007387 */ /* 0x0003e80000100800 */
[----:B------:R4:W-:Y:S04]  /*3ea40*/  STL [R1+0x390], R8 ;  /* 0x0003900801007387 */ /* 0x0009e80000100800 */
[----:B------:R-:W5:Y:S01]  /*3ea50*/  LDL.LU R14, [R1+0x4d0] ;  /* 0x0004d000010e7983 */ /* 0x000f620000300800 */
[----:B------:R-:W-:-:S03]  /*3ea60*/  MOV R5, R15 ;  /* 0x0000000f00057202 */ /* 0x000fc60000000f00 */
[----:B------:R4:W-:Y:S04]  /*3ea70*/  STL [R1+0x38c], R13 ;  /* 0x00038c0d01007387 */ /* 0x0009e80000100800 */
[----:B------:R-:W5:Y:S04]  /*3ea80*/  LDL.LU R19, [R1+0x510] ;  /* 0x0005100001137983 */ /* 0x000f680000300800 */
[----:B-1----:R-:W5:Y:S04]  /*3ea90*/  LDL.LU R15, [R1+0x4cc] ;  /* 0x0004cc00010f7983 */ /* 0x002f680000300800 */
[----:B------:R-:W5:Y:S04]  /*3eaa0*/  LDL.LU R20, [R1+0x50c] ;  /* 0x00050c0001147983 */ /* 0x000f680000300800 */
[----:B------:R1:W-:Y:S02]  /*3eab0*/  LDGSTS.E [R6+0x1a00], desc[UR22][R4.64], P2 ;  /* 0x01a0000004067fae */ /* 0x0003e400091a1016 */
[----:B-1----:R-:W-:-:S02]  /*3eac0*/  IMAD.MOV.U32 R4, RZ, RZ, R8 ;  /* 0x000000ffff047224 */ /* 0x002fc400078e0008 */
[----:B------:R-:W-:Y:S01]  /*3ead0*/  IMAD.MOV.U32 R5, RZ, RZ, R13 ;  /* 0x000000ffff057224 */ /* 0x000fe200078e000d */
[----:B----4-:R-:W4:Y:S04]  /*3eae0*/  LDL.LU R8, [R1+0x550] ;  /* 0x0005500001087983 */ /* 0x010f280000300800 */
[----:B------:R-:W4:Y:S04]  /*3eaf0*/  LDL.LU R13, [R1+0x590] ;  /* 0x00059000010d7983 */ /* 0x000f280000300800 */
[----:B------:R1:W-:Y:S01]  /*3eb00*/  LDGSTS.E [R6+0x1e00], desc[UR22][R4.64], P2 ;  /* 0x01e0000004067fae */ /* 0x0003e200091a1016 */
[----:B---3--:R-:W-:-:S05]  /*3eb10*/  IADD3 R17, P4, PT, R17, R134, RZ ;  /* 0x0000008611117210 */ /* 0x008fca0007f9e0ff */
[----:B------:R3:W-:Y:S01]  /*3eb20*/  STL [R1+0x3d0], R17 ;  /* 0x0003d01101007387 */ /* 0x0007e20000100800 */
[----:B------:R-:W-:Y:S01]  /*3eb30*/  IADD3 R7, P5, PT, R7, R134, RZ ;  /* 0x0000008607077210 */ /* 0x000fe20007fbe0ff */
[----:B--2---:R-:W-:Y:S02]  /*3eb40*/  IMAD.X R18, R18, 0x1, R135, P4 ;  /* 0x0000000112127824 */ /* 0x004fe400020e0687 */
[----:B-1----:R-:W-:Y:S02]  /*3eb50*/  IMAD.MOV.U32 R4, RZ, RZ, R17 ;  /* 0x000000ffff047224 */ /* 0x002fe400078e0011 */
[----:B------:R-:W-:Y:S01]  /*3eb60*/  IMAD.X R9, R9, 0x1, R135, P5 ;  /* 0x0000000109097824 */ /* 0x000fe200028e0687 */
[----:B------:R1:W-:Y:S04]  /*3eb70*/  STL [R1+0x3cc], R18 ;  /* 0x0003cc1201007387 */ /* 0x0003e80000100800 */
[----:B------:R2:W-:Y:S04]  /*3eb80*/  STL [R1+0x410], R7 ;  /* 0x0004100701007387 */ /* 0x0005e80000100800 */
[----:B---3--:R-:W3:Y:S01]  /*3eb90*/  LDL.LU R17, [R1+0x54c] ;  /* 0x00054c0001117983 */ /* 0x008ee20000300800 */
[----:B------:R-:W-:-:S03]  /*3eba0*/  MOV R5, R18 ;  /* 0x0000001200057202 */ /* 0x000fc60000000f00 */
[----:B------:R2:W-:Y:S04]  /*3ebb0*/  STL [R1+0x40c], R9 ;  /* 0x00040c0901007387 */ /* 0x0005e80000100800 */
[----:B-1----:R-:W3:Y:S04]  /*3ebc0*/  LDL.LU R18, [R1+0x58c] ;  /* 0x00058c0001127983 */ /* 0x002ee80000300800 */
[----:B------:R1:W-:Y:S02]  /*3ebd0*/  LDGSTS.E [R6+0x2200], desc[UR22][R4.64], P2 ;  /* 0x0220000004067fae */ /* 0x0003e400091a1016 */
[----:B-1----:R-:W-:-:S02]  /*3ebe0*/  IMAD.MOV.U32 R4, RZ, RZ, R7 ;  /* 0x000000ffff047224 */ /* 0x002fc400078e0007 */
[----:B------:R-:W-:Y:S01]  /*3ebf0*/  IMAD.MOV.U32 R5, RZ, RZ, R9 ;  /* 0x000000ffff057224 */ /* 0x000fe200078e0009 */
[----:B--2---:R-:W2:Y:S04]  /*3ec00*/  LDL.LU R7, [R1+0x5d0] ;  /* 0x0005d00001077983 */ /* 0x004ea80000300800 */
[----:B------:R-:W2:Y:S04]  /*3ec10*/  LDL.LU R9, [R1+0x610] ;  /* 0x0006100001097983 */ /* 0x000ea80000300800 */
[----:B------:R1:W-:Y:S01]  /*3ec20*/  LDGSTS.E [R6+0x2600], desc[UR22][R4.64], P2 ;  /* 0x0260000004067fae */ /* 0x0003e200091a1016 */
[----:B-----5:R-:W-:-:S05]  /*3ec30*/  IADD3 R10, P4, PT, R10, R134, RZ ;  /* 0x000000860a0a7210 */ /* 0x020fca0007f9e0ff */
[----:B------:R5:W-:Y:S01]  /*3ec40*/  STL [R1+0x450], R10 ;  /* 0x0004500a01007387 */ /* 0x000be20000100800 */
[----:B------:R-:W-:Y:S01]  /*3ec50*/  IADD3 R11, P5, PT, R11, R134, RZ ;  /* 0x000000860b0b7210 */ /* 0x000fe20007fbe0ff */
[----:B-1----:R-:W-:Y:S02]  /*3ec60*/  IMAD.MOV.U32 R4, RZ, RZ, R10 ;  /* 0x000000ffff047224 */ /* 0x002fe400078e000a */
[--C-:B------:R-:W-:Y:S02]  /*3ec70*/  IMAD.X R16, R16, 0x1, R135.reuse, P4 ;  /* 0x0000000110107824 */ /* 0x100fe400020e0687 */
[----:B------:R-:W-:-:S03]  /*3ec80*/  IMAD.X R12, R12, 0x1, R135, P5 ;  /* 0x000000010c0c7824 */ /* 0x000fc600028e0687 */
[----:B------:R1:W-:Y:S04]  /*3ec90*/  STL [R1+0x44c], R16 ;  /* 0x00044c1001007387 */ /* 0x0003e80000100800 */
[----:B------:R1:W-:Y:S04]  /*3eca0*/  STL [R1+0x490], R11 ;  /* 0x0004900b01007387 */ /* 0x0003e80000100800 */
[----:B-----5:R-:W5:Y:S01]  /*3ecb0*/  LDL.LU R10, [R1+0x5cc] ;  /* 0x0005cc00010a7983 */ /* 0x020f620000300800 */
[----:B------:R-:W-:-:S03]  /*3ecc0*/  MOV R5, R16 ;  /* 0x0000001000057202 */ /* 0x000fc60000000f00 */
[----:B------:R1:W-:Y:S04]  /*3ecd0*/  STL [R1+0x48c], R12 ;  /* 0x00048c0c01007387 */ /* 0x0003e80000100800 */
[----:B-1----:R-:W5:Y:S04]  /*3ece0*/  LDL.LU R16, [R1+0x60c] ;  /* 0x00060c0001107983 */ /* 0x002f680000300800 */
        /* <DEDUP_REMOVED lines=8> */
[----:B------:R-:W-:Y:S01]  /*3ed70*/  IADD3 R19, P5, PT, R19, R134, RZ ;  /* 0x0000008613137210 */ /* 0x000fe20007fbe0ff */
[----:B------:R-:W-:-:S04]  /*3ed80*/  IMAD.X R15, R15, 0x1, R135, P4 ;  /* 0x000000010f0f7824 */ /* 0x000fc800020e0687 */
[----:B------:R-:W-:Y:S01]  /*3ed90*/  IMAD.X R20, R20, 0x1, R135, P5 ;  /* 0x0000000114147824 */ /* 0x000fe200028e0687 */
[----:B------:R1:W-:Y:S02]  /*3eda0*/  STL [R1+0x4cc], R15 ;  /* 0x0004cc0f01007387 */ /* 0x0003e40000100800 */
[----:B-1----:R-:W-:Y:S02]  /*3edb0*/  MOV R5, R15 ;  /* 0x0000000f00057202 */ /* 0x002fe40000000f00 */
[----:B------:R-:W-:Y:S01]  /*3edc0*/  STL [R1+0x510], R19 ;  /* 0x0005101301007387 */ /* 0x000fe20000100800 */
[----:B------:R-:W-:-:S03]  /*3edd0*/  IMAD.MOV.U32 R4, RZ, RZ, R14 ;  /* 0x000000ffff047224 */ /* 0x000fc600078e000e */
[----:B------:R-:W5:Y:S04]  /*3ede0*/  LDL.LU R15, [R1+0x64c] ;  /* 0x00064c00010f7983 */ /* 0x000f680000300800 */
[----:B------:R-:W-:Y:S04]  /*3edf0*/  STL [R1+0x50c], R20 ;  /* 0x00050c1401007387 */ /* 0x000fe80000100800 */
[----:B------:R-:W5:Y:S01]  /*3ee00*/  LDL.LU R14, [R1+0x68c] ;  /* 0x00068c00010e7983 */ /* 0x000f620000300800 */
[----:B----4-:R-:W-:-:S03]  /*3ee10*/  IADD3 R8, P4, PT, R8, R134, RZ ;  /* 0x0000008608087210 */ /* 0x010fc60007f9e0ff */
[----:B------:R1:W-:Y:S01]  /*3ee20*/  LDGSTS.E [R6+0x3200], desc[UR22][R4.64], P2 ;  /* 0x0320000004067fae */ /* 0x0003e200091a1016 */
[----:B------:R-:W-:-:S03]  /*3ee30*/  IADD3 R13, P5, PT, R13, R134, RZ ;  /* 0x000000860d0d7210 */ /* 0x000fc60007fbe0ff */
[----:B------:R-:W-:Y:S01]  /*3ee40*/  STL [R1+0x550], R8 ;  /* 0x0005500801007387 */ /* 0x000fe20000100800 */
[----:B-1----:R-:W-:Y:S02]  /*3ee50*/  IMAD.MOV.U32 R4, RZ, RZ, R19 ;  /* 0x000000ffff047224 */ /* 0x002fe400078e0013 */
[----:B------:R-:W-:-:S05]  /*3ee60*/  IMAD.MOV.U32 R5, RZ, RZ, R20 ;  /* 0x000000ffff057224 */ /* 0x000fca00078e0014 */
[----:B------:R1:W-:Y:S02]  /*3ee70*/  LDGSTS.E [R6+0x3600], desc[UR22][R4.64], P2 ;  /* 0x0360000004067fae */ /* 0x0003e400091a1016 */
[----:B-1----:R-:W-:Y:S02]  /*3ee80*/  IMAD.MOV.U32 R4, RZ, RZ, R8 ;  /* 0x000000ffff047224 */ /* 0x002fe400078e0008 */
[----:B---3--:R-:W-:-:S05]  /*3ee90*/  IMAD.X R17, R17, 0x1, R135, P4 ;  /* 0x0000000111117824 */ /* 0x008fca00020e0687 */
[----:B------:R1:W-:Y:S01]  /*3eea0*/  STL [R1+0x54c], R17 ;  /* 0x00054c1101007387 */ /* 0x0003e20000100800 */
[----:B------:R-:W-:Y:S01]  /*3eeb0*/  MOV R5, R17 ;  /* 0x0000001100057202 */ /* 0x000fe20000000f00 */
[----:B------:R-:W-:Y:S02]  /*3eec0*/  IMAD.X R18, R18, 0x1, R135, P5 ;  /* 0x0000000112127824 */ /* 0x000fe400028e0687 */
[----:B------:R-:W-:Y:S04]  /*3eed0*/  STL [R1+0x590], R13 ;  /* 0x0005900d01007387 */ /* 0x000fe80000100800 */
[----:B------:R3:W-:Y:S04]  /*3eee0*/  LDGSTS.E [R6+0x3a00], desc[UR22][R4.64], P2 ;  /* 0x03a0000004067fae */ /* 0x0007e800091a1016 */
[----:B-1----:R-:W4:Y:S04]  /*3eef0*/  LDL.LU R17, [R1+0x6d0] ;  /* 0x0006d00001117983 */ /* 0x002f280000300800 */
[----:B------:R1:W-:Y:S04]  /*3ef00*/  STL [R1+0x58c], R18 ;  /* 0x00058c1201007387 */ /* 0x0003e80000100800 */
[----:B------:R-:W4:Y:S01]  /*3ef10*/  LDL.LU R8, [R1+0x710] ;  /* 0x0007100001087983 */ /* 0x000f220000300800 */
[----:B---3--:R-:W-:Y:S01]  /*3ef20*/  IMAD.MOV.U32 R5, RZ, RZ, R18 ;  /* 0x000000ffff057224 */ /* 0x008fe200078e0012 */
[----:B--2---:R-:W-:-:S02]  /*3ef30*/  IADD3 R7, P4, PT, R7, R134, RZ ;  /* 0x0000008607077210 */ /* 0x004fc40007f9e0ff */
[----:B-1----:R-:W2:Y:S01]  /*3ef40*/  LDL.LU R18, [R1+0x6cc] ;  /* 0x0006cc0001127983 */ /* 0x002ea20000300800 */
[----:B------:R-:W-:Y:S01]  /*3ef50*/  IMAD.MOV.U32 R4, RZ, RZ, R13 ;  /* 0x000000ffff047224 */ /* 0x000fe200078e000d */
[----:B------:R-:W-:Y:S02]  /*3ef60*/  IADD3 R9, P5, PT, R9, R134, RZ ;  /* 0x0000008609097210 */ /* 0x000fe40007fbe0ff */
[----:B------:R-:W3:Y:S04]  /*3ef70*/  LDL.LU R13, [R1+0x70c] ;  /* 0x00070c00010d7983 */ /* 0x000ee80000300800 */
[----:B------:R1:W-:Y:S04]  /*3ef80*/  LDGSTS.E [R6+0x3e00], desc[UR22][R4.64], P2 ;  /* 0x03e0000004067fae */ /* 0x0003e800091a1016 */
[----:B------:R-:W-:Y:S01]  /*3ef90*/  STL [R1+0x5d0], R7 ;  /* 0x0005d00701007387 */ /* 0x000fe20000100800 */
[----:B-1----:R-:W-:-:S02]  /*3efa0*/  IMAD.MOV.U32 R4, RZ, RZ, R7 ;  /* 0x000000ffff047224 */ /* 0x002fc400078e0007 */
[----:B-----5:R-:W-:-:S05]  /*3efb0*/  IMAD.X R10, R10, 0x1, R135, P4 ;  /* 0x000000010a0a7824 */ /* 0x020fca00020e0687 */
[----:B------:R1:W-:Y:S01]  /*3efc0*/  STL [R1+0x5cc], R10 ;  /* 0x0005cc0a01007387 */ /* 0x0003e20000100800 */
[----:B------:R-:W-:Y:S01]  /*3efd0*/  MOV R5, R10 ;  /* 0x0000000a00057202 */ /* 0x000fe20000000f00 */
[----:B------:R-:W-:Y:S02]  /*3efe0*/  IMAD.X R16, R16, 0x1, R135, P5 ;  /* 0x0000000110107824 */ /* 0x000fe400028e0687 */
[----:B------:R-:W-:Y:S04]  /*3eff0*/  STL [R1+0x610], R9 ;  /* 0x0006100901007387 */ /* 0x000fe80000100800 */
[----:B------:R5:W-:Y:S04]  /*3f000*/  LDGSTS.E [R6+0x4200], desc[UR22][R4.64], P2 ;  /* 0x0420000004067fae */ /* 0x000be800091a1016 */
[----:B-1----:R-:W3:Y:S04]  /*3f010*/  LDL.LU R10, [R1+0x750] ;  /* 0x00075000010a7983 */ /* 0x002ee80000300800 */
[----:B------:R1:W-:Y:S04]  /*3f020*/  STL [R1+0x60c], R16 ;  /* 0x00060c1001007387 */ /* 0x0003e80000100800 */
[----:B------:R-:W3:Y:S01]  /*3f030*/  LDL.LU R7, [R1+0x790] ;  /* 0x0007900001077983 */ /* 0x000ee20000300800 */
[----:B-----5:R-:W-:Y:S01]  /*3f040*/  IMAD.MOV.U32 R5, RZ, RZ, R16 ;  /* 0x000000ffff057224 */ /* 0x020fe200078e0010 */
[----:B------:R-:W-:-:S02]  /*3f050*/  IADD3 R11, P4, PT, R11, R134, RZ ;  /* 0x000000860b0b7210 */ /* 0x000fc40007f9e0ff */
[----:B-1----:R-:W5:Y:S01]  /*3f060*/  LDL.LU R16, [R1+0x74c] ;  /* 0x00074c0001107983 */ /* 0x002f620000300800 */
[----:B------:R-:W-:-:S03]  /*3f070*/  IMAD.MOV.U32 R4, RZ, RZ, R9 ;  /* 0x000000ffff047224 */ /* 0x000fc600078e0009 */
[----:B------:R-:W5:Y:S01]  /*3f080*/  LDL.LU R9, [R1+0x78c] ;  /* 0x00078c0001097983 */ /* 0x000f620000300800 */
[----:B------:R-:W-:-:S03]  /*3f090*/  IADD3 R12, P5, PT, R12, R134, RZ ;  /* 0x000000860c0c7210 */ /* 0x000fc60007fbe0ff */
[----:B------:R1:W-:Y:S04]  /*3f0a0*/  LDGSTS.E [R6+0x4600], desc[UR22][R4.64], P2 ;  /* 0x0460000004067fae */ /* 0x0003e800091a1016 */
[----:B------:R1:W-:Y:S02]  /*3f0b0*/  STL [R1+0x650], R11 ;  /* 0x0006500b01007387 */ /* 0x0003e40000100800 */
[----:B-1----:R-:W-:Y:S02]  /*3f0c0*/  IMAD.MOV.U32 R4, RZ, RZ, R11 ;  /* 0x000000ffff047224 */ /* 0x002fe400078e000b */
[----:B------:R-:W-:-:S05]  /*3f0d0*/  IMAD.X R15, R15, 0x1, R135, P4 ;  /* 0x000000010f0f7824 */ /* 0x000fca00020e0687 */
[----:B------:R-:W-:Y:S01]  /*3f0e0*/  STL [R1+0x64c], R15 ;  /* 0x00064c0f01007387 */ /* 0x000fe20000100800 */
[----:B------:R-:W-:Y:S01]  /*3f0f0*/  MOV R5, R15 ;  /* 0x0000000f00057202 */ /* 0x000fe20000000f00 */
[----:B------:R-:W-:Y:S02]  /*3f100*/  IMAD.X R14, R14, 0x1, R135, P5 ;  /* 0x000000010e0e7824 */ /* 0x000fe400028e0687 */
        /* <DEDUP_REMOVED lines=12> */
[----:B----4-:R-:W-:-:S05]  /*3f1d0*/  IADD3 R17, P4, PT, R17, R134, RZ ;  /* 0x0000008611117210 */ /* 0x010fca0007f9e0ff */
[----:B------:R-:W-:Y:S01]  /*3f1e0*/  STL [R1+0x6d0], R17 ;  /* 0x0006d01101007387 */ /* 0x000fe20000100800 */
[----:B------:R-:W-:Y:S01]  /*3f1f0*/  IADD3 R8, P5, PT, R8, R134, RZ ;  /* 0x0000008608087210 */ /* 0x000fe20007fbe0ff */
[----:B--2---:R-:W-:-:S04]  /*3f200*/  IMAD.X R18, R18, 0x1, R135, P4 ;  /* 0x0000000112127824 */ /* 0x004fc800020e0687 */
[----:B---3--:R-:W-:Y:S01]  /*3f210*/  IMAD.X R13, R13, 0x1, R135, P5 ;  /* 0x000000010d0d7824 */ /* 0x008fe200028e0687 */
[----:B------:R2:W-:Y:S01]  /*3f220*/  STL [R1+0x6cc], R18 ;  /* 0x0006cc1201007387 */ /* 0x0005e20000100800 */
[----:B-1----:R-:W-:-:S03]  /*3f230*/  MOV R5, R18 ;  /* 0x0000001200057202 */ /* 0x002fc60000000f00 */
        /* <DEDUP_REMOVED lines=9> */
[----:B---3--:R-:W3:Y:S04]  /*3f2d0*/  LDL.LU R13, [R1+0x910] ;  /* 0x00091000010d7983 */ /* 0x008ee80000300800 */
[----:B------:R1:W-:Y:S01]  /*3f2e0*/  LDGSTS.E [R6+0x5600], desc[UR22][R4.64], P2 ;  /* 0x0560000004067fae */ /* 0x0003e200091a1016 */
[----:B------:R-:W-:-:S05]  /*3f2f0*/  IADD3 R10, P4, PT, R10, R134, RZ ;  /* 0x000000860a0a7210 */ /* 0x000fca0007f9e0ff */
[----:B------:R5:W-:Y:S01]  /*3f300*/  STL [R1+0x750], R10 ;  /* 0x0007500a01007387 */ /* 0x000be20000100800 */
[----:B------:R-:W-:Y:S01]  /*3f310*/  IADD3 R7, P5, PT, R7, R134, RZ ;  /* 0x0000008607077210 */ /* 0x000fe20007fbe0ff */
[--C-:B-----5:R-:W-:Y:S02]  /*3f320*/  IMAD.X R16, R16, 0x1, R135.reuse, P4 ;  /* 0x0000000110107824 */ /* 0x120fe400020e0687 */
[----:B-1----:R-:W-:Y:S02]  /*3f330*/  IMAD.MOV.U32 R4, RZ, RZ, R10 ;  /* 0x000000ffff047224 */ /* 0x002fe400078e000a */
[----:B------:R-:W-:Y:S01]  /*3f340*/  IMAD.X R9, R9, 0x1, R135, P5 ;  /* 0x0000000109097824 */ /* 0x000fe200028e0687 */
[----:B------:R1:W-:Y:S04]  /*3f350*/  STL [R1+0x74c], R16 ;  /* 0x00074c1001007387 */ /* 0x0003e80000100800 */
[----:B------:R-:W-:Y:S04]  /*3f360*/  STL [R1+0x790], R7 ;  /* 0x0007900701007387 */ /* 0x000fe80000100800 */
[----:B------:R-:W5:Y:S01]  /*3f370*/  LDL.LU R10, [R1+0x8cc] ;  /* 0x0008cc00010a7983 */ /* 0x000f620000300800 */
[----:B------:R-:W-:-:S03]  /*3f380*/  MOV R5, R16 ;  /* 0x0000001000057202 */ /* 0x000fc60000000f00 */
        /* <DEDUP_REMOVED lines=28> */
[----:B--2---:R-:W-:-:S05]  /*3f550*/  IMAD.X R18, R18, 0x1, R135, P4 ;  /* 0x0000000112127824 */ /* 0x004fca00020e0687 */
[----:B------:R-:W-:Y:S01]  /*3f560*/  STL [R1+0x84c], R18 ;  /* 0x00084c1201007387 */ /* 0x000fe20000100800 */
[----:B------:R-:W-:Y:S01]  /*3f570*/  MOV R5, R18 ;  /* 0x0000001200057202 */ /* 0x000fe20000000f00 */
[----:B----4-:R-:W-:Y:S02]  /*3f580*/  IMAD.X R17, R17, 0x1, R135, P5 ;  /* 0x0000000111117824 */ /* 0x010fe400028e0687 */
        /* <DEDUP_REMOVED lines=12> */
[----:B------:R1:W-:Y:S02]  /*3f650*/  LDGSTS.E [R6+0x6e00], desc[UR22][R4.64], P2 ;  /* 0x06e0000004067fae */ /* 0x0003e400091a1016 */
[----:B-1----:R-:W-:-:S02]  /*3f660*/  IMAD.MOV.U32 R4, RZ, RZ, R8 ;  /* 0x000000ffff047224 */ /* 0x002fc400078e0008 */
[----:B-----5:R-:W-:-:S05]  /*3f670*/  IMAD.X R10, R10, 0x1, R135, P4 ;  /* 0x000000010a0a7824 */ /* 0x020fca00020e0687 */
[----:B------:R1:W-:Y:S01]  /*3f680*/  STL [R1+0x8cc], R10 ;  /* 0x0008cc0a01007387 */ /* 0x0003e20000100800 */
[----:B------:R-:W-:-:S03]  /*3f690*/  IMAD.X R16, R16, 0x1, R135, P5 ;  /* 0x0000000110107824 */ /* 0x000fc600028e0687 */
[----:B------:R-:W-:Y:S01]  /*3f6a0*/  STL [R1+0x910], R13 ;  /* 0x0009100d01007387 */ /* 0x000fe20000100800 */
[----:B------:R-:W-:-:S03]  /*3f6b0*/  MOV R5, R10 ;  /* 0x0000000a00057202 */ /* 0x000fc60000000f00 */
        /* <DEDUP_REMOVED lines=12> */
[----:B-1----:R-:W-:Y:S02]  /*3f780*/  IMAD.MOV.U32 R4, RZ, RZ, R9 ;  /* 0x000000ffff047224 */ /* 0x002fe400078e0009 */
[----:B------:R-:W-:-:S05]  /*3f790*/  IMAD.X R12, R12, 0x1, R135, P4 ;  /* 0x000000010c0c7824 */ /* 0x000fca00020e0687 */
[----:B------:R1:W-:Y:S01]  /*3f7a0*/  STL [R1+0x94c], R12 ;  /* 0x00094c0c01007387 */ /* 0x0003e20000100800 */
[----:B------:R-:W-:Y:S01]  /*3f7b0*/  MOV R5, R12 ;  /* 0x0000000c00057202 */ /* 0x000fe20000000f00 */
[----:B------:R-:W-:Y:S02]  /*3f7c0*/  IMAD.X R11, R11, 0x1, R135, P5 ;  /* 0x000000010b0b7824 */ /* 0x000fe400028e0687 */
        /* <DEDUP_REMOVED lines=17> */
[----:B----4-:R-:W-:-:S04]  /*3f8e0*/  IMAD.X R15, R15, 0x1, R135, P4 ;  /* 0x000000010f0f7824 */ /* 0x010fc800020e0687 */
[----:B------:R-:W-:Y:S01]  /*3f8f0*/  IMAD.MOV.U32 R5, RZ, RZ, R15 ;  /* 0x000000ffff057224 */ /* 0x000fe200078e000f */
[----:B------:R1:W-:Y:S01]  /*3f900*/  STL [R1+0x1d4], R15 ;  /* 0x0001d40f01007387 */ /* 0x0003e20000100800 */
[----:B------:R-:W-:Y:S01]  /*3f910*/  VIADD R6, R6, UR5 ;  /* 0x0000000506067c36 */ /* 0x000fe20008000000 */
[----:B------:R-:W-:Y:S01]  /*3f920*/  MOV R4, R14 ;  /* 0x0000000e00047202 */ /* 0x000fe20000000f00 */
[----:B---3--:R-:W-:-:S04]  /*3f930*/  IMAD.X R20, R20, 0x1, R135, P5 ;  /* 0x0000000114147824 */ /* 0x008fc800028e0687 */
[----:B------:R2:W-:Y:S04]  /*3f940*/  LDGSTS.E [R6+0x280], desc[UR22][R4.64], P2 ;  /* 0x0028000004067fae */ /* 0x0005e800091a1016 */
[----:B-1----:R-:W3:Y:S04]  /*3f950*/  LDL.LU R15, [R1+0x354] ;  /* 0x00035400010f7983 */ /* 0x002ee80000300800 */
[----:B------:R-:W4:Y:S01]  /*3f960*/  LDL.LU R14, [R1+0x394] ;  /* 0x00039400010e7983 */ /* 0x000f220000300800 */
[----:B--2---:R-:W-:Y:S02]  /*3f970*/  IMAD.MOV.U32 R4, RZ, RZ, R19 ;  /* 0x000000ffff047224 */ /* 0x004fe400078e0013 */
[----:B------:R-:W-:Y:S01]  /*3f980*/  IMAD.MOV.U32 R5, RZ, RZ, R20 ;  /* 0x000000ffff057224 */ /* 0x000fe200078e0014 */
[----:B------:R-:W-:Y:S04]  /*3f990*/  STL [R1+0x214], R20 ;  /* 0x0002141401007387 */ /* 0x000fe80000100800 */
[----:B------:R1:W-:Y:S01]  /*3f9a0*/  LDGSTS.E [R6+0x680], desc[UR22][R4.64], P2 ;  /* 0x0068000004067fae */ /* 0x0003e200091a1016 */
[----:B-----5:R-:W-:-:S02]  /*3f9b0*/  IADD3 R8, P4, PT, R8, R134, RZ ;  /* 0x0000008608087210 */ /* 0x020fc40007f9e0ff */
[----:B------:R-:W-:-:S03]  /*3f9c0*/  IADD3 R10, P5, PT, R10, R134, RZ ;  /* 0x000000860a0a7210 */ /* 0x000fc60007fbe0ff */
[--C-:B------:R-:W-:Y:S01]  /*3f9d0*/  IMAD.X R17, R17, 0x1, R135.reuse, P4 ;  /* 0x0000000111117824 */ /* 0x100fe200020e0687 */
[----:B------:R-:W-:Y:S01]  /*3f9e0*/  STL [R1+0x258], R8 ;  /* 0x0002580801007387 */ /* 0x000fe20000100800 */
[----:B-1----:R-:W-:Y:S01]  /*3f9f0*/  MOV R4, R8 ;  /* 0x0000000800047202 */ /* 0x002fe20000000f00 */
[----:B------:R-:W-:Y:S02]  /*3fa00*/  IMAD.X R18, R18, 0x1, R135, P5 ;  /* 0x0000000112127824 */ /* 0x000fe400028e0687 */
        /* <DEDUP_REMOVED lines=10> */
[----:B------:R-:W2:Y:S04]  /*3fab0*/  LDL.LU R10, [R1+0x414] ;  /* 0x00041400010a7983 */ /* 0x000ea80000300800 */
[----:B------:R1:W-:Y:S01]  /*3fac0*/  LDGSTS.E [R6+0xe80], desc[UR22][R4.64], P2 ;  /* 0x00e8000004067fae */ /* 0x0003e200091a1016 */
[----:B------:R-:W-:-:S04]  /*3fad0*/  IADD3 R9, P4, PT, R9, R134, RZ ;  /* 0x0000008609097210 */ /* 0x000fc80007f9e0ff */
[----:B-1----:R-:W-:Y:S01]  /*3fae0*/  MOV R4, R9 ;  /* 0x0000000900047202 */ /* 0x002fe20000000f00 */
[----:B------:R1:W-:Y:S01]  /*3faf0*/  STL [R1+0x2d8], R9 ;  /* 0x0002d80901007387 */ /* 0x0003e20000100800 */
[----:B------:R-:W-:Y:S01]  /*3fb00*/  IADD3 R12, P5, PT, R12, R134, RZ ;  /* 0x000000860c0c7210 */ /* 0x000fe20007fbe0ff */
[----:B------:R-:W-:-:S04]  /*3fb10*/  IMAD.X R11, R11, 0x1, R135, P4 ;  /* 0x000000010b0b7824 */ /* 0x000fc800020e0687 */
[----:B------:R-:W-:Y:S01]  /*3fb20*/  IMAD.X R16, R16, 0x1, R135, P5 ;  /* 0x0000000110107824 */ /* 0x000fe200028e0687 */
[----:B------:R1:W-:Y:S01]  /*3fb30*/  STL [R1+0x2d4], R11 ;  /* 0x0002d40b01007387 */ /* 0x0003e20000100800 */
[----:B------:R-:W-:-:S03]  /*3fb40*/  IMAD.MOV.U32 R5, RZ, RZ, R11 ;  /* 0x000000ffff057224 */ /* 0x000fc600078e000b */
[----:B------:R-:W-:Y:S04]  /*3fb50*/  STL [R1+0x318], R12 ;  /* 0x0003180c01007387 */ /* 0x000fe80000100800 */
[----:B-1----:R-:W2:Y:S04]  /*3fb60*/  LDL.LU R9, [R1+0x458] ;  /* 0x0004580001097983 */ /* 0x002ea80000300800 */
[----:B------:R1:W-:Y:S04]  /*3fb70*/  STL [R1+0x314], R16 ;  /* 0x0003141001007387 */ /* 0x0003e80000100800 */
[----:B------:R1:W-:Y:S04]  /*3fb80*/  LDGSTS.E [R6+0x1280], desc[UR22][R4.64], P2 ;  /* 0x0128000004067fae */ /* 0x0003e800091a1016 */
[----:B------:R-:W2:Y:S01]  /*3fb90*/  LDL.LU R11, [R1+0x498] ;  /* 0x00049800010b7983 */ /* 0x000ea20000300800 */
[----:B-1----:R-:W-:-:S03]  /*3fba0*/  IMAD.MOV.U32 R5, RZ, RZ, R16 ;  /* 0x000000ffff057224 */ /* 0x002fc600078e0010 */
[----:B------:R-:W2:Y:S01]  /*3fbb0*/  LDL.LU R16, [R1+0x454] ;  /* 0x0004540001107983 */ /* 0x000ea20000300800 */
[----:B------:R-:W-:-:S03]  /*3fbc0*/  IMAD.MOV.U32 R4, RZ, RZ, R12 ;  /* 0x000000ffff047224 */ /* 0x000fc600078e000c */
[----:B------:R-:W2:Y:S01]  /*3fbd0*/  LDL.LU R12, [R1+0x494] ;  /* 0x00049400010c7983 */ /* 0x000ea20000300800 */
[-C--:B------:R-:W-:Y:S02]  /*3fbe0*/  IADD3 R13, P4, PT, R13, R134.reuse, RZ ;  /* 0x000000860d0d7210 */ /* 0x080fe40007f9e0ff */
[----:B------:R-:W-:Y:S01]  /*3fbf0*/  IADD3 R7, P5, PT, R7, R134, RZ ;  /* 0x0000008607077210 */ /* 0x000fe20007fbe0ff */
[----:B------:R1:W-:Y:S04]  /*3fc00*/  LDGSTS.E [R6+0x1680], desc[UR22][R4.64], P2 ;  /* 0x0168000004067fae */ /* 0x0003e800091a1016 */
[----:B------:R3:W-:Y:S01]  /*3fc10*/  STL [R1+0x358], R13 ;  /* 0x0003580d01007387 */ /* 0x0007e20000100800 */
[----:B-1----:R-:W-:Y:S01]  /*3fc20*/  MOV R4, R13 ;  /* 0x0000000d00047202 */ /* 0x002fe20000000f00 */
[----:B---3--:R-:W-:-:S02]  /*3fc30*/  IMAD.X R15, R15, 0x1, R135, P4 ;  /* 0x000000010f0f7824 */ /* 0x008fc400020e0687 */
[----:B----4-:R-:W-:-:S03]  /*3fc40*/  IMAD.X R14, R14, 0x1, R135, P5 ;  /* 0x000000010e0e7824 */ /* 0x010fc600028e0687 */
        /* <DEDUP_REMOVED lines=25> */
[----:B-1----:R-:W5:Y:S04]  /*3fde0*/  LDL.LU R18, [R1+0x594] ;  /* 0x0005940001127983 */ /* 0x002f680000300800 */
[----:B------:R1:W-:Y:S02]  /*3fdf0*/  LDGSTS.E [R6+0x2280], desc[UR22][R4.64], P2 ;  /* 0x0228000004067fae */ /* 0x0003e400091a1016 */
[----:B-1----:R-:W-:-:S02]  /*3fe00*/  IMAD.MOV.U32 R4, RZ, RZ, R8 ;  /* 0x000000ffff047224 */ /* 0x002fc400078e0008 */
[----:B------:R-:W-:Y:S01]  /*3fe10*/  IMAD.MOV.U32 R5, RZ, RZ, R10 ;  /* 0x000000ffff057224 */ /* 0x000fe200078e000a */
[----:B--2---:R-:W2:Y:S04]  /*3fe20*/  LDL.LU R8, [R1+0x5d8] ;  /* 0x0005d80001087983 */ /* 0x004ea80000300800 */
[----:B------:R-:W2:Y:S04]  /*3fe30*/  LDL.LU R10, [R1+0x618] ;  /* 0x00061800010a7983 */ /* 0x000ea80000300800 */
[----:B------:R1:W-:Y:S01]  /*3fe40*/  LDGSTS.E [R6+0x2680], desc[UR22][R4.64], P2 ;  /* 0x0268000004067fae */ /* 0x0003e200091a1016 */
[----:B------:R-:W-:-:S05]  /*3fe50*/  IADD3 R9, P4, PT, R9, R134, RZ ;  /* 0x0000008609097210 */ /* 0x000fca0007f9e0ff */
[----:B------:R1:W-:Y:S02]  /*3fe60*/  STL [R1+0x458], R9 ;  /* 0x0004580901007387 */ /* 0x0003e40000100800 */
[----:B-1----:R-:W-:Y:S02]  /*3fe70*/  MOV R4, R9 ;  /* 0x0000000900047202 */ /* 0x002fe40000000f00 */
[----:B------:R-:W-:Y:S01]  /*3fe80*/  IADD3 R11, P5, PT, R11, R134, RZ ;  /* 0x000000860b0b7210 */ /* 0x000fe20007fbe0ff */
[----:B------:R-:W-:-:S04]  /*3fe90*/  IMAD.X R16, R16, 0x1, R135, P4 ;  /* 0x0000000110107824 */ /* 0x000fc800020e0687 */
        /* <DEDUP_REMOVED lines=8> */
[----:B-1----:R-:W-:-:S02]  /*3ff20*/  IMAD.MOV.U32 R4, RZ, RZ, R11 ;  /* 0x000000ffff047224 */ /* 0x002fc400078e000b */
[----:B------:R-:W-:Y:S01]  /*3ff30*/  IMAD.MOV.U32 R5, RZ, RZ, R12 ;  /* 0x000000ffff057224 */ /* 0x000fe200078e000c */
[----:B------:R-:W2:Y:S04]  /*3ff40*/  LDL.LU R11, [R1+0x658] ;  /* 0x00065800010b7983 */ /* 0x000ea80000300800 */
[----:B------:R-:W2:Y:S01]  /*3ff50*/  LDL.LU R12, [R1+0x698] ;  /* 0x00069800010c7983 */ /* 0x000ea20000300800 */
[----:B----4-:R-:W-:-:S03]  /*3ff60*/  IADD3 R13, P4, PT, R13, R134, RZ ;  /* 0x000000860d0d7210 */ /* 0x010fc60007f9e0ff */
[----:B------:R1:W-:Y:S04]  /*3ff70*/  LDGSTS.E [R6+0x2e80], desc[UR22][R4.64], P2 ;  /* 0x02e8000004067fae */ /* 0x0003e800091a1016 */
[----:B------:R-:W-:Y:S01]  /*3ff80*/  STL [R1+0x4d8], R13 ;  /* 0x0004d80d01007387 */ /* 0x000fe20000100800 */
[----:B------:R-:W-:Y:S01]  /*3ff90*/  IADD3 R19, P5, PT, R19, R134, RZ ;  /* 0x0000008613137210 */ /* 0x000fe20007fbe0ff */
[----:B------:R-:W-:-:S04]  /*3ffa0*/  IMAD.X R15, R15, 0x1, R135, P4 ;  /* 0x000000010f0f7824 */ /* 0x000fc800020e0687 */
[----:B------:R-:W-:Y:S01]  /*3ffb0*/  IMAD.X R20, R20, 0x1, R135, P5 ;  /* 0x0000000114147824 */ /* 0x000fe200028e0687 */
[----:B------:R4:W-:Y:S01]  /*3ffc0*/  STL [R1+0x4d4], R15 ;  /* 0x0004d40f01007387 */ /* 0x0009e20000100800 */
[----:B-1----:R-:W-:-:S03]  /*3ffd0*/  IMAD.MOV.U32 R5, RZ, RZ, R15 ;  /* 0x000000ffff057224 */ /* 0x002fc600078e000f */
[----:B------:R-:W-:Y:S01]  /*3ffe0*/  STL [R1+0x518], R19 ;  /* 0x0005181301007387 */ /* 0x000fe20000100800 */
[----:B------:R-:W-:-:S03]  /*3fff0*/  MOV R4, R13 ;  /* 0x0000000d00047202 */ /* 0x000fc60000000f00 */
[----:B----4-:R-:W4:Y:S04]  /*40000*/  LDL.LU R15, [R1+0x654] ;  /* 0x00065400010f7983 */ /* 0x010f280000300800 */
[----:B------:R-:W-:Y:S04]  /*40010*/  STL [R1+0x514], R20 ;  /* 0x0005141401007387 */ /* 0x000fe80000100800 */
[----:B------:R-:W4:Y:S01]  /*40020*/  LDL.LU R13, [R1+0x694] ;  /* 0x00069400010d7983 */ /* 0x000f220000300800 */
[----:B---3--:R-:W-:-:S03]  /*40030*/  IADD3 R7, P4, PT, R7, R134, RZ ;  /* 0x0000008607077210 */ /* 0x008fc60007f9e0ff */
[----:B------:R1:W-:Y:S01]  /*40040*/  LDGSTS.E [R6+0x3280], desc[UR22][R4.64], P2 ;  /* 0x0328000004067fae */ /* 0x0003e200091a1016 */
[----:B------:R-:W-:-:S03]  /*40050*/  IADD3 R14, P5, PT, R14, R134, RZ ;  /* 0x000000860e0e7210 */ /* 0x000fc60007fbe0ff */
[----:B------:R-:W-:Y:S01]  /*40060*/  STL [R1+0x558], R7 ;  /* 0x0005580701007387 */ /* 0x000fe20000100800 */
[----:B-1----:R-:W-:Y:S02]  /*40070*/  IMAD.MOV.U32 R4, RZ, RZ, R19 ;  /* 0x000000ffff047224 */ /* 0x002fe400078e0013 */
[----:B------:R-:W-:-:S05]  /*40080*/  IMAD.MOV.U32 R5, RZ, RZ, R20 ;  /* 0x000000ffff057224 */ /* 0x000fca00078e0014 */
[----:B------:R1:W-:Y:S02]  /*40090*/  LDGSTS.E [R6+0x3680], desc[UR22][R4.64], P2 ;  /* 0x0368000004067fae */ /* 0x0003e400091a1016 */
[----:B-1----:R-:W-:Y:S01]  /*400a0*/  MOV R4, R7 ;  /* 0x0000000700047202 */ /* 0x002fe20000000f00 */
        /* <DEDUP_REMOVED lines=9> */
[----:B---3--:R-:W-:Y:S01]  /*40140*/  IMAD.MOV.U32 R5, RZ, RZ, R18 ;  /* 0x000000ffff057224 */ /* 0x008fe200078e0012 */
[----:B--2---:R-:W-:-:S02]  /*40150*/  IADD3 R8, P4, PT, R8, R134, RZ ;  /* 0x0000008608087210 */ /* 0x004fc40007f9e0ff */
[----:B-1----:R-:W2:Y:S01]  /*40160*/  LDL.LU R18, [R1+0x6d4] ;  /* 0x0006d40001127983 */ /* 0x002ea20000300800 */
[----:B------:R-:W-:-:S03]  /*40170*/  IMAD.MOV.U32 R4, RZ, RZ, R14 ;  /* 0x000000ffff047224 */ /* 0x000fc600078e000e */
[----:B------:R-:W3:Y:S01]  /*40180*/  LDL.LU R14, [R1+0x714] ;  /* 0x00071400010e7983 */ /* 0x000ee20000300800 */
[----:B------:R-:W-:-:S03]  /*40190*/  IADD3 R10, P5, PT, R10, R134, RZ ;  /* 0x000000860a0a7210 */ /* 0x000fc60007fbe0ff */
[----:B------:R1:W-:Y:S04]  /*401a0*/  LDGSTS.E [R6+0x3e80], desc[UR22][R4.64], P2 ;  /* 0x03e8000004067fae */ /* 0x0003e800091a1016 */
[----:B------:R-:W-:Y:S01]  /*401b0*/  STL [R1+0x5d8], R8 ;  /* 0x0005d80801007387 */ /* 0x000fe20000100800 */
[----:B-1----:R-:W-:Y:S01]  /*401c0*/  MOV R4, R8 ;  /* 0x0000000800047202 */ /* 0x002fe20000000f00 */
[----:B------:R-:W-:-:S04]  /*401d0*/  IMAD.X R9, R9, 0x1, R135, P4 ;  /* 0x0000000109097824 */ /* 0x000fc800020e0687 */
        /* <DEDUP_REMOVED lines=8> */
[----:B------:R-:W-:-:S03]  /*40260*/  IMAD.MOV.U32 R5, RZ, RZ, R16 ;  /* 0x000000ffff057224 */ /* 0x000fc600078e0010 */
[----:B-1----:R-:W3:Y:S01]  /*40270*/  LDL.LU R16, [R1+0x754] ;  /* 0x0007540001107983 */ /* 0x002ee20000300800 */
[----:B------:R-:W-:-:S03]  /*40280*/  IMAD.MOV.U32 R4, RZ, RZ, R10 ;  /* 0x000000ffff047224 */ /* 0x000fc600078e000a */
[----:B------:R-:W3:Y:S01]  /*40290*/  LDL.LU R10, [R1+0x794] ;  /* 0x00079400010a7983 */ /* 0x000ee20000300800 */
[-C--:B------:R-:W-:Y:S02]  /*402a0*/  IADD3 R11, P4, PT, R11, R134.reuse, RZ ;  /* 0x000000860b0b7210 */ /* 0x080fe40007f9e0ff */
[----:B------:R-:W-:Y:S01]  /*402b0*/  IADD3 R12, P5, PT, R12, R134, RZ ;  /* 0x000000860c0c7210 */ /* 0x000fe20007fbe0ff */
[----:B------:R1:W-:Y:S04]  /*402c0*/  LDGSTS.E [R6+0x4680], desc[UR22][R4.64], P2 ;  /* 0x0468000004067fae */ /* 0x0003e800091a1016 */
[----:B------:R4:W-:Y:S01]  /*402d0*/  STL [R1+0x658], R11 ;  /* 0x0006580b01007387 */ /* 0x0009e20000100800 */
[----:B-1----:R-:W-:Y:S01]  /*402e0*/  MOV R4, R11 ;  /* 0x0000000b00047202 */ /* 0x002fe20000000f00 */
[----:B----4-:R-:W-:-:S04]  /*402f0*/  IMAD.X R15, R15, 0x1, R135, P4 ;  /* 0x000000010f0f7824 */ /* 0x010fc800020e0687 */
[----:B------:R-:W-:Y:S01]  /*40300*/  IMAD.MOV.U32 R5, RZ, RZ, R15 ;  /* 0x000000ffff057224 */ /* 0x000fe200078e000f */
[----:B------:R-:W-:Y:S01]  /*40310*/  STL [R1+0x654], R15 ;  /* 0x0006540f01007387 */ /* 0x000fe20000100800 */
[----:B------:R-:W-:-:S03]  /*40320*/  IMAD.X R13, R13, 0x1, R135, P5 ;  /* 0x000000010d0d7824 */ /* 0x000fc600028e0687 */
[----:B------:R1:W-:Y:S04]  /*40330*/  STL [R1+0x698], R12 ;  /* 0x0006980c01007387 */ /* 0x0003e80000100800 */
[----:B------:R-:W4:Y:S04]  /*40340*/  LDL.LU R11, [R1+0x7d8] ;  /* 0x0007d800010b7983 */ /* 0x000f280000300800 */
[----:B------:R1:W-:Y:S04]  /*40350*/  STL [R1+0x694], R13 ;  /* 0x0006940d01007387 */ /* 0x0003e80000100800 */
[----:B------:R1:W-:Y:S04]  /*40360*/  LDGSTS.E [R6+0x4a80], desc[UR22][R4.64], P2 ;  /* 0x04a8000004067fae */ /* 0x0003e800091a1016 */
[----:B------:R-:W4:Y:S01]  /*40370*/  LDL.LU R19, [R1+0x818] ;  /* 0x0008180001137983 */ /* 0x000f220000300800 */
[----:B-1----:R-:W-:-:S03]  /*40380*/  IMAD.MOV.U32 R4, RZ, RZ, R12 ;  /* 0x000000ffff047224 */ /* 0x002fc600078e000c */
[----:B------:R-:W4:Y:S04]  /*40390*/  LDL.LU R12, [R1+0x7d4] ;  /* 0x0007d400010c7983 */ /* 0x000f280000300800 */
[----:B------:R-:W4:Y:S01]  /*403a0*/  LDL.LU R20, [R1+0x814] ;  /* 0x0008140001147983 */ /* 0x000f220000300800 */
[----:B------:R-:W-:-:S03]  /*403b0*/  IMAD.MOV.U32 R5, RZ, RZ, R13 ;  /* 0x000000ffff057224 */ /* 0x000fc600078e000d */
[----:B------:R-:W4:Y:S04]  /*403c0*/  LDL.LU R13, [R1+0x858] ;  /* 0x00085800010d7983 */ /* 0x000f280000300800 */
[----:B------:R-:W4:Y:S04]  /*403d0*/  LDL.LU R15, [R1+0x898] ;  /* 0x00089800010f7983 */ /* 0x000f280000300800 */
[----:B------:R1:W-:Y:S01]  /*403e0*/  LDGSTS.E [R6+0x4e80], desc[UR22][R4.64], P2 ;  /* 0x04e8000004067fae */ /* 0x0003e200091a1016 */
[----:B-----5:R-:W-:-:S05]  /*403f0*/  IADD3 R17, P4, PT, R17, R134, RZ ;  /* 0x0000008611117210 */ /* 0x020fca0007f9e0ff */
[----:B------:R-:W-:Y:S01]  /*40400*/  STL [R1+0x6d8], R17 ;  /* 0x0006d81101007387 */ /* 0x000fe20000100800 */
[----:B------:R-:W-:Y:S01]  /*40410*/  IADD3 R7, P5, PT, R7, R134, RZ ;  /* 0x0000008607077210 */ /* 0x000fe20007fbe0ff */
[----:B--2---:R-:W-:-:S04]  /*40420*/  IMAD.X R18, R18, 0x1, R135, P4 ;  /* 0x0000000112127824 */ /* 0x004fc800020e0687 */
[----:B---3--:R-:W-:Y:S01]  /*40430*/  IMAD.X R14, R14, 0x1, R135, P5 ;  /* 0x000000010e0e7824 */ /* 0x008fe200028e0687 */
[----:B------:R2:W-:Y:S01]  /*40440*/  STL [R1+0x6d4], R18 ;  /* 0x0006d41201007387 */ /* 0x0005e20000100800 */
[----:B-1----:R-:W-:-:S03]  /*40450*/  IMAD.MOV.U32 R5, RZ, RZ, R18 ;  /* 0x000000ffff057224 */ /* 0x002fc600078e0012 */
[----:B------:R1:W-:Y:S01]  /*40460*/  STL [R1+0x718], R7 ;  /* 0x0007180701007387 */ /* 0x0003e20000100800 */
[----:B------:R-:W-:-:S03]  /*40470*/  MOV R4, R17 ;  /* 0x0000001100047202 */ /* 0x000fc60000000f00 */
[----:B--2---:R-:W2:Y:S04]  /*40480*/  LDL.LU R18, [R1+0x854] ;  /* 0x0008540001127983 */ /* 0x004ea80000300800 */
[----:B------:R3:W-:Y:S04]  /*40490*/  STL [R1+0x714], R14 ;  /* 0x0007140e01007387 */ /* 0x0007e80000100800 */
[----:B------:R-:W5:Y:S04]  /*404a0*/  LDL.LU R17, [R1+0x894] ;  /* 0x0008940001117983 */ /* 0x000f680000300800 */
[----:B------:R1:W-:Y:S02]  /*404b0*/  LDGSTS.E [R6+0x5280], desc[UR22][R4.64], P2 ;  /* 0x0528000004067fae */ /* 0x0003e400091a1016 */
[----:B-1----:R-:W-:-:S02]  /*404c0*/  IMAD.MOV.U32 R4, RZ, RZ, R7 ;  /* 0x000000ffff047224 */ /* 0x002fc400078e0007 */
[----:B------:R-:W-:Y:S01]  /*404d0*/  IMAD.MOV.U32 R5, RZ, RZ, R14 ;  /* 0x000000ffff057224 */ /* 0x000fe200078e000e */
[----:B------:R-:W5:Y:S04]  /*404e0*/  LDL.LU R7, [R1+0x8d8] ;  /* 0x0008d80001077983 */ /* 0x000f680000300800 */
[----:B---3--:R-:W3:Y:S04]  /*404f0*/  LDL.LU R14, [R1+0x918] ;  /* 0x00091800010e7983 */ /* 0x008ee80000300800 */
[----:B------:R1:W-:Y:S01]  /*40500*/  LDGSTS.E [R6+0x5680], desc[UR22][R4.64], P2 ;  /* 0x0568000004067fae */ /* 0x0003e200091a1016 */
[----:B------:R-:W-:-:S05]  /*40510*/  IADD3 R9, P4, PT, R9, R134, RZ ;  /* 0x0000008609097210 */ /* 0x000fca0007f9e0ff */
[----:B------:R1:W-:Y:S01]  /*40520*/  STL [R1+0x758], R9 ;  /* 0x0007580901007387 */ /* 0x0003e20000100800 */
[----:B------:R-:W-:Y:S01]  /*40530*/  IADD3 R8, P5, PT, R8, R134, RZ ;  /* 0x0000008608087210 */ /* 0x000fe20007fbe0ff */
[----:B------:R-:W-:Y:S01]  /*40540*/  IMAD.X R16, R16, 0x1, R135, P4 ;  /* 0x0000000110107824 */ /* 0x000fe200020e0687 */
[----:B-1----:R-:W-:-:S03]  /*40550*/  MOV R4, R9 ;  /* 0x0000000900047202 */ /* 0x002fc60000000f00 */
[----:B------:R-:W-:Y:S01]  /*40560*/  IMAD.X R10, R10, 0x1, R135, P5 ;  /* 0x000000010a0a7824 */ /* 0x000fe200028e0687 */
[----:B------:R1:W-:Y:S04]  /*40570*/  STL [R1+0x754], R16 ;  /* 0x0007541001007387 */ /* 0x0003e80000100800 */
[----:B------:R1:W-:Y:S04]  /*40580*/  STL [R1+0x798], R8 ;  /* 0x0007980801007387 */ /* 0x0003e80000100800 */
[----:B------:R-:W3:Y:S01]  /*40590*/  LDL.LU R9, [R1+0x8d4] ;  /* 0x0008d40001097983 */ /* 0x000ee20000300800 */
[----:B------:R-:W-:-:S03]  /*405a0*/  IMAD.MOV.U32 R5, RZ, RZ, R16 ;  /* 0x000000ffff057224 */ /* 0x000fc600078e0010 */
[----:B------:R4:W-:Y:S04]  /*405b0*/  STL [R1+0x794], R10 ;  /* 0x0007940a01007387 */ /* 0x0009e80000100800 */
[----:B-1----:R-:W3:Y:S04]  /*405c0*/  LDL.LU R16, [R1+0x914] ;  /* 0x0009140001107983 */ /* 0x002ee80000300800 */
[----:B------:R1:W-:Y:S02]  /*405d0*/  LDGSTS.E [R6+0x5a80], desc[UR22][R4.64], P2 ;  /* 0x05a8000004067fae */ /* 0x0003e400091a1016 */
[----:B-1----:R-:W-:Y:S01]  /*405e0*/  IMAD.MOV.U32 R4, RZ, RZ, R8 ;  /* 0x000000ffff047224 */ /* 0x002fe200078e0008 */
[-C--:B----4-:R-:W-:Y:S01]  /*405f0*/  IADD3 R11, P4, PT, R11, R134.reuse, RZ ;  /* 0x000000860b0b7210 */ /* 0x090fe20007f9e0ff */
[----:B------:R-:W-:Y:S01]  /*40600*/  IMAD.MOV.U32 R5, RZ, RZ, R10 ;  /* 0x000000ffff057224 */ /* 0x000fe200078e000a */
[----:B------:R-:W4:Y:S04]  /*40610*/  LDL.LU R8, [R1+0x958] ;  /* 0x0009580001087983 */ /* 0x000f280000300800 */
[----:B------:R-:W4:Y:S01]  /*40620*/  LDL.LU R10, [R1+0x998] ;  /* 0x00099800010a7983 */ /* 0x000f220000300800 */
[----:B------:R-:W-:-:S03]  /*40630*/  IADD3 R19, P5, PT, R19, R134, RZ ;  /* 0x0000008613137210 */ /* 0x000fc60007fbe0ff */
[----:B------:R1:W-:Y:S04]  /*40640*/  STL [R1+0x7d8], R11 ;  /* 0x0007d80b01007387 */ /* 0x0003e80000100800 */
[----:B------:R1:W-:Y:S01]  /*40650*/  LDGSTS.E [R6+0x5e80], desc[UR22][R4.64], P2 ;  /* 0x05e8000004067fae */ /* 0x0003e200091a1016 */
[--C-:B------:R-:W-:Y:S02]  /*40660*/  IMAD.X R12, R12, 0x1, R135.reuse, P4 ;  /* 0x000000010c0c7824 */ /* 0x100fe400020e0687 */
[----:B------:R-:W-:-:S03]  /*40670*/  IMAD.X R20, R20, 0x1, R135, P5 ;  /* 0x0000000114147824 */ /* 0x000fc600028e0687 */
[----:B------:R1:W-:Y:S02]  /*40680*/  STL [R1+0x7d4], R12 ;  /* 0x0007d40c01007387 */ /* 0x0003e40000100800 */
[----:B-1----:R-:W-:Y:S02]  /*40690*/  MOV R4, R11 ;  /* 0x0000000b00047202 */ /* 0x002fe40000000f00 */
[----:B------:R-:W-:Y:S04]  /*406a0*/  STL [R1+0x818], R19 ;  /* 0x0008181301007387 */ /* 0x000fe80000100800 */
[----:B------:R-:W4:Y:S01]  /*406b0*/  LDL.LU R11, [R1+0x954] ;  /* 0x00095400010b7983 */ /* 0x000f220000300800 */
[----:B------:R-:W-:Y:S01]  /*406c0*/  IMAD.MOV.U32 R5, RZ, RZ, R12 ;  /* 0x000000ffff057224 */ /* 0x000fe200078e000c */
[----:B------:R-:W-:-:S02]  /*406d0*/  IADD3 R13, P4, PT, R13, R134, RZ ;  /* 0x000000860d0d7210 */ /* 0x000fc40007f9e0ff */
[----:B------:R-:W-:Y:S04]  /*406e0*/  STL [R1+0x814], R20 ;  /* 0x0008141401007387 */ /* 0x000fe80000100800 */
[----:B------:R-:W4:Y:S01]  /*406f0*/  LDL.LU R12, [R1+0x994] ;  /* 0x00099400010c7983 */ /* 0x000f220000300800 */
[----:B------:R-:W-:-:S03]  /*40700*/  IADD3 R15, P5, PT, R15, R134, RZ ;  /* 0x000000860f0f7210 */ /* 0x000fc60007fbe0ff */
[----:B------:R1:W-:Y:S04]  /*40710*/  LDGSTS.E [R6+0x6280], desc[UR22][R4.64], P2 ;  /* 0x0628000004067fae */ /* 0x0003e800091a1016 */
[----:B------:R2:W-:Y:S01]  /*40720*/  STL [R1+0x858], R13 ;  /* 0x0008580d01007387 */ /* 0x0005e20000100800 */
[----:B-1----:R-:W-:Y:S02]  /*40730*/  IMAD.MOV.U32 R4, RZ, RZ, R19 ;  /* 0x000000ffff047224 */ /* 0x002fe400078e0013 */
[----:B------:R-:W-:-:S05]  /*40740*/  IMAD.MOV.U32 R5, RZ, RZ, R20 ;  /* 0x000000ffff057224 */ /* 0x000fca00078e0014 */
[----:B------:R1:W-:Y:S01]  /*40750*/  LDGSTS.E [R6+0x6680], desc[UR22][R4.64], P2 ;  /* 0x0668000004067fae */ /* 0x0003e200091a1016 */
[----:B--2---:R-:W-:Y:S01]  /*40760*/  IMAD.X R18, R18, 0x1, R135, P4 ;  /* 0x0000000112127824 */ /* 0x004fe200020e0687 */
[----:B-1----:R-:W-:-:S03]  /*40770*/  MOV R4, R13 ;  /* 0x0000000d00047202 */ /* 0x002fc60000000f00 */
[----:B------:R-:W-:Y:S01]  /*40780*/  IMAD.MOV.U32 R5, RZ, RZ, R18 ;  /* 0x000000ffff057224 */ /* 0x000fe200078e0012 */
[----:B------:R-:W-:Y:S01]  /*40790*/  STL [R1+0x854], R18 ;  /* 0x0008541201007387 */ /* 0x000fe20000100800 */
[----:B-----5:R-:W-:-:S03]  /*407a0*/  IMAD.X R17, R17, 0x1, R135, P5 ;  /* 0x0000000111117824 */ /* 0x020fc600028e0687 */
[----:B------:R1:W-:Y:S04]  /*407b0*/  STL [R1+0x898], R15 ;  /* 0x0008980f01007387 */ /* 0x0003e80000100800 */
[----:B------:R-:W2:Y:S04]  /*407c0*/  LDL.LU R13, [R1+0x1e0] ;  /* 0x0001e000010d7983 */ /* 0x000ea80000300800 */
[----:B------:R-:W-:Y:S04]  /*407d0*/  STL [R1+0x894], R17 ;  /* 0x0008941101007387 */ /* 0x000fe80000100800 */
[----:B------:R5:W-:Y:S04]  /*407e0*/  LDGSTS.E [R6+0x6a80], desc[UR22][R4.64], P2 ;  /* 0x06a8000004067fae */ /* 0x000be800091a1016 */
[----:B------:R-:W2:Y:S01]  /*407f0*/  LDL.LU R19, [R1+0x220] ;  /* 0x0002200001137983 */ /* 0x000ea20000300800 */
[----:B------:R-:W-:Y:S01]  /*40800*/  IADD3 R7, P4, PT, R7, R134, RZ ;  /* 0x0000008607077210 */ /* 0x000fe20007f9e0ff */
[----:B-----5:R-:W-:-:S02]  /*40810*/  IMAD.MOV.U32 R4, RZ, RZ, R15 ;  /* 0x000000ffff047224 */ /* 0x020fc400078e000f */
[----:B-1----:R-:W5:Y:S01]  /*40820*/  LDL.LU R15, [R1+0x1dc] ;  /* 0x0001dc00010f7983 */ /* 0x002f620000300800 */
[----:B------:R-:W-:Y:S01]  /*40830*/  IMAD.MOV.U32 R5, RZ, RZ, R17 ;  /* 0x000000ffff057224 */ /* 0x000fe200078e0011 */
[----:B---3--:R-:W-:Y:S02]  /*40840*/  IADD3 R14, P5, PT, R14, R134, RZ ;  /* 0x000000860e0e7210 */ /* 0x008fe40007fbe0ff */
[----:B------:R-:W3:Y:S04]  /*40850*/  LDL.LU R20, [R1+0x21c] ;  /* 0x00021c0001147983 */ /* 0x000ee80000300800 */
[----:B------:R1:W-:Y:S04]  /*40860*/  LDGSTS.E [R6+0x6e80], desc[UR22][R4.64], P2 ;  /* 0x06e8000004067fae */ /* 0x0003e800091a1016 */
[----:B------:R1:W-:Y:S02]  /*40870*/  STL [R1+0x8d8], R7 ;  /* 0x0008d80701007387 */ /* 0x0003e40000100800 */
[----:B-1----:R-:W-:Y:S01]  /*40880*/  MOV R4, R7 ;  /* 0x0000000700047202 */ /* 0x002fe20000000f00 */
[----:B------:R-:W-:-:S04]  /*40890*/  IMAD.X R9, R9, 0x1, R135, P4 ;  /* 0x0000000109097824 */ /* 0x000fc800020e0687 */
[----:B------:R-:W-:Y:S01]  /*408a0*/  IMAD.MOV.U32 R5, RZ, RZ, R9 ;  /* 0x000000ffff057224 */ /* 0x000fe200078e0009 */
[----:B------:R1:W-:Y:S01]  /*408b0*/  STL [R1+0x8d4], R9 ;  /* 0x0008d40901007387 */ /* 0x0003e20000100800 */
[----:B------:R-:W-:-:S03]  /*408c0*/  IMAD.X R16, R16, 0x1, R135, P5 ;  /* 0x0000000110107824 */ /* 0x000fc600028e0687 */
[----:B------:R-:W-:Y:S04]  /*408d0*/  STL [R1+0x918], R14 ;  /* 0x0009180e01007387 */ /* 0x000fe80000100800 */
[----:B------:R-:W3:Y:S04]  /*408e0*/  LDL.LU R7, [R1+0x260] ;  /* 0x0002600001077983 */ /* 0x000ee80000300800 */
[----:B------:R1:W-:Y:S04]  /*408f0*/  STL [R1+0x914], R16 ;  /* 0x0009141001007387 */ /* 0x0003e80000100800 */
[----:B------:R1:W-:Y:S04]  /*40900*/  LDGSTS.E [R6+0x7280], desc[UR22][R4.64], P2 ;  /* 0x0728000004067fae */ /* 0x0003e800091a1016 */
[----:B-1----:R-:W3:Y:S01]  /*40910*/  LDL.LU R9, [R1+0x2a0] ;  /* 0x0002a00001097983 */ /* 0x002ee20000300800 */
[----:B------:R-:W-:-:S03]  /*40920*/  IMAD.MOV.U32 R5, RZ, RZ, R16 ;  /* 0x000000ffff057224 */ /* 0x000fc600078e0010 */
[----:B------:R-:W3:Y:S04]  /*40930*/  LDL.LU R16, [R1+0x25c] ;  /* 0x00025c0001107983 */ /* 0x000ee80000300800 */
[----:B------:R-:W3:Y:S01]  /*40940*/  LDL.LU R18, [R1+0x29c] ;  /* 0x00029c0001127983 */ /* 0x000ee20000300800 */
[-C--:B----4-:R-:W-:Y:S01]  /*40950*/  IADD3 R8, P4, PT, R8, R134.reuse, RZ ;  /* 0x0000008608087210 */ /* 0x090fe20007f9e0ff */
[----:B------:R-:W-:Y:S01]  /*40960*/  IMAD.MOV.U32 R4, RZ, RZ, R14 ;  /* 0x000000ffff047224 */ /* 0x000fe200078e000e */
[----:B------:R-:W-:-:S03]  /*40970*/  IADD3 R10, P5, PT, R10, R134, RZ ;  /* 0x000000860a0a7210 */ /* 0x000fc60007fbe0ff */
[----:B------:R1:W-:Y:S04]  /*40980*/  STL [R1+0x958], R8 ;  /* 0x0009580801007387 */ /* 0x0003e80000100800 */
[----:B------:R4:W-:Y:S01]  /*40990*/  LDGSTS.E [R6+0x7680], desc[UR22][R4.64], P2 ;  /* 0x0768000004067fae */ /* 0x0009e200091a1016 */
[----:B------:R-:W-:Y:S01]  /*409a0*/  IMAD.X R11, R11, 0x1, R135, P4 ;  /* 0x000000010b0b7824 */ /* 0x000fe200020e0687 */
[----:B----4-:R-:W-:-:S04]  /*409b0*/  MOV R4, R8 ;  /* 0x0000000800047202 */ /* 0x010fc80000000f00 */
[----:B------:R4:W-:Y:S01]  /*409c0*/  STL [R1+0x954], R11 ;  /* 0x0009540b01007387 */ /* 0x0009e20000100800 */
[----:B------:R-:W-:-:S03]  /*409d0*/  IMAD.X R12, R12, 0x1, R135, P5 ;  /* 0x000000010c0c7824 */ /* 0x000fc600028e0687 */
[----:B------:R-:W-:Y:S01]  /*409e0*/  STL [R1+0x998], R10 ;  /* 0x0009980a01007387 */ /* 0x000fe20000100800 */
[----:B------:R-:W-:-:S03]  /*409f0*/  IMAD.MOV.U32 R5, RZ, RZ, R11 ;  /* 0x000000ffff057224 */ /* 0x000fc600078e000b */
[----:B-1----:R-:W3:Y:S04]  /*40a00*/  LDL.LU R8, [R1+0x2e0] ;  /* 0x0002e00001087983 */ /* 0x002ee80000300800 */
[----:B------:R1:W-:Y:S04]  /*40a10*/  STL [R1+0x994], R12 ;  /* 0x0009940c01007387 */ /* 0x0003e80000100800 */
[----:B----4-:R-:W4:Y:S04]  /*40a20*/  LDL.LU R11, [R1+0x320] ;  /* 0x00032000010b7983 */ /* 0x010f280000300800 */
[----:B------:R-:W4:Y:S04]  /*40a30*/  LDL.LU R14, [R1+0x2dc] ;  /* 0x0002dc00010e7983 */ /* 0x000f280000300800 */
[----:B------:R-:W4:Y:S04]  /*40a40*/  LDL.LU R17, [R1+0x31c] ;  /* 0x00031c0001117983 */ /* 0x000f280000300800 */
[----:B------:R1:W-:Y:S02]  /*40a50*/  LDGSTS.E [R6+0x7a80], desc[UR22][R4.64], P2 ;  /* 0x07a8000004067fae */ /* 0x0003e400091a1016 */
[----:B-1----:R-:W-:-:S02]  /*40a60*/  IMAD.MOV.U32 R4, RZ, RZ, R10 ;  /* 0x000000ffff047224 */ /* 0x002fc400078e000a */
[----:B------:R-:W-:Y:S02]  /*40a70*/  IMAD.MOV.U32 R5, RZ, RZ, R12 ;  /* 0x000000ffff057224 */ /* 0x000fe400078e000c */
[----:B------:R-:W4:Y:S04]  /*40a80*/  LDL.LU R12, [R1+0x360] ;  /* 0x00036000010c7983 */ /* 0x000f280000300800 */
[----:B------:R-:W4:Y:S04]  /*40a90*/  LDL.LU R10, [R1+0x3a0] ;  /* 0x0003a000010a7983 */ /* 0x000f280000300800 */
[----:B------:R1:W-:Y:S01]  /*40aa0*/  LDGSTS.E [R6+0x7e80], desc[UR22][R4.64], P2 ;  /* 0x07e8000004067fae */ /* 0x0003e200091a1016 */
[----:B--2---:R-:W-:-:S05]  /*40ab0*/  IADD3 R13, P4, PT, R13, R134, RZ ;  /* 0x000000860d0d7210 */ /* 0x004fca0007f9e0ff */
        /* <DEDUP_REMOVED lines=11> */
[----:B---3--:R-:W-:-:S03]  /*40b70*/  IADD3.X R20, PT, PT, R20, R135, RZ, P5, !PT ;  /* 0x0000008714147210 */ /* 0x008fc60002ffe4ff */
[----:B------:R1:W-:Y:S04]  /*40b80*/  LDGSTS.E [R6+0x300], desc[UR22][R4.64], P2 ;  /* 0x0030000004067fae */ /* 0x0003e800091a1016 */
[----:B------:R-:W-:Y:S01]  /*40b90*/  STL [R1+0x21c], R20 ;  /* 0x00021c1401007387 */ /* 0x000fe20000100800 */
[----:B-1----:R-:W-:Y:S02]  /*40ba0*/  IMAD.MOV.U32 R4, RZ, RZ, R19 ;  /* 0x000000ffff047224 */ /* 0x002fe400078e0013 */
[----:B------:R-:W-:-:S05]  /*40bb0*/  IMAD.MOV.U32 R5, RZ, RZ, R20 ;  /* 0x000000ffff057224 */ /* 0x000fca00078e0014 */
[----:B------:R1:W-:Y:S01]  /*40bc0*/  LDGSTS.E [R6+0x700], desc[UR22][R4.64], P2 ;  /* 0x0070000004067fae */ /* 0x0003e200091a1016 */
[----:B------:R-:W-:-:S05]  /*40bd0*/  IADD3 R7, P4, PT, R7, R134, RZ ;  /* 0x0000008607077210 */ /* 0x000fca0007f9e0ff */
[----:B------:R-:W-:Y:S01]  /*40be0*/  STL [R1+0x260], R7 ;  /* 0x0002600701007387 */ /* 0x000fe20000100800 */
[----:B-1----:R-:W-:Y:S01]  /*40bf0*/  IMAD.MOV.U32 R4, RZ, RZ, R7 ;  /* 0x000000ffff047224 */ /* 0x002fe200078e0007 */
[----:B------:R-:W-:Y:S01]  /*40c00*/  IADD3 R9, P5, PT, R9, R134, RZ ;  /* 0x0000008609097210 */ /* 0x000fe20007fbe0ff */
[----:B------:R-:W-:-:S03]  /*40c10*/  IMAD.X R16, R16, 0x1, R135, P4 ;  /* 0x0000000110107824 */ /* 0x000fc600020e0687 */
[----:B------:R-:W-:Y:S02]  /*40c20*/  IADD3.X R18, PT, PT, R18, R135, RZ, P5, !PT ;  /* 0x0000008712127210 */ /* 0x000fe40002ffe4ff */
[----:B------:R1:W-:Y:S01]  /*40c30*/  STL [R1+0x25c], R16 ;  /* 0x00025c1001007387 */ /* 0x0003e20000100800 */
[----:B------:R-:W-:-:S03]  /*40c40*/  IMAD.MOV.U32 R5, RZ, RZ, R16 ;  /* 0x000000ffff057224 */ /* 0x000fc600078e0010 */
[----:B------:R-:W-:Y:S04]  /*40c50*/  STL [R1+0x2a0], R9 ;  /* 0x0002a00901007387 */ /* 0x000fe80000100800 */
[----:B------:R3:W-:Y:S04]  /*40c60*/  LDGSTS.E [R6+0xb00], desc[UR22][R4.64], P2 ;  /* 0x00b0000004067fae */ /* 0x0007e800091a1016 */
[----:B-1----:R-:W5:Y:S04]  /*40c70*/  LDL.LU R16, [R1+0x3e0] ;  /* 0x0003e00001107983 */ /* 0x002f680000300800 */
[----:B------:R1:W-:Y:S04]  /*40c80*/  STL [R1+0x29c], R18 ;  /* 0x00029c1201007387 */ /* 0x0003e80000100800 */
[----:B------:R-:W5:Y:S01]  /*40c90*/  LDL.LU R7, [R1+0x420] ;  /* 0x0004200001077983 */ /* 0x000f620000300800 */
[----:B---3--:R-:W-:-:S03]  /*40ca0*/  IMAD.MOV.U32 R5, RZ, RZ, R18 ;  /* 0x000000ffff057224 */ /* 0x008fc600078e0012 */
[----:B-1----:R-:W3:Y:S01]  /*40cb0*/  LDL.LU R18, [R1+0x3dc] ;  /* 0x0003dc0001127983 */ /* 0x002ee20000300800 */
[----:B------:R-:W-:-:S03]  /*40cc0*/  IMAD.MOV.U32 R4, RZ, RZ, R9 ;  /* 0x000000ffff047224 */ /* 0x000fc600078e0009 */
[----:B------:R-:W3:Y:S04]  /*40cd0*/  LDL.LU R9, [R1+0x41c] ;  /* 0x00041c0001097983 */ /* 0x000ee80000300800 */
[----:B------:R1:W-:Y:S01]  /*40ce0*/  LDGSTS.E [R6+0xf00], desc[UR22][R4.64], P2 ;  /* 0x00f0000004067fae */ /* 0x0003e200091a1016 */
[----:B------:R-:W-:-:S05]  /*40cf0*/  IADD3 R8, P4, PT, R8, R134, RZ ;  /* 0x0000008608087210 */ /* 0x000fca0007f9e0ff */
[----:B------:R-:W-:Y:S01]  /*40d00*/  STL [R1+0x2e0], R8 ;  /* 0x0002e00801007387 */ /* 0x000fe20000100800 */
[----:B----4-:R-:W-:Y:S01]  /*40d10*/  IADD3 R11, P5, PT, R11, R134, RZ ;  /* 0x000000860b0b7210 */ /* 0x010fe20007fbe0ff */
[----:B------:R-:W-:Y:S02]  /*40d20*/  IMAD.X R14, R14, 0x1, R135, P4 ;  /* 0x000000010e0e7824 */ /* 0x000fe400020e0687 */
[----:B-1----:R-:W-:Y:S01]  /*40d30*/  IMAD.MOV.U32 R4, RZ, RZ, R8 ;  /* 0x000000ffff047224 */ /* 0x002fe200078e0008 */
[----:B------:R-:W-:Y:S02]  /*40d40*/  IADD3.X R17, PT, PT, R17, R135, RZ, P5, !PT ;  /* 0x0000008711117210 */ /* 0x000fe40002ffe4ff */
[----:B------:R1:W-:Y:S01]  /*40d50*/  STL [R1+0x2dc], R14 ;  /* 0x0002dc0e01007387 */ /* 0x0003e20000100800 */
[----:B------:R-:W-:-:S03]  /*40d60*/  IMAD.MOV.U32 R5, RZ, RZ, R14 ;  /* 0x000000ffff057224 */ /* 0x000fc600078e000e */
[----:B------:R-:W-:Y:S04]  /*40d70*/  STL [R1+0x320], R11 ;  /* 0x0003200b01007387 */ /* 0x000fe80000100800 */
[----:B------:R4:W-:Y:S04]  /*40d80*/  LDGSTS.E [R6+0x1300], desc[UR22][R4.64], P2 ;  /* 0x0130000004067fae */ /* 0x0009e800091a1016 */
[----:B-1----:R-:W3:Y:S04]  /*40d90*/  LDL.LU R14, [R1+0x460] ;  /* 0x00046000010e7983 */ /* 0x002ee80000300800 */
[----:B------:R1:W-:Y:S01]  /*40da0*/  STL [R1+0x31c], R17 ;  /* 0x00031c1101007387 */ /* 0x0003e20000100800 */
[----:B------:R-:W-:-:S03]  /*40db0*/  IADD3 R12, P4, PT, R12, R134, RZ ;  /* 0x000000860c0c7210 */ /* 0x000fc60007f9e0ff */
[----:B------:R-:W3:Y:S01]  /*40dc0*/  LDL.LU R8, [R1+0x4a0] ;  /* 0x0004a00001087983 */ /* 0x000ee20000300800 */
[----:B----4-:R-:W-:-:S03]  /*40dd0*/  IMAD.MOV.U32 R5, RZ, RZ, R17 ;  /* 0x000000ffff057224 */ /* 0x010fc600078e0011 */
[----:B-1----:R-:W4:Y:S01]  /*40de0*/  LDL.LU R17, [R1+0x45c] ;  /* 0x00045c0001117983 */ /* 0x002f220000300800 */
[----:B------:R-:W-:Y:S01]  /*40df0*/  IMAD.MOV.U32 R4, RZ, RZ, R11 ;  /* 0x000000ffff047224 */ /* 0x000fe200078e000b */
[----:B------:R-:W-:Y:S02]  /*40e00*/  IADD3 R10, P5, PT, R10, R134, RZ ;  /* 0x000000860a0a7210 */ /* 0x000fe40007fbe0ff */
[----:B------:R-:W4:Y:S04]  /*40e10*/  LDL.LU R11, [R1+0x49c] ;  /* 0x00049c00010b7983 */ /* 0x000f280000300800 */
[----:B------:R1:W-:Y:S04]  /*40e20*/  LDGSTS.E [R6+0x1700], desc[UR22][R4.64], P2 ;  /* 0x0170000004067fae */ /* 0x0003e800091a1016 */
[----:B------:R2:W-:Y:S01]  /*40e30*/  STL [R1+0x360], R12 ;  /* 0x0003600c01007387 */ /* 0x0005e20000100800 */
[----:B-1----:R-:W-:-:S02]  /*40e40*/  IMAD.MOV.U32 R4, RZ, RZ, R12 ;  /* 0x000000ffff047224 */ /* 0x002fc400078e000c */
[----:B--2---:R-:W-:Y:S01]  /*40e50*/  IMAD.X R15, R15, 0x1, R135, P4 ;  /* 0x000000010f0f7824 */ /* 0x004fe200020e0687 */
[----:B-----5:R-:W-:-:S04]  /*40e60*/  IADD3.X R13, PT, PT, R13, R135, RZ, P5, !PT ;  /* 0x000000870d0d7210 */ /* 0x020fc80002ffe4ff */
[----:B------:R-:W-:Y:S01]  /*40e70*/  STL [R1+0x35c], R15 ;  /* 0x00035c0f01007387 */ /* 0x000fe20000100800 */
[----:B------:R-:W-:-:S03]  /*40e80*/  IMAD.MOV.U32 R5, RZ, RZ, R15 ;  /* 0x000000ffff057224 */ /* 0x000fc600078e000f */
[----:B------:R-:W-:Y:S04]  /*40e90*/  STL [R1+0x3a0], R10 ;  /* 0x0003a00a01007387 */ /* 0x000fe80000100800 */
[----:B------:R-:W2:Y:S04]  /*40ea0*/  LDL.LU R12, [R1+0x4e0] ;  /* 0x0004e000010c7983 */ /* 0x000ea80000300800 */
[----:B------:R1:W-:Y:S04]  /*40eb0*/  STL [R1+0x39c], R13 ;  /* 0x00039c0d01007387 */ /* 0x0003e80000100800 */
[----:B------:R5:W-:Y:S04]  /*40ec0*/  LDGSTS.E [R6+0x1b00], desc[UR22][R4.64], P2 ;  /* 0x01b0000004067fae */ /* 0x000be800091a1016 */
[----:B------:R-:W2:Y:S01]  /*40ed0*/  LDL.LU R19, [R1+0x520] ;  /* 0x0005200001137983 */ /* 0x000ea20000300800 */
[----:B-----5:R-:W-:-:S03]  /*40ee0*/  IMAD.MOV.U32 R5, RZ, RZ, R13 ;  /* 0x000000ffff057224 */ /* 0x020fc600078e000d */
[----:B-1----:R-:W5:Y:S04]  /*40ef0*/  LDL.LU R13, [R1+0x4dc] ;  /* 0x0004dc00010d7983 */ /* 0x002f680000300800 */
[----:B------:R-:W5:Y:S01]  /*40f00*/  LDL.LU R20, [R1+0x51c] ;  /* 0x00051c0001147983 */ /* 0x000f620000300800 */
[----:B------:R-:W-:-:S03]  /*40f10*/  IMAD.MOV.U32 R4, RZ, RZ, R10 ;  /* 0x000000ffff047224 */ /* 0x000fc600078e000a */
[----:B------:R-:W5:Y:S04]  /*40f20*/  LDL.LU R10, [R1+0x560] ;  /* 0x00056000010a7983 */ /* 0x000f680000300800 */
[----:B------:R-:W5:Y:S04]  /*40f30*/  LDL.LU R15, [R1+0x5a0] ;  /* 0x0005a000010f7983 */ /* 0x000f680000300800 */
[----:B------:R1:W-:Y:S01]  /*40f40*/  LDGSTS.E [R6+0x1f00], desc[UR22][R4.64], P2 ;  /* 0x01f0000004067fae */ /* 0x0003e200091a1016 */
[----:B------:R-:W-:-:S05]  /*40f50*/  IADD3 R16, P4, PT, R16, R134, RZ ;  /* 0x0000008610107210 */ /* 0x000fca0007f9e0ff */
[----:B------:R3:W-:Y:S01]  /*40f60*/  STL [R1+0x3e0], R16 ;  /* 0x0003e01001007387 */ /* 0x0007e20000100800 */
[----:B------:R-:W-:Y:S01]  /*40f70*/  IADD3 R7, P5, PT, R7, R134, RZ ;  /* 0x0000008607077210 */ /* 0x000fe20007fbe0ff */
[----:B---3--:R-:W-:Y:S02]  /*40f80*/  IMAD.X R18, R18, 0x1, R135, P4 ;  /* 0x0000000112127824 */ /* 0x008fe400020e0687 */
[----:B-1----:R-:W-:Y:S01]  /*40f90*/  IMAD.MOV.U32 R4, RZ, RZ, R16 ;  /* 0x000000ffff047224 */ /* 0x002fe200078e0010 */
[----:B------:R-:W-:Y:S02]  /*40fa0*/  IADD3.X R9, PT, PT, R9, R135, RZ, P5, !PT ;  /* 0x0000008709097210 */ /* 0x000fe40002ffe4ff */
[----:B------:R1:W-:Y:S04]  /*40fb0*/  STL [R1+0x3dc], R18 ;  /* 0x0003dc1201007387 */ /* 0x0003e80000100800 */
[----:B------:R3:W-:Y:S04]  /*40fc0*/  STL [R1+0x420], R7 ;  /* 0x0004200701007387 */ /* 0x0007e80000100800 */
[----:B------:R-:W5:Y:S01]  /*40fd0*/  LDL.LU R16, [R1+0x55c] ;  /* 0x00055c0001107983 */ /* 0x000f620000300800 */
[----:B------:R-:W-:-:S03]  /*40fe0*/  IMAD.MOV.U32 R5, RZ, RZ, R18 ;  /* 0x000000ffff057224 */ /* 0x000fc600078e0012 */
[----:B------:R3:W-:Y:S04]  /*40ff0*/  STL [R1+0x41c], R9 ;  /* 0x00041c0901007387 */ /* 0x0007e80000100800 */
[----:B-1----:R-:W5:Y:S04]  /*41000*/  LDL.LU R18, [R1+0x59c] ;  /* 0x00059c0001127983 */ /* 0x002f680000300800 */
[----:B------:R1:W-:Y:S01]  /*41010*/  LDGSTS.E [R6+0x2300], desc[UR22][R4.64], P2 ;  /* 0x0230000004067fae */ /* 0x0003e200091a1016 */
[----:B------:R-:W-:Y:S01]  /*41020*/  IADD3 R14, P4, PT, R14, R134, RZ ;  /* 0x000000860e0e7210 */ /* 0x000fe20007f9e0ff */
[----:B-1----:R-:W-:-:S02]  /*41030*/  IMAD.MOV.U32 R4, RZ, RZ, R7 ;  /* 0x000000ffff047224 */ /* 0x002fc400078e0007 */
[----:B------:R-:W-:Y:S01]  /*41040*/  IMAD.MOV.U32 R5, RZ, RZ, R9 ;  /* 0x000000ffff057224 */ /* 0x000fe200078e0009 */
[----:B---3--:R-:W3:Y:S01]  /*41050*/  LDL.LU R7, [R1+0x5e0] ;  /* 0x0005e00001077983 */ /* 0x008ee20000300800 */
[----:B------:R-:W-:-:S03]  /*41060*/  IADD3 R8, P5, PT, R8, R134, RZ ;  /* 0x0000008608087210 */ /* 0x000fc60007fbe0ff */
[----:B------:R-:W3:Y:S01]  /*41070*/  LDL.LU R9, [R1+0x620] ;  /* 0x0006200001097983 */ /* 0x000ee20000300800 */
[----:B----4-:R-:W-:-:S03]  /*41080*/  IMAD.X R17, R17, 0x1, R135, P4 ;  /* 0x0000000111117824 */ /* 0x010fc600020e0687 */
[----:B------:R1:W-:Y:S01]  /*41090*/  STL [R1+0x460], R14 ;  /* 0x0004600e01007387 */ /* 0x0003e20000100800 */
[----:B------:R-:W-:-:S03]  /*410a0*/  IADD3.X R11, PT, PT, R11, R135, RZ, P5, !PT ;  /* 0x000000870b0b7210 */ /* 0x000fc60002ffe4ff */
[----:B------:R4:W-:Y:S04]  /*410b0*/  LDGSTS.E [R6+0x2700], desc[UR22][R4.64], P2 ;  /* 0x0270000004067fae */ /* 0x0009e800091a1016 */
[----:B------:R1:W-:Y:S04]  /*410c0*/  STL [R1+0x45c], R17 ;  /* 0x00045c1101007387 */ /* 0x0003e80000100800 */
[----:B------:R-:W-:Y:S01]  /*410d0*/  STL [R1+0x4a0], R8 ;  /* 0x0004a00801007387 */ /* 0x000fe20000100800 */
[----:B----4-:R-:W-:-:S03]  /*410e0*/  IMAD.MOV.U32 R4, RZ, RZ, R14 ;  /* 0x000000ffff047224 */ /* 0x010fc600078e000e */
[----:B-1----:R-:W4:Y:S01]  /*410f0*/  LDL.LU R14, [R1+0x5dc] ;  /* 0x0005dc00010e7983 */ /* 0x002f220000300800 */
[----:B------:R-:W-:-:S03]  /*41100*/  IMAD.MOV.U32 R5, RZ, RZ, R17 ;  /* 0x000000ffff057224 */ /* 0x000fc600078e0011 */
[----:B------:R1:W-:Y:S04]  /*41110*/  STL [R1+0x49c], R11 ;  /* 0x00049c0b01007387 */ /* 0x0003e80000100800 */
[----:B------:R-:W4:Y:S04]  /*41120*/  LDL.LU R17, [R1+0x61c] ;  /* 0x00061c0001117983 */ /* 0x000f280000300800 */
[----:B------:R1:W-:Y:S02]  /*41130*/  LDGSTS.E [R6+0x2b00], desc[UR22][R4.64], P2 ;  /* 0x02b0000004067fae */ /* 0x0003e400091a1016 */
[----:B-1----:R-:W-:-:S02]  /*41140*/  IMAD.MOV.U32 R4, RZ, RZ, R8 ;  /* 0x000000ffff047224 */ /* 0x002fc400078e0008 */
[----:B------:R-:W-:Y:S02]  /*41150*/  IMAD.MOV.U32 R5, RZ, RZ, R11 ;  /* 0x000000ffff057224 */ /* 0x000fe400078e000b */
[----:B------:R-:W4:Y:S04]  /*41160*/  LDL.LU R11, [R1+0x660] ;  /* 0x00066000010b7983 */ /* 0x000f280000300800 */
[----:B------:R-:W4:Y:S01]  /*41170*/  LDL.LU R8, [R1+0x6a0] ;  /* 0x0006a00001087983 */ /* 0x000f220000300800 */
[----:B--2---:R-:W-:-:S03]  /*41180*/  IADD3 R12, P4, PT, R12, R134, RZ ;  /* 0x000000860c0c7210 */ /* 0x004fc60007f9e0ff */
[----:B------:R1:W-:Y:S04]  /*41190*/  LDGSTS.E [R6+0x2f00], desc[UR22][R4.64], P2 ;  /* 0x02f0000004067fae */ /* 0x0003e800091a1016 */
[----:B------:R-:W-:Y:S01]  /*411a0*/  STL [R1+0x4e0], R12 ;  /* 0x0004e00c01007387 */ /* 0x000fe20000100800 */
[----:B------:R-:W-:Y:S01]  /*411b0*/  IADD3 R19, P5, PT, R19, R134, RZ ;  /* 0x0000008613137210 */ /* 0x000fe20007fbe0ff */
[----:B-----5:R-:W-:-:S03]  /*411c0*/  IMAD.X R13, R13, 0x1, R135, P4 ;  /* 0x000000010d0d7824 */ /* 0x020fc600020e0687 */
[----:B------:R-:W-:Y:S02]  /*411d0*/  IADD3.X R20, PT, PT, R20, R135, RZ, P5, !PT ;  /* 0x0000008714147210 */ /* 0x000fe40002ffe4ff */
[----:B------:R2:W-:Y:S01]  /*411e0*/  STL [R1+0x4dc], R13 ;  /* 0x0004dc0d01007387 */ /* 0x0005e20000100800 */
[----:B-1----:R-:W-:-:S03]  /*411f0*/  IMAD.MOV.U32 R5, RZ, RZ, R13 ;  /* 0x000000ffff057224 */ /* 0x002fc600078e000d */
[----:B------:R-:W-:Y:S01]  /*41200*/  STL [R1+0x520], R19 ;  /* 0x0005201301007387 */ /* 0x000fe20000100800 */
[----:B------:R-:W-:-:S03]  /*41210*/  IMAD.MOV.U32 R4, RZ, RZ, R12 ;  /* 0x000000ffff047224 */ /* 0x000fc600078e000c */
[----:B--2---:R-:W2:Y:S04]  /*41220*/  LDL.LU R13, [R1+0x65c] ;  /* 0x00065c00010d7983 */ /* 0x004ea80000300800 */
[----:B------:R-:W-:Y:S04]  /*41230*/  STL [R1+0x51c], R20 ;  /* 0x00051c1401007387 */ /* 0x000fe80000100800 */
[----:B------:R-:W5:Y:S01]  /*41240*/  LDL.LU R12, [R1+0x69c] ;  /* 0x00069c00010c7983 */ /* 0x000f620000300800 */
[----:B------:R-:W-:-:S03]  /*41250*/  IADD3 R10, P4, PT, R10, R134, RZ ;  /* 0x000000860a0a7210 */ /* 0x000fc60007f9e0ff */
[----:B------:R1:W-:Y:S01]  /*41260*/  LDGSTS.E [R6+0x3300], desc[UR22][R4.64], P2 ;  /* 0x0330000004067fae */ /* 0x0003e200091a1016 */
[----:B------:R-:W-:-:S03]  /*41270*/  IADD3 R15, P5, PT, R15, R134, RZ ;  /* 0x000000860f0f7210 */ /* 0x000fc60007fbe0ff */
[----:B------:R-:W-:Y:S01]  /*41280*/  STL [R1+0x560], R10 ;  /* 0x0005600a01007387 */ /* 0x000fe20000100800 */
[----:B-1----:R-:W-:Y:S02]  /*41290*/  IMAD.MOV.U32 R4, RZ, RZ, R19 ;  /* 0x000000ffff047224 */ /* 0x002fe400078e0013 */
[----:B------:R-:W-:-:S05]  /*412a0*/  IMAD.MOV.U32 R5, RZ, RZ, R20 ;  /* 0x000000ffff057224 */ /* 0x000fca00078e0014 */
[----:B------:R1:W-:Y:S02]  /*412b0*/  LDGSTS.E [R6+0x3700], desc[UR22][R4.64], P2 ;  /* 0x0370000004067fae */ /* 0x0003e400091a1016 */
[----:B-1----:R-:W-:Y:S02]  /*412c0*/  IMAD.MOV.U32 R4, RZ, RZ, R10 ;  /* 0x000000ffff047224 */ /* 0x002fe400078e000a */
[----:B------:R-:W-:-:S04]  /*412d0*/  IMAD.X R16, R16, 0x1, R135, P4 ;  /* 0x0000000110107824 */ /* 0x000fc800020e0687 */
[----:B------:R-:W-:Y:S01]  /*412e0*/  IMAD.MOV.U32 R5, RZ, RZ, R16 ;  /* 0x000000ffff057224 */ /* 0x000fe200078e0010 */
[----:B------:R1:W-:Y:S01]  /*412f0*/  STL [R1+0x55c], R16 ;  /* 0x00055c1001007387 */ /* 0x0003e20000100800 */
[----:B------:R-:W-:-:S03]  /*41300*/  IADD3.X R18, PT, PT, R18, R135, RZ, P5, !PT ;  /* 0x0000008712127210 */ /* 0x000fc60002ffe4ff */
[----:B------:R-:W-:Y:S04]  /*41310*/  STL [R1+0x5a0], R15 ;  /* 0x0005a00f01007387 */ /* 0x000fe80000100800 */
[----:B------:R1:W-:Y:S04]  /*41320*/  LDGSTS.E [R6+0x3b00], desc[UR22][R4.64], P2 ;  /* 0x03b0000004067fae */ /* 0x0003e800091a1016 */
[----:B-1----:R-:W5:Y:S04]  /*41330*/  LDL.LU R16, [R1+0x6e0] ;  /* 0x0006e00001107983 */ /* 0x002f680000300800 */
[----:B------:R1:W-:Y:S04]  /*41340*/  STL [R1+0x59c], R18 ;  /* 0x00059c1201007387 */ /* 0x0003e80000100800 */
[----:B------:R-:W5:Y:S01]  /*41350*/  LDL.LU R10, [R1+0x720] ;  /* 0x00072000010a7983 */ /* 0x000f620000300800 */
[----:B------:R-:W-:-:S03]  /*41360*/  IMAD.MOV.U32 R5, RZ, RZ, R18 ;  /* 0x000000ffff057224 */ /* 0x000fc600078e0012 */
[----:B-1----:R-:W5:Y:S01]  /*41370*/  LDL.LU R18, [R1+0x6dc] ;  /* 0x0006dc0001127983 */ /* 0x002f620000300800 */
[----:B------:R-:W-:-:S03]  /*41380*/  IMAD.MOV.U32 R4, RZ, RZ, R15 ;  /* 0x000000ffff047224 */ /* 0x000fc600078e000f */
[----:B------:R-:W5:Y:S01]  /*41390*/  LDL.LU R15, [R1+0x71c] ;  /* 0x00071c00010f7983 */ /* 0x000f620000300800 */
[-C--:B---3--:R-:W-:Y:S02]  /*413a0*/  IADD3 R7, P4, PT, R7, R134.reuse, RZ ;  /* 0x0000008607077210 */ /* 0x088fe40007f9e0ff */
[----:B------:R-:W-:Y:S01]  /*413b0*/  IADD3 R9, P5, PT, R9, R134, RZ ;  /* 0x0000008609097210 */ /* 0x000fe20007fbe0ff */
[----:B------:R1:W-:Y:S04]  /*413c0*/  LDGSTS.E [R6+0x3f00], desc[UR22][R4.64], P2 ;  /* 0x03f0000004067fae */ /* 0x0003e800091a1016 */
[----:B------:R-:W-:Y:S01]  /*413d0*/  STL [R1+0x5e0], R7 ;  /* 0x0005e00701007387 */ /* 0x000fe20000100800 */
[----:B-1----:R-:W-:Y:S02]  /*413e0*/  IMAD.MOV.U32 R4, RZ, RZ, R7 ;  /* 0x000000ffff047224 */ /* 0x002fe400078e0007 */
[----:B----4-:R-:W-:-:S04]  /*413f0*/  IMAD.X R14, R14, 0x1, R135, P4 ;  /* 0x000000010e0e7824 */ /* 0x010fc800020e0687 */
[----:B------:R-:W-:Y:S01]  /*41400*/  IMAD.MOV.U32 R5, RZ, RZ, R14 ;  /* 0x000000ffff057224 */ /* 0x000fe200078e000e */
[----:B------:R1:W-:Y:S01]  /*41410*/  STL [R1+0x5dc], R14 ;  /* 0x0005dc0e01007387 */ /* 0x0003e20000100800 */
[----:B------:R-:W-:-:S03]  /*41420*/  IADD3.X R17, PT, PT, R17, R135, RZ, P5, !PT ;  /* 0x0000008711117210 */ /* 0x000fc60002ffe4ff */
[----:B------:R-:W-:Y:S04]  /*41430*/  STL [R1+0x620], R9 ;  /* 0x0006200901007387 */ /* 0x000fe80000100800 */
[----:B------:R3:W-:Y:S04]  /*41440*/  LDGSTS.E [R6+0x4300], desc[UR22][R4.64], P2 ;  /* 0x0430000004067fae */ /* 0x0007e800091a1016 */
[----:B-1----:R-:W4:Y:S04]  /*41450*/  LDL.LU R14, [R1+0x760] ;  /* 0x00076000010e7983 */ /* 0x002f280000300800 */
[----:B------:R1:W-:Y:S04]  /*41460*/  STL [R1+0x61c], R17 ;  /* 0x00061c1101007387 */ /* 0x0003e80000100800 */
[----:B------:R-:W4:Y:S01]  /*41470*/  LDL.LU R7, [R1+0x7a0] ;  /* 0x0007a00001077983 */ /* 0x000f220000300800 */
[----:B---3--:R-:W-:Y:S01]  /*41480*/  IMAD.MOV.U32 R5, RZ, RZ, R17 ;  /* 0x000000ffff057224 */ /* 0x008fe200078e0011 */
[----:B------:R-:W-:-:S02]  /*41490*/  IADD3 R11, P4, PT, R11, R134, RZ ;  /* 0x000000860b0b7210 */ /* 0x000fc40007f9e0ff */
[----:B-1----:R-:W3:Y:S01]  /*414a0*/  LDL.LU R17, [R1+0x75c] ;  /* 0x00075c0001117983 */ /* 0x002ee20000300800 */
[----:B------:R-:W-:Y:S01]  /*414b0*/  IMAD.MOV.U32 R4, RZ, RZ, R9 ;  /* 0x000000ffff047224 */ /* 0x000fe200078e0009 */
[----:B------:R-:W-:Y:S02]  /*414c0*/  IADD3 R8, P5, PT, R8, R134, RZ ;  /* 0x0000008608087210 */ /* 0x000fe40007fbe0ff */
[----:B------:R-:W3:Y:S04]  /*414d0*/  LDL.LU R9, [R1+0x79c] ;  /* 0x00079c0001097983 */ /* 0x000ee80000300800 */
[----:B------:R1:W-:Y:S04]  /*414e0*/  LDGSTS.E [R6+0x4700], desc[UR22][R4.64], P2 ;  /* 0x0470000004067fae */ /* 0x0003e800091a1016 */
[----:B------:R2:W-:Y:S01]  /*414f0*/  STL [R1+0x660], R11 ;  /* 0x0006600b01007387 */ /* 0x0005e20000100800 */
[----:B-1----:R-:W-:-:S02]  /*41500*/  IMAD.MOV.U32 R4, RZ, RZ, R11 ;  /* 0x000000ffff047224 */ /* 0x002fc400078e000b */
[----:B--2---:R-:W-:-:S04]  /*41510*/  IMAD.X R13, R13, 0x1, R135, P4 ;  /* 0x000000010d0d7824 */ /* 0x004fc800020e0687 */
[----:B------:R-:W-:Y:S01]  /*41520*/  IMAD.MOV.U32 R5, RZ, RZ, R13 ;  /* 0x000000ffff057224 */ /* 0x000fe200078e000d */
[----:B------:R-:W-:Y:S01]  /*41530*/  STL [R1+0x65c], R13 ;  /* 0x00065c0d01007387 */ /* 0x000fe20000100800 */
[----:B-----5:R-:W-:-:S03]  /*41540*/  IADD3.X R12, PT, PT, R12, R135, RZ, P5, !PT ;  /* 0x000000870c0c7210 */ /* 0x020fc60002ffe4ff */
        /* <DEDUP_REMOVED lines=15> */
[----:B------:R-:W-:Y:S02]  /*41640*/  IMAD.X R18, R18, 0x1, R135, P4 ;  /* 0x0000000112127824 */ /* 0x000fe400020e0687 */
[----:B-1----:R-:W-:Y:S01]  /*41650*/  IMAD.MOV.U32 R4, RZ, RZ, R16 ;  /* 0x000000ffff047224 */ /* 0x002fe200078e0010 */
[----:B------:R-:W-:Y:S02]  /*41660*/  IADD3.X R15, PT, PT, R15, R135, RZ, P5, !PT ;  /* 0x000000870f0f7210 */ /* 0x000fe40002ffe4ff */
        /* <DEDUP_REMOVED lines=10> */
[----:B------:R-:W5:Y:S01]  /*41710*/  LDL.LU R10, [R1+0x920] ;  /* 0x00092000010a7983 */ /* 0x000f620000300800 */
[----:B----4-:R-:W-:-:S03]  /*41720*/  IADD3 R14, P4, PT, R14, R134, RZ ;  /* 0x000000860e0e7210 */ /* 0x010fc60007f9e0ff */
[----:B------:R1:W-:Y:S01]  /*41730*/  LDGSTS.E [R6+0x5700], desc[UR22][R4.64], P2 ;  /* 0x0570000004067fae */ /* 0x0003e200091a1016 */
[----:B------:R-:W-:-:S03]  /*41740*/  IADD3 R7, P5, PT, R7, R134, RZ ;  /* 0x0000008607077210 */ /* 0x000fc60007fbe0ff */
[----:B------:R-:W-:Y:S01]  /*41750*/  STL [R1+0x760], R14 ;  /* 0x0007600e01007387 */ /* 0x000fe20000100800 */
[----:B---3--:R-:W-:Y:S01]  /*41760*/  IMAD.X R17, R17, 0x1, R135, P4 ;  /* 0x0000000111117824 */ /* 0x008fe200020e0687 */
[----:B------:R-:W-:-:S04]  /*41770*/  IADD3.X R9, PT, PT, R9, R135, RZ, P5, !PT ;  /* 0x0000008709097210 */ /* 0x000fc80002ffe4ff */
[----:B------:R3:W-:Y:S01]  /*41780*/  STL [R1+0x75c], R17 ;  /* 0x00075c1101007387 */ /* 0x0007e20000100800 */
[----:B-1----:R-:W-:-:S03]  /*41790*/  IMAD.MOV.U32 R5, RZ, RZ, R17 ;  /* 0x000000ffff057224 */ /* 0x002fc600078e0011 */
[----:B------:R1:W-:Y:S01]  /*417a0*/  STL [R1+0x7a0], R7 ;  /* 0x0007a00701007387 */ /* 0x0003e20000100800 */
[----:B------:R-:W-:-:S03]  /*417b0*/  IMAD.MOV.U32 R4, RZ, RZ, R14 ;  /* 0x000000ffff047224 */ /* 0x000fc600078e000e */
[----:B---3--:R-:W3:Y:S04]  /*417c0*/  LDL.LU R17, [R1+0x8dc] ;  /* 0x0008dc0001117983 */ /* 0x008ee80000300800 */
[----:B------:R4:W-:Y:S04]  /*417d0*/  STL [R1+0x79c], R9 ;  /* 0x00079c0901007387 */ /* 0x0009e80000100800 */
[----:B------:R-:W3:Y:S04]  /*417e0*/  LDL.LU R14, [R1+0x91c] ;  /* 0x00091c00010e7983 */ /* 0x000ee80000300800 */
[----:B------:R1:W-:Y:S02]  /*417f0*/  LDGSTS.E [R6+0x5b00], desc[UR22][R4.64], P2 ;  /* 0x05b0000004067fae */ /* 0x0003e400091a1016 */
[----:B-1----:R-:W-:-:S02]  /*41800*/  IMAD.MOV.U32 R4, RZ, RZ, R7 ;  /* 0x000000ffff047224 */ /* 0x002fc400078e0007 */
[----:B------:R-:W-:Y:S01]  /*41810*/  IMAD.MOV.U32 R5, RZ, RZ, R9 ;  /* 0x000000ffff057224 */ /* 0x000fe200078e0009 */
[----:B------:R-:W3:Y:S04]  /*41820*/  LDL.LU R7, [R1+0x960] ;  /* 0x0009600001077983 */ /* 0x000ee80000300800 */
[----:B----4-:R-:W4:Y:S04]  /*41830*/  LDL.LU R9, [R1+0x9a0] ;  /* 0x0009a00001097983 */ /* 0x010f280000300800 */
[----:B------:R1:W-:Y:S01]  /*41840*/  LDGSTS.E [R6+0x5f00], desc[UR22][R4.64], P2 ;  /* 0x05f0000004067fae */ /* 0x0003e200091a1016 */
[----:B--2---:R-:W-:-:S05]  /*41850*/  IADD3 R11, P4, PT, R11, R134, RZ ;  /* 0x000000860b0b7210 */ /* 0x004fca0007f9e0ff */
[----:B------:R2:W-:Y:S01]  /*41860*/  STL [R1+0x7e0], R11 ;  /* 0x0007e00b01007387 */ /* 0x0005e20000100800 */
[----:B------:R-:W-:Y:S01]  /*41870*/  IADD3 R19, P5, PT, R19, R134, RZ ;  /* 0x0000008613137210 */ /* 0x000fe20007fbe0ff */
[----:B-1----:R-:W-:Y:S02]  /*41880*/  IMAD.MOV.U32 R4, RZ, RZ, R11 ;  /* 0x000000ffff047224 */ /* 0x002fe400078e000b */
[----:B-----5:R-:W-:Y:S01]  /*41890*/  IMAD.X R12, R12, 0x1, R135, P4 ;  /* 0x000000010c0c7824 */ /* 0x020fe200020e0687 */
[----:B------:R-:W-:-:S04]  /*418a0*/  IADD3.X R20, PT, PT, R20, R135, RZ, P5, !PT ;  /* 0x0000008714147210 */ /* 0x000fc80002ffe4ff */
[----:B------:R1:W-:Y:S04]  /*418b0*/  STL [R1+0x7dc], R12 ;  /* 0x0007dc0c01007387 */ /* 0x0003e80000100800 */
[----:B------:R-:W-:Y:S01]  /*418c0*/  STL [R1+0x820], R19 ;  /* 0x0008201301007387 */ /* 0x000fe20000100800 */
[----:B------:R-:W-:-:S03]  /*418d0*/  IMAD.MOV.U32 R5, RZ, RZ, R12 ;  /* 0x000000ffff057224 */ /* 0x000fc600078e000c */
[----:B--2---:R-:W2:Y:S04]  /*418e0*/  LDL.LU R11, [R1+0x95c] ;  /* 0x00095c00010b7983 */ /* 0x004ea80000300800 */
[----:B------:R-:W-:Y:S04]  /*418f0*/  STL [R1+0x81c], R20 ;  /* 0x00081c1401007387 */ /* 0x000fe80000100800 */
[----:B-1----:R-:W5:Y:S01]  /*41900*/  LDL.LU R12, [R1+0x99c] ;  /* 0x00099c00010c7983 */ /* 0x002f620000300800 */
        /* <DEDUP_REMOVED lines=19> */
[-C--:B------:R-:W-:Y:S01]  /*41a40*/  IADD3 R15, P4, PT, R15, R134.reuse, RZ ;  /* 0x000000860f0f7210 */ /* 0x080fe20007f9e0ff */
[----:B------:R-:W-:Y:S01]  /*41a50*/  IMAD.MOV.U32 R4, RZ, RZ, R13 ;  /* 0x000000ffff047224 */ /* 0x000fe200078e000d */
[----:B------:R-:W-:Y:S01]  /*41a60*/  IADD3 R10, P5, PT, R10, R134, RZ ;  /* 0x000000860a0a7210 */ /* 0x000fe20007fbe0ff */
[----:B------:R-:W5:Y:S04]  /*41a70*/  LDL.LU R13, [R1+0x224] ;  /* 0x00022400010d7983 */ /* 0x000f680000300800 */
[----:B------:R1:W-:Y:S04]  /*41a80*/  LDGSTS.E [R6+0x6f00], desc[UR22][R4.64], P2 ;  /* 0x06f0000004067fae */ /* 0x0003e800091a1016 */
[----:B------:R3:W-:Y:S01]  /*41a90*/  STL [R1+0x8e0], R15 ;  /* 0x0008e00f01007387 */ /* 0x0007e20000100800 */
[----:B-1----:R-:W-:-:S02]  /*41aa0*/  IMAD.MOV.U32 R4, RZ, RZ, R15 ;  /* 0x000000ffff047224 */ /* 0x002fc400078e000f */
[----:B---3--:R-:W-:-:S04]  /*41ab0*/  IMAD.X R17, R17, 0x1, R135, P4 ;  /* 0x0000000111117824 */ /* 0x008fc800020e0687 */
[----:B------:R-:W-:Y:S01]  /*41ac0*/  IMAD.MOV.U32 R5, RZ, RZ, R17 ;  /* 0x000000ffff057224 */ /* 0x000fe200078e0011 */
[----:B------:R-:W-:Y:S01]  /*41ad0*/  STL [R1+0x8dc], R17 ;  /* 0x0008dc1101007387 */ /* 0x000fe20000100800 */
[----:B------:R-:W-:-:S03]  /*41ae0*/  IADD3.X R14, PT, PT, R14, R135, RZ, P5, !PT ;  /* 0x000000870e0e7210 */ /* 0x000fc60002ffe4ff */
[----:B------:R1:W-:Y:S04]  /*41af0*/  STL [R1+0x920], R10 ;  /* 0x0009200a01007387 */ /* 0x0003e80000100800 */
[----:B------:R3:W-:Y:S04]  /*41b00*/  LDGSTS.E [R6+0x7300], desc[UR22][R4.64], P2 ;  /* 0x0730000004067fae */ /* 0x0007e800091a1016 */
[----:B------:R-:W-:Y:S04]  /*41b10*/  STL [R1+0x91c], R14 ;  /* 0x00091c0e01007387 */ /* 0x000fe80000100800 */
[----:B------:R-:W5:Y:S01]  /*41b20*/  LDL.LU R15, [R1+0x264] ;  /* 0x00026400010f7983 */ /* 0x000f620000300800 */
[----:B---3--:R-:W-:-:S03]  /*41b30*/  IMAD.MOV.U32 R4, RZ, RZ, R10 ;  /* 0x000000ffff047224 */ /* 0x008fc600078e000a */
[----:B-1----:R-:W3:Y:S01]  /*41b40*/  LDL.LU R10, [R1+0x268] ;  /* 0x00026800010a7983 */ /* 0x002ee20000300800 */
[-C--:B------:R-:W-:Y:S01]  /*41b50*/  IADD3 R7, P4, PT, R7, R134.reuse, RZ ;  /* 0x0000008607077210 */ /* 0x080fe20007f9e0ff */
[----:B------:R-:W-:Y:S02]  /*41b60*/  IMAD.MOV.U32 R5, RZ, RZ, R14 ;  /* 0x000000ffff057224 */ /* 0x000fe400078e000e */
[----:B------:R-:W3:Y:S01]  /*41b70*/  LDL.LU R20, [R1+0x2a4] ;  /* 0x0002a40001147983 */ /* 0x000ee20000300800 */
[----:B----4-:R-:W-:-:S03]  /*41b80*/  IADD3 R9, P5, PT, R9, R134, RZ ;  /* 0x0000008609097210 */ /* 0x010fc60007fbe0ff */
[----:B------:R-:W4:Y:S04]  /*41b90*/  LDL.LU R19, [R1+0x2a8] ;  /* 0x0002a80001137983 */ /* 0x000f280000300800 */
[----:B------:R1:W-:Y:S04]  /*41ba0*/  LDGSTS.E [R6+0x7700], desc[UR22][R4.64], P2 ;  /* 0x0770000004067fae */ /* 0x0003e800091a1016 */
[----:B------:R2:W-:Y:S01]  /*41bb0*/  STL [R1+0x960], R7 ;  /* 0x0009600701007387 */ /* 0x0005e20000100800 */
[----:B-1----:R-:W-:Y:S02]  /*41bc0*/  IMAD.MOV.U32 R4, RZ, RZ, R7 ;  /* 0x000000ffff047224 */ /* 0x002fe400078e0007 */
[----:B--2---:R-:W-:-:S04]  /*41bd0*/  IMAD.X R11, R11, 0x1, R135, P4 ;  /* 0x000000010b0b7824 */ /* 0x004fc800020e0687 */
[----:B------:R-:W-:Y:S01]  /*41be0*/  IMAD.MOV.U32 R5, RZ, RZ, R11 ;  /* 0x000000ffff057224 */ /* 0x000fe200078e000b */
[----:B------:R1:W-:Y:S01]  /*41bf0*/  STL [R1+0x95c], R11 ;  /* 0x00095c0b01007387 */ /* 0x0003e20000100800 */
[----:B-----5:R-:W-:-:S03]  /*41c00*/  IADD3.X R12, PT, PT, R12, R135, RZ, P5, !PT ;  /* 0x000000870c0c7210 */ /* 0x020fc60002ffe4ff */
[----:B------:R2:W-:Y:S04]  /*41c10*/  STL [R1+0x9a0], R9 ;  /* 0x0009a00901007387 */ /* 0x0005e80000100800 */
[----:B------:R-:W5:Y:S04]  /*41c20*/  LDL.LU R7, [R1+0x2e8] ;  /* 0x0002e80001077983 */ /* 0x000f680000300800 */
[----:B------:R2:W-:Y:S04]  /*41c30*/  STL [R1+0x99c], R12 ;  /* 0x00099c0c01007387 */ /* 0x0005e80000100800 */
[----:B------:R2:W-:Y:S04]  /*41c40*/  LDGSTS.E [R6+0x7b00], desc[UR22][R4.64], P2 ;  /* 0x07b0000004067fae */ /* 0x0005e800091a1016 */
[----:B-1----:R-:W5:Y:S01]  /*41c50*/  LDL.LU R11, [R1+0x328] ;  /* 0x00032800010b7983 */ /* 0x002f620000300800 */
[----:B--2---:R-:W-:-:S03]  /*41c60*/  IMAD.MOV.U32 R4, RZ, RZ, R9 ;  /* 0x000000ffff047224 */ /* 0x004fc600078e0009 */
[----:B------:R-:W2:Y:S04]  /*41c70*/  LDL.LU R9, [R1+0x2e4] ;  /* 0x0002e40001097983 */ /* 0x000ea80000300800 */
[----:B------:R-:W2:Y:S01]  /*41c80*/  LDL.LU R17, [R1+0x324] ;  /* 0x0003240001117983 */ /* 0x000ea20000300800 */
[----:B------:R-:W-:-:S03]  /*41c90*/  IMAD.MOV.U32 R5, RZ, RZ, R12 ;  /* 0x000000ffff057224 */ /* 0x000fc600078e000c */
[----:B------:R-:W2:Y:S04]  /*41ca0*/  LDL.LU R12, [R1+0x368] ;  /* 0x00036800010c7983 */ /* 0x000ea80000300800 */
[----:B------:R-:W2:Y:S04]  /*41cb0*/  LDL.LU R14, [R1+0x3a8] ;  /* 0x0003a800010e7983 */ /* 0x000ea80000300800 */
[----:B------:R1:W-:Y:S01]  /*41cc0*/  LDGSTS.E [R6+0x7f00], desc[UR22][R4.64], P2 ;  /* 0x07f0000004067fae */ /* 0x0003e200091a1016 */
[-C--:B------:R-:W-:Y:S02]  /*41cd0*/  IADD3 R16, P4, PT, R16, R134.reuse, RZ ;  /* 0x0000008610107210 */ /* 0x080fe40007f9e0ff */
[----:B------:R-:W-:-:S03]  /*41ce0*/  IADD3 R8, P5, PT, R8, R134, RZ ;  /* 0x0000008608087210 */ /* 0x000fc60007fbe0ff */
[----:B------:R1:W-:Y:S01]  /*41cf0*/  STL [R1+0x1e8], R16 ;  /* 0x0001e81001007387 */ /* 0x0003e20000100800 */
[----:B------:R-:W-:-:S03]  /*41d00*/  IMAD.X R18, R18, 0x1, R135, P4 ;  /* 0x0000000112127824 */ /* 0x000fc600020e0687 */
[----:B------:R-:W-:Y:S01]  /*41d10*/  STL [R1+0x228], R8 ;  /* 0x0002280801007387 */ /* 0x000fe20000100800 */
[----:B-1----:R-:W-:-:S03]  /*41d20*/  IMAD.MOV.U32 R4, RZ, RZ, R16 ;  /* 0x000000ffff047224 */ /* 0x002fc600078e0010 */
[----:B------:R1:W-:Y:S04]  /*41d30*/  STL [R1+0x1e4], R18 ;  /* 0x0001e41201007387 */ /* 0x0003e80000100800 */
[----:B------:R-:W2:Y:S01]  /*41d40*/  LDL.LU R16, [R1+0x364] ;  /* 0x0003640001107983 */ /* 0x000ea20000300800 */
[----:B------:R-:W-:-:S03]  /*41d50*/  IMAD.MOV.U32 R5, RZ, RZ, R18 ;  /* 0x000000ffff057224 */ /* 0x000fc600078e0012 */
[----:B-1----:R-:W2:Y:S01]  /*41d60*/  LDL.LU R18, [R1+0x3a4] ;  /* 0x0003a40001127983 */ /* 0x002ea20000300800 */
[----:B------:R-:W-:Y:S01]  /*41d70*/  LOP3.LUT R6, R132, 0x70, RZ, 0x3c, !PT ;  /* 0x0000007084067812 */ /* 0x000fe200078e3cff */
[----:B------:R-:W-:-:S03]  /*41d80*/  IMAD.X R13, R13, 0x1, R135, P5 ;  /* 0x000000010d0d7824 */ /* 0x000fc600028e0687 */
[----:B------:R-:W-:Y:S02]  /*41d90*/  IADD3 R6, PT, PT, R6, UR5, RZ ;  /* 0x0000000506067c10 */ /* 0x000fe4000fffe0ff */
[----:B------:R1:W-:Y:S04]  /*41da0*/  STL [R1+0x224], R13 ;  /* 0x0002240d01007387 */ /* 0x0003e80000100800 */
[----:B------:R1:W-:Y:S02]  /*41db0*/  LDGSTS.E [R6+0x380], desc[UR22][R4.64], P2 ;  /* 0x0038000004067fae */ /* 0x0003e400091a1016 */
[----:B-1----:R-:W-:Y:S02]  /*41dc0*/  IMAD.MOV.U32 R4, RZ, RZ, R8 ;  /* 0x000000ffff047224 */ /* 0x002fe400078e0008 */
[----:B------:R-:W-:-:S02]  /*41dd0*/  IMAD.MOV.U32 R5, RZ, RZ, R13 ;  /* 0x000000ffff057224 */ /* 0x000fc400078e000d */
[----:B------:R-:W2:Y:S04]  /*41de0*/  LDL.LU R13, [R1+0x3e8] ;  /* 0x0003e800010d7983 */ /* 0x000ea80000300800 */
[----:B------:R-:W2:Y:S04]  /*41df0*/  LDL.LU R8, [R1+0x428] ;  /* 0x0004280001087983 */ /* 0x000ea80000300800 */
[----:B------:R1:W-:Y:S01]  /*41e00*/  LDGSTS.E [R6+0x780], desc[UR22][R4.64], P2 ;  /* 0x0078000004067fae */ /* 0x0003e200091a1016 */
[----:B---3--:R-:W-:-:S04]  /*41e10*/  IADD3 R10, P4, PT, R10, R134, RZ ;  /* 0x000000860a0a7210 */ /* 0x008fc80007f9e0ff */
[----:B------:R-:W-:Y:S02]  /*41e20*/  IADD3.X R15, PT, PT, R15, R135, RZ, P4, !PT ;  /* 0x000000870f0f7210 */ /* 0x000fe400027fe4ff */
[----:B----4-:R-:W-:Y:S01]  /*41e30*/  IADD3 R19, P5, PT, R19, R134, RZ ;  /* 0x0000008613137210 */ /* 0x010fe20007fbe0ff */
[----:B------:R-:W-:Y:S01]  /*41e40*/  STL [R1+0x268], R10 ;  /* 0x0002680a01007387 */ /* 0x000fe20000100800 */
[----:B-1----:R-:W-:Y:S02]  /*41e50*/  IMAD.MOV.U32 R4, RZ, RZ, R10 ;  /* 0x000000ffff047224 */ /* 0x002fe400078e000a */
[----:B------:R-:W-:Y:S01]  /*41e60*/  IMAD.MOV.U32 R5, RZ, RZ, R15 ;  /* 0x000000ffff057224 */ /* 0x000fe200078e000f */
[----:B------:R1:W-:Y:S01]  /*41e70*/  STL [R1+0x264], R15 ;  /* 0x0002640f01007387 */ /* 0x0003e20000100800 */
[----:B------:R-:W-:-:S03]  /*41e80*/  IMAD.X R20, R20, 0x1, R135, P5 ;  /* 0x0000000114147824 */ /* 0x000fc600028e0687 */
[----:B------:R-:W-:Y:S04]  /*41e90*/  STL [R1+0x2a8], R19 ;  /* 0x0002a81301007387 */ /* 0x000fe80000100800 */
[----:B------:R3:W-:Y:S04]  /*41ea0*/  LDGSTS.E [R6+0xb80], desc[UR22][R4.64], P2 ;  /* 0x00b8000004067fae */ /* 0x0007e800091a1016 */
[----:B-1----:R-:W4:Y:S04]  /*41eb0*/  LDL.LU R15, [R1+0x3e4] ;  /* 0x0003e400010f7983 */ /* 0x002f280000300800 */
[----:B------:R-:W-:Y:S04]  /*41ec0*/  STL [R1+0x2a4], R20 ;  /* 0x0002a41401007387 */ /* 0x000fe80000100800 */
[----:B------:R-:W4:Y:S01]  /*41ed0*/  LDL.LU R10, [R1+0x424] ;  /* 0x00042400010a7983 */ /* 0x000f220000300800 */
[----:B---3--:R-:W-:-:S02]  /*41ee0*/  IMAD.MOV.U32 R4, RZ, RZ, R19 ;  /* 0x000000ffff047224 */ /* 0x008fc400078e0013 */
[----:B------:R-:W-:-:S05]  /*41ef0*/  IMAD.MOV.U32 R5, RZ, RZ, R20 ;  /* 0x000000ffff057224 */ /* 0x000fca00078e0014 */
[----:B------:R1:W-:Y:S01]  /*41f00*/  LDGSTS.E [R6+0xf80], desc[UR22][R4.64], P2 ;  /* 0x00f8000004067fae */ /* 0x0003e200091a1016 */
[----:B-----5:R-:W-:-:S05]  /*41f10*/  IADD3 R7, P4, PT, R7, R134, RZ ;  /* 0x0000008607077210 */ /* 0x020fca0007f9e0ff */
[----:B------:R-:W-:Y:S01]  /*41f20*/  STL [R1+0x2e8], R7 ;  /* 0x0002e80701007387 */ /* 0x000fe20000100800 */
[----:B-1----:R-:W-:Y:S01]  /*41f30*/  IMAD.MOV.U32 R4, RZ, RZ, R7 ;  /* 0x000000ffff047224 */ /* 0x002fe200078e0007 */
[----:B------:R-:W-:Y:S02]  /*41f40*/  IADD3 R11, P5, PT, R11, R134, RZ ;  /* 0x000000860b0b7210 */ /* 0x000fe40007fbe0ff */
[----:B--2---:R-:W-:-:S03]  /*41f50*/  IADD3.X R9, PT, PT, R9, R135, RZ, P4, !PT ;  /* 0x0000008709097210 */ /* 0x004fc600027fe4ff */
[----:B------:R-:W-:Y:S02]  /*41f60*/  IMAD.X R17, R17, 0x1, R135, P5 ;  /* 0x0000000111117824 */ /* 0x000fe400028e0687 */
[----:B------:R1:W-:Y:S01]  /*41f70*/  STL [R1+0x2e4], R9 ;  /* 0x0002e40901007387 */ /* 0x0003e20000100800 */
[----:B------:R-:W-:-:S03]  /*41f80*/  IMAD.MOV.U32 R5, RZ, RZ, R9 ;  /* 0x000000ffff057224 */ /* 0x000fc600078e0009 */
[----:B------:R2:W-:Y:S04]  /*41f90*/  STL [R1+0x328], R11 ;  /* 0x0003280b01007387 */ /* 0x0005e80000100800 */
[----:B------:R3:W-:Y:S04]  /*41fa0*/  LDGSTS.E [R6+0x1380], desc[UR22][R4.64], P2 ;  /* 0x0138000004067fae */ /* 0x0007e800091a1016 */
[----:B-1----:R-:W5:Y:S04]  /*41fb0*/  LDL.LU R9, [R1+0x468] ;  /* 0x0004680001097983 */ /* 0x002f680000300800 */
[----:B------:R1:W-:Y:S04]  /*41fc0*/  STL [R1+0x324], R17 ;  /* 0x0003241101007387 */ /* 0x0003e80000100800 */
[----:B------:R-:W5:Y:S01]  /*41fd0*/  LDL.LU R7, [R1+0x4a8] ;  /* 0x0004a80001077983 */ /* 0x000f620000300800 */
[----:B---3--:R-:W-:-:S03]  /*41fe0*/  IMAD.MOV.U32 R4, RZ, RZ, R11 ;  /* 0x000000ffff047224 */ /* 0x008fc600078e000b */
[----:B--2---:R-:W2:Y:S01]  /*41ff0*/  LDL.LU R11, [R1+0x464] ;  /* 0x00046400010b7983 */ /* 0x004ea20000300800 */
[----:B------:R-:W-:Y:S01]  /*42000*/  IMAD.MOV.U32 R5, RZ, RZ, R17 ;  /* 0x000000ffff057224 */ /* 0x000fe200078e0011 */
[-C--:B------:R-:W-:Y:S02]  /*42010*/  IADD3 R12, P4, PT, R12, R134.reuse, RZ ;  /* 0x000000860c0c7210 */ /* 0x080fe40007f9e0ff */
[----:B-1----:R-:W3:Y:S01]  /*42020*/  LDL.LU R17, [R1+0x4a4] ;  /* 0x0004a40001117983 */ /* 0x002ee20000300800 */
[----:B------:R-:W-:-:S03]  /*42030*/  IADD3 R14, P5, PT, R14, R134, RZ ;  /* 0x000000860e0e7210 */ /* 0x000fc60007fbe0ff */
        /* <DEDUP_REMOVED lines=20> */
[----:B-1----:R-:W-:Y:S01]  /*42180*/  IMAD.MOV.U32 R4, RZ, RZ, R13 ;  /* 0x000000ffff047224 */ /* 0x002fe200078e000d */
[----:B----4-:R-:W-:-:S05]  /*42190*/  IADD3.X R15, PT, PT, R15, R135, RZ, P4, !PT ;  /* 0x000000870f0f7210 */ /* 0x010fca00027fe4ff */
[----:B------:R1:W-:Y:S01]  /*421a0*/  STL [R1+0x3e4], R15 ;  /* 0x0003e40f01007387 */ /* 0x0003e20000100800 */
[----:B------:R-:W-:-:S03]  /*421b0*/  IMAD.X R10, R10, 0x1, R135, P5 ;  /* 0x000000010a0a7824 */ /* 0x000fc600028e0687 */
[----:B------:R-:W-:Y:S01]  /*421c0*/  STL [R1+0x428], R8 ;  /* 0x0004280801007387 */ /* 0x000fe20000100800 */
        /* <DEDUP_REMOVED lines=8> */
[----:B------:R-:W-:Y:S02]  /*42250*/  IMAD.MOV.U32 R5, RZ, RZ, R10 ;  /* 0x000000ffff057224 */ /* 0x000fe400078e000a */
[----:B------:R-:W4:Y:S04]  /*42260*/  LDL.LU R10, [R1+0x5e8] ;  /* 0x0005e800010a7983 */ /* 0x000f280000300800 */
[----:B------:R-:W4:Y:S04]  /*42270*/  LDL.LU R8, [R1+0x628] ;  /* 0x0006280001087983 */ /* 0x000f280000300800 */
[----:B------:R1:W-:Y:S01]  /*42280*/  LDGSTS.E [R6+0x2780], desc[UR22][R4.64], P2 ;  /* 0x0278000004067fae */ /* 0x0003e200091a1016 */
[----:B-----5:R-:W-:-:S05]  /*42290*/  IADD3 R9, P4, PT, R9, R134, RZ ;  /* 0x0000008609097210 */ /* 0x020fca0007f9e0ff */
[----:B------:R-:W-:Y:S01]  /*422a0*/  STL [R1+0x468], R9 ;  /* 0x0004680901007387 */ /* 0x000fe20000100800 */
[----:B------:R-:W-:Y:S02]  /*422b0*/  IADD3 R7, P5, PT, R7, R134, RZ ;  /* 0x0000008607077210 */ /* 0x000fe40007fbe0ff */
[----:B--2---:R-:W-:-:S03]  /*422c0*/  IADD3.X R11, PT, PT, R11, R135, RZ, P4, !PT ;  /* 0x000000870b0b7210 */ /* 0x004fc600027fe4ff */
[----:B---3--:R-:W-:Y:S02]  /*422d0*/  IMAD.X R17, R17, 0x1, R135, P5 ;  /* 0x0000000111117824 */ /* 0x008fe400028e0687 */
[----:B------:R2:W-:Y:S01]  /*422e0*/  STL [R1+0x464], R11 ;  /* 0x0004640b01007387 */ /* 0x0005e20000100800 */
[----:B-1----:R-:W-:-:S03]  /*422f0*/  IMAD.MOV.U32 R5, RZ, RZ, R11 ;  /* 0x000000ffff057224 */ /* 0x002fc600078e000b */
[----:B------:R-:W-:Y:S01]  /*42300*/  STL [R1+0x4a8], R7 ;  /* 0x0004a80701007387 */ /* 0x000fe20000100800 */
[----:B------:R-:W-:-:S03]  /*42310*/  IMAD.MOV.U32 R4, RZ, RZ, R9 ;  /* 0x000000ffff047224 */ /* 0x000fc600078e0009 */
[----:B--2---:R-:W2:Y:S04]  /*42320*/  LDL.LU R11, [R1+0x5e4] ;  /* 0x0005e400010b7983 */ /* 0x004ea80000300800 */
[----:B------:R1:W-:Y:S04]  /*42330*/  STL [R1+0x4a4], R17 ;  /* 0x0004a41101007387 */ /* 0x0003e80000100800 */
[----:B------:R-:W3:Y:S04]  /*42340*/  LDL.LU R9, [R1+0x624] ;  /* 0x0006240001097983 */ /* 0x000ee80000300800 */
[----:B------:R5:W-:Y:S02]  /*42350*/  LDGSTS.E [R6+0x2b80], desc[UR22][R4.64], P2 ;  /* 0x02b8000004067fae */ /* 0x000be400091a1016 */
[----:B-----5:R-:W-:-:S02]  /*42360*/  IMAD.MOV.U32 R4, RZ, RZ, R7 ;  /* 0x000000ffff047224 */ /* 0x020fc400078e0007 */
[----:B------:R-:W-:Y:S02]  /*42370*/  IMAD.MOV.U32 R5, RZ, RZ, R17 ;  /* 0x000000ffff057224 */ /* 0x000fe400078e0011 */
[----:B-1----:R-:W5:Y:S04]  /*42380*/  LDL.LU R17, [R1+0x668] ;  /* 0x0006680001117983 */ /* 0x002f680000300800 */
        /* <DEDUP_REMOVED lines=12> */
[----:B------:R1:W-:Y:S04]  /*42450*/  STL [R1+0x524], R14 ;  /* 0x0005240e01007387 */ /* 0x0003e80000100800 */
[----:B------:R-:W5:Y:S04]  /*42460*/  LDL.LU R16, [R1+0x6a4] ;  /* 0x0006a40001107983 */ /* 0x000f680000300800 */
[----:B------:R1:W-:Y:S02]  /*42470*/  LDGSTS.E [R6+0x3380], desc[UR22][R4.64], P2 ;  /* 0x0338000004067fae */ /* 0x0003e400091a1016 */
[----:B-1----:R-:W-:-:S02]  /*42480*/  IMAD.MOV.U32 R4, RZ, RZ, R12 ;  /* 0x000000ffff047224 */ /* 0x002fc400078e000c */
[----:B------:R-:W-:Y:S02]  /*42490*/  IMAD.MOV.U32 R5, RZ, RZ, R14 ;  /* 0x000000ffff057224 */ /* 0x000fe400078e000e */
[----:B------:R-:W5:Y:S04]  /*424a0*/  LDL.LU R14, [R1+0x6e8] ;  /* 0x0006e800010e7983 */ /* 0x000f680000300800 */
[----:B------:R-:W5:Y:S04]  /*424b0*/  LDL.LU R12, [R1+0x728] ;  /* 0x00072800010c7983 */ /* 0x000f680000300800 */
[----:B------:R1:W-:Y:S01]  /*424c0*/  LDGSTS.E [R6+0x3780], desc[UR22][R4.64], P2 ;  /* 0x0378000004067fae */ /* 0x0003e200091a1016 */
[----:B----4-:R-:W-:-:S02]  /*424d0*/  IADD3 R13, P4, PT, R13, R134, RZ ;  /* 0x000000860d0d7210 */ /* 0x010fc40007f9e0ff */
[----:B------:R-:W-:Y:S02]  /*424e0*/  IADD3 R19, P5, PT, R19, R134, RZ ;  /* 0x0000008613137210 */ /* 0x000fe40007fbe0ff */
[----:B------:R-:W-:Y:S01]  /*424f0*/  IADD3.X R15, PT, PT, R15, R135, RZ, P4, !PT ;  /* 0x000000870f0f7210 */ /* 0x000fe200027fe4ff */
        /* <DEDUP_REMOVED lines=8> */
[----:B------:R-:W-:Y:S01]  /*42580*/  STL [R1+0x5a4], R20 ;  /* 0x0005a41401007387 */ /* 0x000fe20000100800 */
[----:B------:R-:W-:-:S03]  /*42590*/  IADD3 R10, P4, PT, R10, R134, RZ ;  /* 0x000000860a0a7210 */ /* 0x000fc60007f9e0ff */
[----:B------:R-:W5:Y:S01]  /*425a0*/  LDL.LU R13, [R1+0x724] ;  /* 0x00072400010d7983 */ /* 0x000f620000300800 */
[----:B----4-:R-:W-:Y:S02]  /*425b0*/  IMAD.MOV.U32 R4, RZ, RZ, R19 ;  /* 0x000000ffff047224 */ /* 0x010fe400078e0013 */
[----:B------:R-:W-:Y:S01]  /*425c0*/  IMAD.MOV.U32 R5, RZ, RZ, R20 ;  /* 0x000000ffff057224 */ /* 0x000fe200078e0014 */
[----:B------:R-:W-:Y:S01]  /*425d0*/  IADD3 R8, P5, PT, R8, R134, RZ ;  /* 0x0000008608087210 */ /* 0x000fe20007fbe0ff */
[----:B------:R1:W-:Y:S04]  /*425e0*/  STL [R1+0x5e8], R10 ;  /* 0x0005e80a01007387 */ /* 0x0003e80000100800 */
[----:B------:R4:W-:Y:S02]  /*425f0*/  LDGSTS.E [R6+0x3f80], desc[UR22][R4.64], P2 ;  /* 0x03f8000004067fae */ /* 0x0009e400091a1016 */
[----:B----4-:R-:W-:Y:S01]  /*42600*/  IMAD.MOV.U32 R4, RZ, RZ, R10 ;  /* 0x000000ffff047224 */ /* 0x010fe200078e000a */
[----:B--2---:R-:W-:-:S05]  /*42610*/  IADD3.X R11, PT, PT, R11, R135, RZ, P4, !PT ;  /* 0x000000870b0b7210 */ /* 0x004fca00027fe4ff */
[----:B------:R-:W-:Y:S02]  /*42620*/  IMAD.MOV.U32 R5, RZ, RZ, R11 ;  /* 0x000000ffff057224 */ /* 0x000fe400078e000b */
[----:B---3--:R-:W-:Y:S01]  /*42630*/  IMAD.X R9, R9, 0x1, R135, P5 ;  /* 0x0000000109097824 */ /* 0x008fe200028e0687 */
[----:B------:R-:W-:Y:S04]  /*42640*/  STL [R1+0x5e4], R11 ;  /* 0x0005e40b01007387 */ /* 0x000fe80000100800 */
[----:B------:R2:W-:Y:S04]  /*42650*/  STL [R1+0x628], R8 ;  /* 0x0006280801007387 */ /* 0x0005e80000100800 */
[----:B------:R3:W-:Y:S04]  /*42660*/  LDGSTS.E [R6+0x4380], desc[UR22][R4.64], P2 ;  /* 0x0438000004067fae */ /* 0x0007e800091a1016 */
[----:B------:R4:W-:Y:S04]  /*42670*/  STL [R1+0x624], R9 ;  /* 0x0006240901007387 */ /* 0x0009e80000100800 */
[----:B-1----:R-:W5:Y:S01]  /*42680*/  LDL.LU R10, [R1+0x764] ;  /* 0x00076400010a7983 */ /* 0x002f620000300800 */
[----:B---3--:R-:W-:-:S03]  /*42690*/  IMAD.MOV.U32 R4, RZ, RZ, R8 ;  /* 0x000000ffff047224 */ /* 0x008fc600078e0008 */
[----:B--2---:R-:W2:Y:S01]  /*426a0*/  LDL.LU R8, [R1+0x768] ;  /* 0x0007680001087983 */ /* 0x004ea20000300800 */
[----:B------:R-:W-:-:S03]  /*426b0*/  IMAD.MOV.U32 R5, RZ, RZ, R9 ;  /* 0x000000ffff057224 */ /* 0x000fc600078e0009 */
[----:B------:R-:W3:Y:S01]  /*426c0*/  LDL.LU R11, [R1+0x7a4] ;  /* 0x0007a400010b7983 */ /* 0x000ee20000300800 */
[----:B-----5:R-:W-:-:S03]  /*426d0*/  IADD3 R17, P4, PT, R17, R134, RZ ;  /* 0x0000008611117210 */ /* 0x020fc60007f9e0ff */
[----:B----4-:R-:W4:Y:S01]  /*426e0*/  LDL.LU R9, [R1+0x7a8] ;  /* 0x0007a80001097983 */ /* 0x010f220000300800 */
[----:B------:R-:W-:-:S03]  /*426f0*/  IADD3 R7, P5, PT, R7, R134, RZ ;  /* 0x0000008607077210 */ /* 0x000fc60007fbe0ff */
[----:B------:R1:W-:Y:S04]  /*42700*/  LDGSTS.E [R6+0x4780], desc[UR22][R4.64], P2 ;  /* 0x0478000004067fae */ /* 0x0003e800091a1016 */
[----:B------:R-:W-:Y:S01]  /*42710*/  STL [R1+0x668], R17 ;  /* 0x0006681101007387 */ /* 0x000fe20000100800 */
[----:B-1----:R-:W-:Y:S01]  /*42720*/  IMAD.MOV.U32 R4, RZ, RZ, R17 ;  /* 0x000000ffff047224 */ /* 0x002fe200078e0011 */
[----:B------:R-:W-:-:S05]  /*42730*/  IADD3.X R18, PT, PT, R18, R135, RZ, P4, !PT ;  /* 0x0000008712127210 */ /* 0x000fca00027fe4ff */
[----:B------:R-:W-:Y:S02]  /*42740*/  IMAD.MOV.U32 R5, RZ, RZ, R18 ;  /* 0x000000ffff057224 */ /* 0x000fe400078e0012 */
[----:B------:R-:W-:Y:S01]  /*42750*/  IMAD.X R16, R16, 0x1, R135, P5 ;  /* 0x0000000110107824 */ /* 0x000fe200028e0687 */
[----:B------:R-:W-:Y:S04]  /*42760*/  STL [R1+0x664], R18 ;  /* 0x0006641201007387 */ /* 0x000fe80000100800 */
[----:B------:R1:W-:Y:S04]  /*42770*/  STL [R1+0x6a8], R7 ;  /* 0x0006a80701007387 */ /* 0x0003e80000100800 */
[----:B------:R5:W-:Y:S04]  /*42780*/  LDGSTS.E [R6+0x4b80], desc[UR22][R4.64], P2 ;  /* 0x04b8000004067fae */ /* 0x000be800091a1016 */
[----:B------:R1:W-:Y:S04]  /*42790*/  STL [R1+0x6a4], R16 ;  /* 0x0006a41001007387 */ /* 0x0003e80000100800 */
[----:B------:R-:W3:Y:S01]  /*427a0*/  LDL.LU R22, [R1+0x7e4] ;  /* 0x0007e40001167983 */ /* 0x000ee20000300800 */
[----:B-----5:R-:W-:-:S03]  /*427b0*/  IMAD.MOV.U32 R4, RZ, RZ, R7 ;  /* 0x000000ffff047224 */ /* 0x020fc600078e0007 */
[----:B-1----:R-:W5:Y:S04]  /*427c0*/  LDL.LU R7, [R1+0x7e8] ;  /* 0x0007e80001077983 */ /* 0x002f680000300800 */
[----:B------:R-:W5:Y:S04]  /*427d0*/  LDL.LU R21, [R1+0x824] ;  /* 0x0008240001157983 */ /* 0x000f680000300800 */
[----:B------:R-:W5:Y:S01]  /*427e0*/  LDL.LU R20, [R1+0x828] ;  /* 0x0008280001147983 */ /* 0x000f620000300800 */
[-C--:B------:R-:W-:Y:S02]  /*427f0*/  IADD3 R14, P4, PT, R14, R134.reuse, RZ ;  /* 0x000000860e0e7210 */ /* 0x080fe40007f9e0ff */
[----:B------:R-:W-:-:S03]  /*42800*/  IADD3 R12, P5, PT, R12, R134, RZ ;  /* 0x000000860c0c7210 */ /* 0x000fc60007fbe0ff */
[----:B------:R-:W-:Y:S01]  /*42810*/  STL [R1+0x6e8], R14 ;  /* 0x0006e80e01007387 */ /* 0x000fe20000100800 */
[----:B------:R-:W-:-:S05]  /*42820*/  IMAD.MOV.U32 R5, RZ, RZ, R16 ;  /* 0x000000ffff057224 */ /* 0x000fca00078e0010 */
[----:B------:R1:W-:Y:S01]  /*42830*/  LDGSTS.E [R6+0x4f80], desc[UR22][R4.64], P2 ;  /* 0x04f8000004067fae */ /* 0x0003e200091a1016 */
[----:B------:R-:W-:-:S05]  /*42840*/  IADD3.X R15, PT, PT, R15, R135, RZ, P4, !PT ;  /* 0x000000870f0f7210 */ /* 0x000fca00027fe4ff */
[----:B------:R1:W-:Y:S01]  /*42850*/  STL [R1+0x6e4], R15 ;  /* 0x0006e40f01007387 */ /* 0x0003e20000100800 */
[----:B------:R-:W-:-:S03]  /*42860*/  IMAD.X R13, R13, 0x1, R135, P5 ;  /* 0x000000010d0d7824 */ /* 0x000fc600028e0687 */
[----:B------:R-:W-:Y:S04]  /*42870*/  STL [R1+0x728], R12 ;  /* 0x0007280c01007387 */ /* 0x000fe80000100800 */
[----:B------:R-:W5:Y:S04]  /*42880*/  LDL.LU R18, [R1+0x868] ;  /* 0x0008680001127983 */ /* 0x000f680000300800 */
[----:B------:R1:W-:Y:S04]  /*42890*/  STL [R1+0x724], R13 ;  /* 0x0007240d01007387 */ /* 0x0003e80000100800 */
[----:B------:R-:W5:Y:S04]  /*428a0*/  LDL.LU R16, [R1+0x8a8] ;  /* 0x0008a80001107983 */ /* 0x000f680000300800 */
[----:B------:R-:W5:Y:S01]  /*428b0*/  LDL.LU R19, [R1+0x864] ;  /* 0x0008640001137983 */ /* 0x000f620000300800 */
[----:B-1----:R-:W-:-:S02]  /*428c0*/  IMAD.MOV.U32 R4, RZ, RZ, R14 ;  /* 0x000000ffff047224 */ /* 0x002fc400078e000e */
[----:B------:R-:W-:Y:S01]  /*428d0*/  IMAD.MOV.U32 R5, RZ, RZ, R15 ;  /* 0x000000ffff057224 */ /* 0x000fe200078e000f */
[----:B------:R-:W5:Y:S04]  /*428e0*/  LDL.LU R17, [R1+0x8a4] ;  /* 0x0008a40001117983 */ /* 0x000f680000300800 */
[----:B------:R-:W5:Y:S04]  /*428f0*/  LDL.LU R15, [R1+0x8e4] ;  /* 0x0008e400010f7983 */ /* 0x000f680000300800 */
[----:B------:R-:W5:Y:S04]  /*42900*/  LDL.LU R14, [R1+0x8e8] ;  /* 0x0008e800010e7983 */ /* 0x000f680000300800 */
[----:B------:R1:W-:Y:S02]  /*42910*/  LDGSTS.E [R6+0x5380], desc[UR22][R4.64], P2 ;  /* 0x0538000004067fae */ /* 0x0003e400091a1016 */
[----:B-1----:R-:W-:-:S02]  /*42920*/  IMAD.MOV.U32 R4, RZ, RZ, R12 ;  /* 0x000000ffff047224 */ /* 0x002fc400078e000c */
[----:B------:R-:W-:Y:S02]  /*42930*/  IMAD.MOV.U32 R5, RZ, RZ, R13 ;  /* 0x000000ffff057224 */ /* 0x000fe400078e000d */
[----:B------:R-:W5:Y:S04]  /*42940*/  LDL.LU R13, [R1+0x924] ;  /* 0x00092400010d7983 */ /* 0x000f680000300800 */
[----:B------:R-:W5:Y:S04]  /*42950*/  LDL.LU R12, [R1+0x928] ;  /* 0x00092800010c7983 */ /* 0x000f680000300800 */
[----:B------:R1:W-:Y:S01]  /*42960*/  LDGSTS.E [R6+0x5780], desc[UR22][R4.64], P2 ;  /* 0x0578000004067fae */ /* 0x0003e200091a1016 */
[----:B--2---:R-:W-:-:S04]  /*42970*/  IADD3 R8, P4, PT, R8, R134, RZ ;  /* 0x0000008608087210 */ /* 0x004fc80007f9e0ff */
[----:B------:R-:W-:Y:S02]  /*42980*/  IADD3.X R10, PT, PT, R10, R135, RZ, P4, !PT ;  /* 0x000000870a0a7210 */ /* 0x000fe400027fe4ff */
[----:B----4-:R-:W-:Y:S01]  /*42990*/  IADD3 R9, P5, PT, R9, R134, RZ ;  /* 0x0000008609097210 */ /* 0x010fe20007fbe0ff */
[----:B------:R-:W-:Y:S01]  /*429a0*/  STL [R1+0x768], R8 ;  /* 0x0007680801007387 */ /* 0x000fe20000100800 */
[----:B-1----:R-:W-:Y:S02]  /*429b0*/  IMAD.MOV.U32 R4, RZ, RZ, R8 ;  /* 0x000000ffff047224 */ /* 0x002fe400078e0008 */
[----:B------:R-:W-:Y:S01]  /*429c0*/  IMAD.MOV.U32 R5, RZ, RZ, R10 ;  /* 0x000000ffff057224 */ /* 0x000fe200078e000a */
[----:B------:R1:W-:Y:S01]  /*429d0*/  STL [R1+0x764], R10 ;  /* 0x0007640a01007387 */ /* 0x0003e20000100800 */
[----:B---3--:R-:W-:-:S03]  /*429e0*/  IMAD.X R11, R11, 0x1, R135, P5 ;  /* 0x000000010b0b7824 */ /* 0x008fc600028e0687 */
[----:B------:R-:W-:Y:S04]  /*429f0*/  STL [R1+0x7a8], R9 ;  /* 0x0007a80901007387 */ /* 0x000fe80000100800 */
[----:B------:R2:W-:Y:S04]  /*42a00*/  LDGSTS.E [R6+0x5b80], desc[UR22][R4.64], P2 ;  /* 0x05b8000004067fae */ /* 0x0005e800091a1016 */
[----:B-1----:R-:W3:Y:S04]  /*42a10*/  LDL.LU R10, [R1+0x968] ;  /* 0x00096800010a7983 */ /* 0x002ee80000300800 */
[----:B------:R1:W-:Y:S04]  /*42a20*/  STL [R1+0x7a4], R11 ;  /* 0x0007a40b01007387 */ /* 0x0003e80000100800 */
[----:B------:R-:W4:Y:S01]  /*42a30*/  LDL.LU R8, [R1+0x9a8] ;  /* 0x0009a80001087983 */ /* 0x000f220000300800 */
[----:B--2---:R-:W-:-:S03]  /*42a40*/  IMAD.MOV.U32 R5, RZ, RZ, R11 ;  /* 0x000000ffff057224 */ /* 0x004fc600078e000b */
[----:B-1----:R-:W2:Y:S01]  /*42a50*/  LDL.LU R11, [R1+0x964] ;  /* 0x00096400010b7983 */ /* 0x002ea20000300800 */
[----:B------:R-:W-:-:S03]  /*42a60*/  IMAD.MOV.U32 R4, RZ, RZ, R9 ;  /* 0x000000ffff047224 */ /* 0x000fc600078e0009 */
[----:B------:R-:W2:Y:S04]  /*42a70*/  LDL.LU R9, [R1+0x9a4] ;  /* 0x0009a40001097983 */ /* 0x000ea80000300800 */
[----:B------:R1:W-:Y:S01]  /*42a80*/  LDGSTS.E [R6+0x5f80], desc[UR22][R4.64], P2 ;  /* 0x05f8000004067fae */ /* 0x0003e200091a1016 */
[----:B-----5:R-:W-:-:S04]  /*42a90*/  IADD3 R7, P4, PT, R7, R134, RZ ;  /* 0x0000008607077210 */ /* 0x020fc80007f9e0ff */
[----:B------:R-:W-:Y:S01]  /*42aa0*/  IADD3.X R22, PT, PT, R22, R135, RZ, P4, !PT ;  /* 0x0000008716167210 */ /* 0x000fe200027fe4ff */
[----:B------:R5:W-:Y:S01]  /*42ab0*/  STL [R1+0x7e8], R7 ;  /* 0x0007e80701007387 */ /* 0x000be20000100800 */
[----:B------:R-:W-:-:S03]  /*42ac0*/  IADD3 R20, P5, PT, R20, R134, RZ ;  /* 0x0000008614147210 */ /* 0x000fc60007fbe0ff */
[----:B------:R2:W-:Y:S01]  /*42ad0*/  STL [R1+0x7e4], R22 ;  /* 0x0007e41601007387 */ /* 0x0005e20000100800 */
[----:B-1----:R-:W-:-:S03]  /*42ae0*/  IMAD.MOV.U32 R4, RZ, RZ, R7 ;  /* 0x000000ffff047224 */ /* 0x002fc600078e0007 */
[----:B------:R1:W-:Y:S04]  /*42af0*/  STL [R1+0x828], R20 ;  /* 0x0008281401007387 */ /* 0x0003e80000100800 */
[----:B-----5:R-:W5:Y:S01]  /*42b00*/  LDL R7, [R1+0xa34] ;  /* 0x000a340001077983 */ /* 0x020f620000100800 */
[----:B------:R-:W-:Y:S02]  /*42b10*/  IMAD.MOV.U32 R5, RZ, RZ, R22 ;  /* 0x000000ffff057224 */ /* 0x000fe400078e0016 */
[----:B------:R-:W-:-:S03]  /*42b20*/  IMAD.X R21, R21, 0x1, R135, P5 ;  /* 0x0000000115157824 */ /* 0x000fc600028e0687 */
[----:B------:R1:W-:Y:S02]  /*42b30*/  LDGSTS.E [R6+0x6380], desc[UR22][R4.64], P2 ;  /* 0x0638000004067fae */ /* 0x0003e400091a1016 */
[----:B-1----:R-:W-:Y:S02]  /*42b40*/  IMAD.MOV.U32 R4, RZ, RZ, R20 ;  /* 0x000000ffff047224 */ /* 0x002fe400078e0014 */
[----:B------:R-:W-:-:S05]  /*42b50*/  IMAD.MOV.U32 R5, RZ, RZ, R21 ;  /* 0x000000ffff057224 */ /* 0x000fca00078e0015 */
[----:B------:R1:W-:Y:S01]  /*42b60*/  LDGSTS.E [R6+0x6780], desc[UR22][R4.64], P2 ;  /* 0x0678000004067fae */ /* 0x0003e200091a1016 */
[----:B------:R-:W-:-:S05]  /*42b70*/  IADD3 R18, P4, PT, R18, R134, RZ ;  /* 0x0000008612127210 */ /* 0x000fca0007f9e0ff */
[----:B-1----:R-:W-:Y:S01]  /*42b80*/  IMAD.MOV.U32 R4, RZ, RZ, R18 ;  /* 0x000000ffff047224 */ /* 0x002fe200078e0012 */
[----:B------:R-:W-:Y:S02]  /*42b90*/  IADD3 R16, P5, PT, R16, R134, RZ ;  /* 0x0000008610107210 */ /* 0x000fe40007fbe0ff */
[----:B------:R-:W-:-:S05]  /*42ba0*/  IADD3.X R19, PT, PT, R19, R135, RZ, P4, !PT ;  /* 0x0000008713137210 */ /* 0x000fca00027fe4ff */
[----:B------:R-:W-:Y:S02]  /*42bb0*/  IMAD.MOV.U32 R5, RZ, RZ, R19 ;  /* 0x000000ffff057224 */ /* 0x000fe400078e0013 */
[----:B------:R-:W-:-:S03]  /*42bc0*/  IMAD.X R17, R17, 0x1, R135, P5 ;  /* 0x0000000111117824 */ /* 0x000fc600028e0687 */
[----:B------:R1:W-:Y:S01]  /*42bd0*/  LDGSTS.E [R6+0x6b80], desc[UR22][R4.64], P2 ;  /* 0x06b8000004067fae */ /* 0x0003e200091a1016 */
[----:B------:R-:W-:-:S04]  /*42be0*/  IADD3 R14, P4, PT, R14, R134, RZ ;  /* 0x000000860e0e7210 */ /* 0x000fc80007f9e0ff */
[----:B------:R-:W-:Y:S01]  /*42bf0*/  IADD3.X R15, PT, PT, R15, R135, RZ, P4, !PT ;  /* 0x000000870f0f7210 */ /* 0x000fe200027fe4ff */
[----:B-1----:R-:W-:Y:S02]  /*42c00*/  IMAD.MOV.U32 R4, RZ, RZ, R16 ;  /* 0x000000ffff047224 */ /* 0x002fe400078e0010 */
[----:B------:R-:W-:-:S05]  /*42c10*/  IMAD.MOV.U32 R5, RZ, RZ, R17 ;  /* 0x000000ffff057224 */ /* 0x000fca00078e0011 */
[----:B------:R1:W-:Y:S01]  /*42c20*/  LDGSTS.E [R6+0x6f80], desc[UR22][R4.64], P2 ;  /* 0x06f8000004067fae */ /* 0x0003e200091a1016 */
[----:B------:R-:W-:Y:S01]  /*42c30*/  IADD3 R12, P5, PT, R12, R134, RZ ;  /* 0x000000860c0c7210 */ /* 0x000fe20007fbe0ff */
[----:B-1----:R-:W-:Y:S02]  /*42c40*/  IMAD.MOV.U32 R4, RZ, RZ, R14 ;  /* 0x000000ffff047224 */ /* 0x002fe400078e000e */
[----:B------:R-:W-:Y:S02]  /*42c50*/  IMAD.MOV.U32 R5, RZ, RZ, R15 ;  /* 0x000000ffff057224 */ /* 0x000fe400078e000f */
[----:B------:R-:W-:Y:S01]  /*42c60*/  IMAD.X R13, R13, 0x1, R135, P5 ;  /* 0x000000010d0d7824 */ /* 0x000fe200028e0687 */
[----:B------:R1:W-:Y:S04]  /*42c70*/  STL [R1+0x824], R21 ;  /* 0x0008241501007387 */ /* 0x0003e80000100800 */
[----:B------:R1:W-:Y:S04]  /*42c80*/  LDGSTS.E [R6+0x7380], desc[UR22][R4.64], P2 ;  /* 0x0738000004067fae */ /* 0x0003e800091a1016 */
[----:B------:R2:W-:Y:S04]  /*42c90*/  STL [R1+0x868], R18 ;  /* 0x0008681201007387 */ /* 0x0005e80000100800 */
[----:B------:R2:W-:Y:S01]  /*42ca0*/  STL [R1+0x864], R19 ;  /* 0x0008641301007387 */ /* 0x0005e20000100800 */
[----:B-1----:R-:W-:-:S02]  /*42cb0*/  IMAD.MOV.U32 R4, RZ, RZ, R12 ;  /* 0x000000ffff047224 */ /* 0x002fc400078e000c */
[----:B------:R-:W-:Y:S01]  /*42cc0*/  IMAD.MOV.U32 R5, RZ, RZ, R13 ;  /* 0x000000ffff057224 */ /* 0x000fe200078e000d */
[----:B------:R1:W-:Y:S04]  /*42cd0*/  STL [R1+0x8a8], R16 ;  /* 0x0008a81001007387 */ /* 0x0003e80000100800 */
[----:B------:R1:W-:Y:S04]  /*42ce0*/  STL [R1+0x8a4], R17 ;  /* 0x0008a41101007387 */ /* 0x0003e80000100800 */
[----:B------:R1:W-:Y:S04]  /*42cf0*/  LDGSTS.E [R6+0x7780], desc[UR22][R4.64], P2 ;  /* 0x0778000004067fae */ /* 0x0003e800091a1016 */
[----:B------:R1:W-:Y:S01]  /*42d00*/  STL [R1+0x8e8], R14 ;  /* 0x0008e80e01007387 */ /* 0x0003e20000100800 */
[----:B---3--:R-:W-:-:S03]  /*42d10*/  IADD3 R10, P4, PT, R10, R134, RZ ;  /* 0x000000860a0a7210 */ /* 0x008fc60007f9e0ff */
[----:B------:R3:W-:Y:S02]  /*42d20*/  STL [R1+0x8e4], R15 ;  /* 0x0008e40f01007387 */ /* 0x0007e40000100800 */
[----:B-1----:R-:W-:Y:S01]  /*42d30*/  IMAD.MOV.U32 R4, RZ, RZ, R10 ;  /* 0x000000ffff047224 */ /* 0x002fe200078e000a */
[----:B----4-:R-:W-:Y:S02]  /*42d40*/  IADD3 R8, P5, PT, R8, R134, RZ ;  /* 0x0000008608087210 */ /* 0x010fe40007fbe0ff */
[----:B--2---:R-:W-:Y:S01]  /*42d50*/  IADD3.X R11, PT, PT, R11, R135, RZ, P4, !PT ;  /* 0x000000870b0b7210 */ /* 0x004fe200027fe4ff */
[----:B------:R3:W-:Y:S04]  /*42d60*/  STL [R1+0x928], R12 ;  /* 0x0009280c01007387 */ /* 0x0007e80000100800 */
[----:B------:R-:W-:Y:S01]  /*42d70*/  IMAD.MOV.U32 R5, RZ, RZ, R11 ;  /* 0x000000ffff057224 */ /* 0x000fe200078e000b */
[----:B------:R3:W-:Y:S01]  /*42d80*/  STL [R1+0x924], R13 ;  /* 0x0009240d01007387 */ /* 0x0007e20000100800 */
[----:B------:R-:W-:-:S03]  /*42d90*/  IMAD.X R9, R9, 0x1, R135, P5 ;  /* 0x0000000109097824 */ /* 0x000fc600028e0687 */
[----:B------:R3:W-:Y:S04]  /*42da0*/  STL [R1+0x968], R10 ;  /* 0x0009680a01007387 */ /* 0x0007e80000100800 */
[----:B------:R3:W-:Y:S04]  /*42db0*/  STL [R1+0x964], R11 ;  /* 0x0009640b01007387 */ /* 0x0007e80000100800 */
[----:B------:R1:W-:Y:S04]  /*42dc0*/  LDGSTS.E [R6+0x7b80], desc[UR22][R4.64], P2 ;  /* 0x07b8000004067fae */ /* 0x0003e800091a1016 */
[----:B------:R3:W-:Y:S04]  /*42dd0*/  STL [R1+0x9a8], R8 ;  /* 0x0009a80801007387 */ /* 0x0007e80000100800 */
[----:B------:R3:W-:Y:S01]  /*42de0*/  STL [R1+0x9a4], R9 ;  /* 0x0009a40901007387 */ /* 0x0007e20000100800 */
[----:B-1----:R-:W-:-:S02]  /*42df0*/  IMAD.MOV.U32 R4, RZ, RZ, R8 ;  /* 0x000000ffff047224 */ /* 0x002fc400078e0008 */
[----:B------:R-:W-:Y:S01]  /*42e00*/  IMAD.MOV.U32 R5, RZ, RZ, R9 ;  /* 0x000000ffff057224 */ /* 0x000fe200078e0009 */
[----:B------:R-:W-:-:S04]  /*42e10*/  UIADD3 UR13, UPT, UPT, UR13, 0x1, URZ ;  /* 0x000000010d0d7890 */ /* 0x000fc8000fffe0ff */
[----:B------:R1:W-:Y:S01]  /*42e20*/  LDGSTS.E [R6+0x7f80], desc[UR22][R4.64], P2 ;  /* 0x07f8000004067fae */ /* 0x0003e200091a1016 */
[----:B------:R-:W-:-:S03]  /*42e30*/  UISETP.GT.AND UP1, UPT, UR13, 0x1, UPT ;  /* 0x000000010d00788c */ /* 0x000fc6000bf24270 */
[----:B------:R-:W0:Y:S01]  /*42e40*/  LDGDEPBAR ;  /* 0x00000000000079af */ /* 0x000e220000000000 */
[----:B------:R-:W-:Y:S02]  /*42e50*/  USEL UR5, URZ, 0x1, !UP1 ;  /* 0x00000001ff057887 */ /* 0x000fe4000c800000 */
[----:B------:R-:W-:Y:S02]  /*42e60*/  USEL UR13, UR13, URZ, !UP1 ;  /* 0x000000ff0d0d7287 */ /* 0x000fe4000c800000 */
[----:B------:R-:W-:Y:S02]  /*42e70*/  ULOP3.LUT UR5, UR6, UR5, URZ, 0x3c, !UPT ;  /* 0x0000000506057292 */ /* 0x000fe4000f8e3cff */
[----:B-1----:R-:W-:Y:S01]  /*42e80*/  IMAD.U32 R4, RZ, RZ, UR6 ;  /* 0x00000006ff047e24 */ /* 0x002fe2000f8e00ff */
[C---:B-----5:R-:W-:Y:S02]  /*42e90*/  ISETP.NE.U32.AND P2, PT, R250.reuse, R7, PT ;  /* 0x00000007fa00720c */ /* 0x060fe40003f45070 */
[----:B------:R-:W-:-:S11]  /*42ea0*/  IADD3 R250, PT, PT, R250, 0x1, RZ ;  /* 0x00000001fafa7810 */ /* 0x000fd60007ffe0ff */
[----:B---3--:R-:W-:Y:S05]  /*42eb0*/  @P2 BRA `(.L_x_11) ;  /* 0xffffff0800902947 */ /* 0x008fea000383ffff */
.L_x_8:
[----:B------:R-:W2:Y:S01]  /*42ec0*/  LDL.LU R10, [R1+0xff0] ;  /* 0x000ff000010a7983 */ /* 0x000ea20000300800 */
[----:B------:R-:W1:Y:S03]  /*42ed0*/  LDCU UR5, c[0x0][0x3b8] ;  /* 0x00007700ff0577ac */ /* 0x000e660008000800 */
[----:B------:R-:W3:Y:S01]  /*42ee0*/  LDL.LU R5, [R1+0xff4] ;  /* 0x000ff40001057983 */ /* 0x000ee20000300800 */
[----:B------:R-:W4:Y:S01]  /*42ef0*/  LDCU UR7, c[0x0][0x3b4] ;  /* 0x00007680ff0777ac */ /* 0x000f220008000800 */
[----:B------:R-:W2:Y:S01]  /*42f00*/  LDCU.128 UR12, c[0x0][0x390] ;  /* 0x00007200ff0c77ac */ /* 0x000ea20008000c00 */
[----:B------:R-:W3:Y:S01]  /*42f10*/  LDCU UR20, c[0x0][0x39c] ;  /* 0x00007380ff1477ac */ /* 0x000ee20008000800 */
[----:B------:R-:W2:Y:S01]  /*42f20*/  LDCU UR8, c[0x0][0x39c] ;  /* 0x00007380ff0877ac */ /* 0x000ea20008000800 */
[----:B-1----:R-:W-:Y:S01]  /*42f30*/  IMAD R7, R3, UR5, RZ ;  /* 0x0000000503077c24 */ /* 0x002fe2000f8e02ff */
[----:B------:R-:W1:Y:S03]  /*42f40*/  LDCU UR16, c[0x0][0x39c] ;  /* 0x00007380ff1077ac */ /* 0x000e660008000800 */
[----:B------:R-:W-:Y:S01]  /*42f50*/  VIADD R9, R7, UR5 ;  /* 0x0000000507097c36 */ /* 0x000fe20008000000 */
[----:B------:R-:W1:Y:S03]  /*42f60*/  LDCU UR17, c[0x0][0x39c] ;  /* 0x00007380ff1177ac */ /* 0x000e660008000800 */
[----:B------:R-:W-:Y:S01]  /*42f70*/  VIADD R12, R9, UR5 ;  /* 0x00000005090c7c36 */ /* 0x000fe20008000000 */
[----:B------:R-:W1:Y:S03]  /*42f80*/  LDCU UR18, c[0x0][0x39c] ;  /* 0x00007380ff1277ac */ /* 0x000e660008000800 */
[----:B------:R-:W-:Y:S01]  /*42f90*/  VIADD R4, R12, UR5 ;  /* 0x000000050c047c36 */ /* 0x000fe20008000000 */
[----:B------:R-:W1:Y:S03]  /*42fa0*/  LDCU UR19, c[0x0][0x39c] ;  /* 0x00007380ff1377ac */ /* 0x000e660008000800 */
[----:B------:R-:W-:-:S05]  /*42fb0*/  VIADD R16, R4, UR5 ;  /* 0x0000000504107c36 */ /* 0x000fca0008000000 */
[----:B------:R-:W-:-:S05]  /*42fc0*/  IADD3 R11, PT, PT, R16, UR5, RZ ;  /* 0x00000005100b7c10 */ /* 0x000fca000fffe0ff */
[----:B------:R-:W-:-:S04]  /*42fd0*/  VIADD R15, R11, UR5 ;  /* 0x000000050b0f7c36 */ /* 0x000fc80008000000 */
[----:B------:R-:W-:-:S04]  /*42fe0*/  VIADD R8, R15, UR5 ;  /* 0x000000050f087c36 */ /* 0x000fc80008000000 */
[----:B------:R-:W-:Y:S01]  /*42ff0*/  VIADD R6, R8, UR5 ;  /* 0x0000000508067c36 */ /* 0x000fe20008000000 */
[C---:B--2---:R-:W-:Y:S01]  /*43000*/  ISETP.GE.AND P1, PT, R10.reuse, UR14, PT ;  /* 0x0000000e0a007c0c */ /* 0x044fe2000bf26270 */
[----:B----4-:R-:W-:Y:S02]  /*43010*/  IMAD R0, R10, UR7, RZ ;  /* 0x000000070a007c24 */ /* 0x010fe4000f8e02ff */
[----:B------:R-:W-:Y:S01]  /*43020*/  VIADD R10, R6, UR5 ;  /* 0x00000005060a7c36 */ /* 0x000fe20008000000 */
[----:B---3--:R-:W-:Y:S02]  /*43030*/  ISETP.LT.AND P5, PT, R5, UR20, !P1 ;  /* 0x0000001405007c0c */ /* 0x008fe4000cfa1270 */
[----:B------:R-:W-:Y:S01]  /*43040*/  LEA R2, P4, R0, UR12, 0x2 ;  /* 0x0000000c00027c11 */ /* 0x000fe2000f8810ff */
[----:B------:R-:W-:Y:S01]  /*43050*/  VIADD R14, R10, UR5 ;  /* 0x000000050a0e7c36 */ /* 0x000fe20008000000 */
[----:B------:R-:W-:Y:S02]  /*43060*/  ISETP.LT.AND P2, PT, R3, UR15, !P1 ;  /* 0x0000000f03007c0c */ /* 0x000fe4000cf41270 */
[----:B------:R-:W-:-:S02]  /*43070*/  LEA.HI.X.SX32 R0, R0, UR13, 0x2, P4 ;  /* 0x0000000d00007c11 */ /* 0x000fc4000a0f16ff */
[----:B------:R-:W-:Y:S02]  /*43080*/  IADD3 R5, PT, PT, R14, UR5, RZ ;  /* 0x000000050e057c10 */ /* 0x000fe4000fffe0ff */
[----:B------:R-:W-:Y:S01]  /*43090*/  P2R R252, PR, RZ, 0x20 ;  /* 0x00000020fffc7803 */ /* 0x000fe20000000000 */
[----:B-1----:R-:W-:Y:S06]  /*430a0*/  @!P3 BRA `(.L_x_12) ;  /* 0x000000000010b947 */ /* 0x002fec0003800000 */
[----:B------:R-:W-:-:S06]  /*430b0*/  USHF.L.U32 UR6, UR6, 0x1f, URZ ;  /* 0x0000001f06067899 */ /* 0x000fcc00080006ff */
[----:B------:R-:W-:-:S04]  /*430c0*/  IMAD.U32 R3, RZ, RZ, UR6 ;  /* 0x00000006ff037e24 */ /* 0x000fc8000f8e00ff */
[----:B------:R-:W1:Y:S02]  /*430d0*/  SYNCS.PHASECHK.TRANS64.TRYWAIT P3, [UR4], R3 ;  /* 0x00000003ff0075a7 */ /* 0x000e640008061104 */
[----:B-1----:R-:W-:Y:S05]  /*430e0*/  @!P3 BRA `(.L_x_13) ;  /* 0x0000007c0058b947 */ /* 0x002fea0003800000 */
.L_x_12:
[----:B------:R-:W-:-:S04]  /*430f0*/  DEPBAR.LE SB0, 0x0 ;  /* 0x000080000000791a */ /* 0x000fc80000000000 */
[----:B------:R-:W-:Y:S01]  /*43100*/  BAR.SYNC.DEFER_BLOCKING 0x0 ;  /* 0x0000000000007b1d */ /* 0x000fe20000010000 */
[-C--:B------:R-:W-:Y:S01]  /*43110*/  LEA R210, P3, R7, R2.reuse, 0x2 ;  /* 0x0000000207d27211 */ /* 0x080fe200078610ff */
[----:B------:R-:W-:Y:S01]  /*43120*/  VIADD R13, R5, UR5 ;  /* 0x00000005050d7c36 */ /* 0x000fe20008000000 */
[----:B------:R-:W-:Y:S02]  /*43130*/  LEA R208, P4, R9, R2, 0x2 ;  /* 0x0000000209d07211 */ /* 0x000fe400078810ff */
[----:B------:R-:W-:Y:S01]  /*43140*/  LEA.HI.X.SX32 R211, R7, R0, 0x2, P3 ;  /* 0x0000000007d37211 */ /* 0x000fe200018f16ff */
[----:B------:R-:W-:Y:S01]  /*43150*/  VIADD R7, R13, UR5 ;  /* 0x000000050d077c36 */ /* 0x000fe20008000000 */
[----:B------:R-:W-:Y:S01]  /*43160*/  LEA R206, P3, R12, R2, 0x2 ;  /* 0x000000020cce7211 */ /* 0x000fe200078610ff */
[----:B------:R-:W1:Y:S01]  /*43170*/  LDCU UR4, c[0x0][0x39c] ;  /* 0x00007380ff0477ac */ /* 0x000e620008000800 */
[----:B------:R-:W-:Y:S01]  /*43180*/  LEA.HI.X.SX32 R209, R9, R0, 0x2, P4 ;  /* 0x0000000009d17211 */ /* 0x000fe200020f16ff */
[----:B------:R-:W-:Y:S01]  /*43190*/  VIADD R9, R7, UR5 ;  /* 0x0000000507097c36 */ /* 0x000fe20008000000 */
[----:B------:R-:W-:Y:S01]  /*431a0*/  LEA R202, P4, R16, R2, 0x2 ;  /* 0x0000000210ca7211 */ /* 0x000fe200078810ff */
[----:B------:R-:W2:Y:S01]  /*431b0*/  LDCU UR6, c[0x0][0x39c] ;  /* 0x00007380ff0677ac */ /* 0x000ea20008000800 */
[----:B------:R-:W-:Y:S01]  /*431c0*/  LEA.HI.X.SX32 R207, R12, R0, 0x2, P3 ;  /* 0x000000000ccf7211 */ /* 0x000fe200018f16ff */
[----:B------:R-:W-:Y:S01]  /*431d0*/  VIADD R12, R9, UR5 ;  /* 0x00000005090c7c36 */ /* 0x000fe20008000000 */
[----:B------:R-:W-:Y:S01]  /*431e0*/  LEA R204, P3, R4, R2, 0x2 ;  /* 0x0000000204cc7211 */ /* 0x000fe200078610ff */
[----:B------:R-:W3:Y:S01]  /*431f0*/  LDCU UR7, c[0x0][0x39c] ;  /* 0x00007380ff0777ac */ /* 0x000ee20008000800 */
[----:B------:R-:W-:-:S02]  /*43200*/  LEA.HI.X.SX32 R203, R16, R0, 0x2, P4 ;  /* 0x0000000010cb7211 */ /* 0x000fc400020f16ff */
[----:B------:R-:W-:Y:S02]  /*43210*/  LEA R198, P4, R15, R2, 0x2 ;  /* 0x000000020fc67211 */ /* 0x000fe400078810ff */
[----:B------:R-:W-:Y:S02]  /*43220*/  LEA.HI.X.SX32 R205, R4, R0, 0x2, P3 ;  /* 0x0000000004cd7211 */ /* 0x000fe400018f16ff */
[----:B------:R-:W-:Y:S01]  /*43230*/  LEA R200, P3, R11, R2, 0x2 ;  /* 0x000000020bc87211 */ /* 0x000fe200078610ff */
[----:B------:R-:W4:Y:S02]  /*43240*/  @!P0 SYNCS.CCTL.IV [UR9+0x80000] ;  /* 0x08000000ff0089b1 */ /* 0x000f240008000009 */
[----:B----4-:R-:W-:Y:S01]  /*43250*/  BAR.SYNC.DEFER_BLOCKING 0x0 ;  /* 0x0000000000007b1d */ /* 0x010fe20000010000 */
[----:B------:R-:W-:Y:S02]  /*43260*/  LEA.HI.X.SX32 R199, R15, R0, 0x2, P4 ;  /* 0x000000000fc77211 */ /* 0x000fe400020f16ff */
[----:B------:R-:W-:-:S02]  /*43270*/  LEA R212, P4, R6, R2, 0x2 ;  /* 0x0000000206d47211 */ /* 0x000fc400078810ff */
[----:B------:R-:W-:Y:S02]  /*43280*/  LEA.HI.X.SX32 R201, R11, R0, 0x2, P3 ;  /* 0x000000000bc97211 */ /* 0x000fe400018f16ff */
[----:B------:R-:W-:Y:S01]  /*43290*/  LEA R196, P3, R8, R2, 0x2 ;  /* 0x0000000208c47211 */ /* 0x000fe200078610ff */
[----:B------:R-:W4:Y:S01]  /*432a0*/  LDTM.x64 R20, tmem[UR11] ;  /* 0x0000000b001479ee */ /* 0x000f220008340000 */
[----:B------:R-:W-:Y:S01]  /*432b0*/  LEA.HI.X.SX32 R213, R6, R0, 0x2, P4 ;  /* 0x0000000006d57211 */ /* 0x000fe200020f16ff */
[----:B------:R-:W5:Y:S01]  /*432c0*/  LDTM.x64 R132, tmem[UR11+0x40] ;  /* 0x0000400b008479ee */ /* 0x000f620008340000 */
[----:B------:R-:W-:Y:S02]  /*432d0*/  LEA R236, P4, R14, R2, 0x2 ;  /* 0x000000020eec7211 */ /* 0x000fe400078810ff */
[----:B------:R-:W-:Y:S02]  /*432e0*/  LEA.HI.X.SX32 R197, R8, R0, 0x2, P3 ;  /* 0x0000000008c57211 */ /* 0x000fe400018f16ff */
[----:B------:R-:W-:-:S02]  /*432f0*/  LEA R230, P3, R10, R2, 0x2 ;  /* 0x000000020ae67211 */ /* 0x000fc400078610ff */
[----:B------:R-:W-:Y:S02]  /*43300*/  LEA.HI.X.SX32 R237, R14, R0, 0x2, P4 ;  /* 0x000000000eed7211 */ /* 0x000fe400020f16ff */
[----:B------:R-:W-:Y:S02]  /*43310*/  LEA R224, P4, R13, R2, 0x2 ;  /* 0x000000020de07211 */ /* 0x000fe400078810ff */
[----:B------:R-:W-:Y:S02]  /*43320*/  LEA.HI.X.SX32 R231, R10, R0, 0x2, P3 ;  /* 0x000000000ae77211 */ /* 0x000fe400018f16ff */
[----:B------:R-:W-:Y:S01]  /*43330*/  LEA R242, P3, R5, R2, 0x2 ;  /* 0x0000000205f27211 */ /* 0x000fe200078610ff */
[----:B------:R-:W1:Y:S01]  /*43340*/  @!P0 SYNCS.CCTL.IV [UR9+0x80008] ;  /* 0x08000800ff0089b1 */ /* 0x000e620008000009 */
[----:B------:R-:W-:Y:S01]  /*43350*/  LEA.HI.X.SX32 R225, R13, R0, 0x2, P4 ;  /* 0x000000000de17211 */ /* 0x000fe200020f16ff */
[----:B------:R-:W1:Y:S01]  /*43360*/  LDCU UR9, c[0x0][0x39c] ;  /* 0x00007380ff0977ac */ /* 0x000e620008000800 */
[----:B------:R-:W-:-:S02]  /*43370*/  LEA R16, P4, R9, R2, 0x2 ;  /* 0x0000000209107211 */ /* 0x000fc400078810ff */
[----:B------:R-:W-:Y:S02]  /*43380*/  IADD3 R4, PT, PT, R12, UR5, RZ ;  /* 0x000000050c047c10 */ /* 0x000fe4000fffe0ff */
[----:B------:R-:W-:Y:S01]  /*43390*/  LEA.HI.X.SX32 R243, R5, R0, 0x2, P3 ;  /* 0x0000000005f37211 */ /* 0x000fe200018f16ff */
[----:B----4-:R-:W-:Y:S01]  /*433a0*/  STL.64 [R1+0x38], R34 ;  /* 0x0000382201007387 */ /* 0x010fe20000100a00 */
[----:B------:R-:W-:Y:S01]  /*433b0*/  LEA R218, P3, R7, R2, 0x2 ;  /* 0x0000000207da7211 */ /* 0x000fe200078610ff */
[----:B------:R-:W-:Y:S01]  /*433c0*/  VIADD R3, R4, UR5 ;  /* 0x0000000504037c36 */ /* 0x000fe20008000000 */
[-C--:B------:R-:W-:Y:S01]  /*433d0*/  LEA.HI.X.SX32 R17, R9, R0.reuse, 0x2, P4 ;  /* 0x0000000009117211 */ /* 0x080fe200020f16ff */
[----:B------:R-:W-:Y:S01]  /*433e0*/  STL.64 [R1+0x40], R36 ;  /* 0x0000402401007387 */ /* 0x000fe20000100a00 */
[----:B------:R-:W-:Y:S01]  /*433f0*/  LEA.HI.X.SX32 R219, R7, R0, 0x2, P3 ;  /* 0x0000000007db7211 */ /* 0x000fe200018f16ff */
[----:B------:R-:W-:Y:S01]  /*43400*/  VIADD R11, R3, UR5 ;  /* 0x00000005030b7c36 */ /* 0x000fe20008000000 */
[C---:B------:R-:W-:Y:S01]  /*43410*/  LEA R18, P3, R12.reuse, R2, 0x2 ;  /* 0x000000020c127211 */ /* 0x040fe200078610ff */
[----:B------:R-:W-:Y:S01]  /*43420*/  STL.64 [R1+0x48], R38 ;  /* 0x0000482601007387 */ /* 0x000fe20000100a00 */
[----:B------:R-:W-:Y:S01]  /*43430*/  IMAD.MOV.U32 R239, RZ, RZ, R20 ;  /* 0x000000ffffef7224 */ /* 0x000fe200078e0014 */
[----:B------:R-:W-:Y:S01]  /*43440*/  MOV R226, R25 ;  /* 0x0000001900e27202 */ /* 0x000fe20000000f00 */
[----:B------:R-:W-:Y:S01]  /*43450*/  VIADD R8, R11, UR5 ;  /* 0x000000050b087c36 */ /* 0x000fe20008000000 */
[----:B------:R-:W-:Y:S01]  /*43460*/  STL.64 [R1+0x50], R40 ;  /* 0x0000502801007387 */ /* 0x000fe20000100a00 */
[----:B------:R-:W-:Y:S01]  /*43470*/  LEA.HI.X.SX32 R19, R12, R0, 0x2, P3 ;  /* 0x000000000c137211 */ /* 0x000fe200018f16ff */
[----:B------:R-:W-:Y:S01]  /*43480*/  IMAD.MOV.U32 R235, RZ, RZ, R21 ;  /* 0x000000ffffeb7224 */ /* 0x000fe200078e0015 */
[C---:B------:R-:W-:Y:S01]  /*43490*/  LEA R14, P3, R3.reuse, R2, 0x2 ;  /* 0x00000002030e7211 */ /* 0x040fe200078610ff */
[----:B------:R-:W-:Y:S01]  /*434a0*/  STL.64 [R1+0x58], R42 ;  /* 0x0000582a01007387 */ /* 0x000fe20000100a00 */
[----:B------:R-:W-:Y:S01]  /*434b0*/  IADD3 R6, PT, PT, R8, UR5, RZ ;  /* 0x0000000508067c10 */ /* 0x000fe2000fffe0ff */
[----:B------:R-:W-:Y:S01]  /*434c0*/  IMAD.MOV.U32 R233, RZ, RZ, R22 ;  /* 0x000000ffffe97224 */ /* 0x000fe200078e0016 */
[----:B------:R-:W-:Y:S01]  /*434d0*/  LEA.HI.X.SX32 R15, R3, R0, 0x2, P3 ;  /* 0x00000000030f7211 */ /* 0x000fe200018f16ff */
[----:B------:R-:W-:Y:S01]  /*434e0*/  STL.64 [R1+0x60], R44 ;  /* 0x0000602c01007387 */ /* 0x000fe20000100a00 */
[----:B------:R-:W-:Y:S01]  /*434f0*/  IMAD.MOV.U32 R229, RZ, RZ, R23 ;  /* 0x000000ffffe57224 */ /* 0x000fe200078e0017 */
[----:B------:R-:W-:Y:S01]  /*43500*/  MOV R216, R33 ;  /* 0x0000002100d87202 */ /* 0x000fe20000000f00 */
[----:B------:R-:W-:Y:S01]  /*43510*/  VIADD R10, R6, UR5 ;  /* 0x00000005060a7c36 */ /* 0x000fe20008000000 */
[----:B------:R-:W-:Y:S01]  /*43520*/  STL.64 [R1+0x68], R46 ;  /* 0x0000682e01007387 */ /* 0x000fe20000100a00 */
[----:B------:R-:W-:-:S02]  /*43530*/  IMAD.MOV.U32 R227, RZ, RZ, R24 ;  /* 0x000000ffffe37224 */ /* 0x000fc400078e0018 */
[----:B------:R-:W-:Y:S01]  /*43540*/  VIADD R5, R10, UR5 ;  /* 0x000000050a057c36 */ /* 0x000fe20008000000 */
[----:B------:R-:W-:Y:S01]  /*43550*/  STL.64 [R1+0x70], R48 ;  /* 0x0000703001007387 */ /* 0x000fe20000100a00 */
[----:B------:R-:W-:Y:S02]  /*43560*/  IMAD.MOV.U32 R223, RZ, RZ, R26 ;  /* 0x000000ffffdf7224 */ /* 0x000fe400078e001a */
[----:B------:R-:W-:Y:S01]  /*43570*/  VIADD R7, R5, UR5 ;  /* 0x0000000505077c36 */ /* 0x000fe20008000000 */
[----:B------:R-:W-:Y:S01]  /*43580*/  STL.64 [R1+0x78], R50 ;  /* 0x0000783201007387 */ /* 0x000fe20000100a00 */
[----:B------:R-:W-:Y:S02]  /*43590*/  IMAD.MOV.U32 R222, RZ, RZ, R29 ;  /* 0x000000ffffde7224 */ /* 0x000fe400078e001d */
[----:B------:R-:W-:Y:S01]  /*435a0*/  VIADD R9, R7, UR5 ;  /* 0x0000000507097c36 */ /* 0x000fe20008000000 */
[----:B------:R-:W-:Y:S01]  /*435b0*/  STL.64 [R1+0x80], R52 ;  /* 0x0000803401007387 */ /* 0x000fe20000100a00 */
[----:B------:R-:W-:-:S02]  /*435c0*/  IMAD.MOV.U32 R221, RZ, RZ, R32 ;  /* 0x000000ffffdd7224 */ /* 0x000fc400078e0020 */
[----:B------:R-:W-:Y:S01]  /*435d0*/  IMAD.MOV.U32 R220, RZ, RZ, R27 ;  /* 0x000000ffffdc7224 */ /* 0x000fe200078e001b */
[----:B------:R-:W-:Y:S01]  /*435e0*/  STL.64 [R1+0x88], R54 ;  /* 0x0000883601007387 */ /* 0x000fe20000100a00 */
[----:B------:R-:W-:Y:S02]  /*435f0*/  IMAD.MOV.U32 R217, RZ, RZ, R30 ;  /* 0x000000ffffd97224 */ /* 0x000fe400078e001e */
[----:B------:R-:W-:Y:S01]  /*43600*/  IMAD.MOV.U32 R215, RZ, RZ, R28 ;  /* 0x000000ffffd77224 */ /* 0x000fe200078e001c */
[----:B------:R-:W-:Y:S01]  /*43610*/  STL.64 [R1+0x90], R56 ;  /* 0x0000903801007387 */ /* 0x000fe20000100a00 */
[----:B------:R-:W-:-:S03]  /*43620*/  IMAD.MOV.U32 R214, RZ, RZ, R31 ;  /* 0x000000ffffd67224 */ /* 0x000fc600078e001f */
[----:B------:R-:W-:Y:S04]  /*43630*/  STL.64 [R1+0x98], R58 ;  /* 0x0000983a01007387 */ /* 0x000fe80000100a00 */
        /* <DEDUP_REMOVED lines=11> */
[----:B------:R4:W-:Y:S04]  /*436f0*/  STL.64 [R1+0xf8], R82 ;  /* 0x0000f85201007387 */ /* 0x0009e80000100a00 */
[----:B------:R1:W-:Y:S04]  /*43700*/  STL.64 [R1+0x1d0], R16 ;  /* 0x0001d01001007387 */ /* 0x0003e80000100a00 */
[----:B------:R-:W-:Y:S01]  /*43710*/  STL.64 [R1+0x1c8], R18 ;  /* 0x0001c81201007387 */ /* 0x000fe20000100a00 */
[----:B----4-:R-:W4:Y:S01]  /*43720*/  LDTM.x64 R68, tmem[UR11+0x80] ;  /* 0x0000800b004479ee */ /* 0x010f220008340000 */
[----:B-1----:R-:W-:-:S04]  /*43730*/  LEA R16, P4, R4, R2, 0x2 ;  /* 0x0000000204107211 */ /* 0x002fc800078810ff */
[----:B------:R-:W-:Y:S01]  /*43740*/  LEA.HI.X.SX32 R17, R4, R0, 0x2, P4 ;  /* 0x0000000004117211 */ /* 0x000fe200020f16ff */
[----:B------:R-:W-:Y:S01]  /*43750*/  VIADD R4, R9, UR5 ;  /* 0x0000000509047c36 */ /* 0x000fe20008000000 */
[----:B------:R-:W-:-:S03]  /*43760*/  LEA R12, P4, R11, R2, 0x2 ;  /* 0x000000020b0c7211 */ /* 0x000fc600078810ff */
[----:B------:R-:W-:Y:S01]  /*43770*/  STL.64 [R1+0x1c0], R16 ;  /* 0x0001c01001007387 */ /* 0x000fe20000100a00 */
[----:B------:R-:W-:Y:S02]  /*43780*/  LEA.HI.X.SX32 R13, R11, R0, 0x2, P4 ;  /* 0x000000000b0d7211 */ /* 0x000fe400020f16ff */
[----:B------:R-:W-:Y:S01]  /*43790*/  IADD3 R3, PT, PT, R4, UR5, RZ ;  /* 0x0000000504037c10 */ /* 0x000fe2000fffe0ff */
[----:B------:R1:W-:Y:S04]  /*437a0*/  STL.64 [R1+0x1b8], R14 ;  /* 0x0001b80e01007387 */ /* 0x0003e80000100a00 */
[----:B------:R2:W-:Y:S01]  /*437b0*/  STL.64 [R1+0x1b0], R12 ;  /* 0x0001b00c01007387 */ /* 0x0005e20000100a00 */
[-C--:B-1----:R-:W-:Y:S02]  /*437c0*/  LEA R14, P3, R8, R2.reuse, 0x2 ;  /* 0x00000002080e7211 */ /* 0x082fe400078610ff */
[----:B--2---:R-:W-:-:S02]  /*437d0*/  LEA R12, P4, R6, R2, 0x2 ;  /* 0x00000002060c7211 */ /* 0x004fc400078810ff */
[-C--:B------:R-:W-:Y:S01]  /*437e0*/  LEA.HI.X.SX32 R15, R8, R0.reuse, 0x2, P3 ;  /* 0x00000000080f7211 */ /* 0x080fe200018f16ff */
[----:B------:R-:W-:Y:S01]  /*437f0*/  VIADD R8, R3, UR5 ;  /* 0x0000000503087c36 */ /* 0x000fe20008000000 */
[----:B------:R-:W-:-:S03]  /*43800*/  LEA.HI.X.SX32 R13, R6, R0, 0x2, P4 ;  /* 0x00000000060d7211 */ /* 0x000fc600020f16ff */
[----:B------:R1:W-:Y:S01]  /*43810*/  STL.64 [R1+0x1a8], R14 ;  /* 0x0001a80e01007387 */ /* 0x0003e20000100a00 */
[----:B------:R-:W-:-:S03]  /*43820*/  VIADD R6, R8, UR5 ;  /* 0x0000000508067c36 */ /* 0x000fc60008000000 */
[----:B------:R2:W-:Y:S01]  /*43830*/  STL.64 [R1+0x1a0], R12 ;  /* 0x0001a00c01007387 */ /* 0x0005e20000100a00 */
[CC--:B-1----:R-:W-:Y:S02]  /*43840*/  LEA R14, P3, R10.reuse, R2.reuse, 0x2 ;  /* 0x000000020a0e7211 */ /* 0x0c2fe400078610ff */
[C---:B--2---:R-:W-:Y:S02]  /*43850*/  LEA R12, P4, R5.reuse, R2, 0x2 ;  /* 0x00000002050c7211 */ /* 0x044fe400078810ff */
[-C--:B------:R-:W-:Y:S02]  /*43860*/  LEA.HI.X.SX32 R15, R10, R0.reuse, 0x2, P3 ;  /* 0x000000000a0f7211 */ /* 0x080fe400018f16ff */
[----:B------:R-:W-:Y:S01]  /*43870*/  LEA.HI.X.SX32 R13, R5, R0, 0x2, P4 ;  /* 0x00000000050d7211 */ /* 0x000fe200020f16ff */
[----:B------:R-:W-:Y:S02]  /*43880*/  VIADD R5, R6, UR5 ;  /* 0x0000000506057c36 */ /* 0x000fe40008000000 */
[----:B------:R1:W-:Y:S04]  /*43890*/  STL.64 [R1+0x198], R14 ;  /* 0x0001980e01007387 */ /* 0x0003e80000100a00 */
[----:B------:R2:W-:Y:S01]  /*438a0*/  STL.64 [R1+0x190], R12 ;  /* 0x0001900c01007387 */ /* 0x0005e20000100a00 */
[----:B-1----:R-:W-:-:S02]  /*438b0*/  LEA R14, P3, R7, R2, 0x2 ;  /* 0x00000002070e7211 */ /* 0x002fc400078610ff */
[----:B--2---:R-:W-:Y:S02]  /*438c0*/  LEA R12, P4, R9, R2, 0x2 ;  /* 0x00000002090c7211 */ /* 0x004fe400078810ff */
[----:B------:R-:W-:Y:S01]  /*438d0*/  LEA.HI.X.SX32 R15, R7, R0, 0x2, P3 ;  /* 0x00000000070f7211 */ /* 0x000fe200018f16ff */
[----:B------:R-:W-:Y:S01]  /*438e0*/  VIADD R7, R5, UR5 ;  /* 0x0000000505077c36 */ /* 0x000fe20008000000 */
[C---:B------:R-:W-:Y:S02]  /*438f0*/  LEA R10, P3, R4.reuse, R2, 0x2 ;  /* 0x00000002040a7211 */ /* 0x040fe400078610ff */
[----:B------:R-:W-:Y:S01]  /*43900*/  LEA.HI.X.SX32 R13, R9, R0, 0x2, P4 ;  /* 0x00000000090d7211 */ /* 0x000fe200020f16ff */
[----:B------:R1:W-:Y:S01]  /*43910*/  STL.64 [R1+0x188], R14 ;  /* 0x0001880e01007387 */ /* 0x0003e20000100a00 */
[----:B------:R-:W-:Y:S02]  /*43920*/  LEA R16, P4, R3, R2, 0x2 ;  /* 0x0000000203107211 */ /* 0x000fe400078810ff */
[----:B------:R-:W-:-:S02]  /*43930*/  LEA.HI.X.SX32 R11, R4, R0, 0x2, P3 ;  /* 0x00000000040b7211 */ /* 0x000fc400018f16ff */
[----:B------:R-:W-:Y:S01]  /*43940*/  LEA.HI.X.SX32 R17, R3, R0, 0x2, P4 ;  /* 0x0000000003117211 */ /* 0x000fe200020f16ff */
[----:B-1----:R-:W2:Y:S04]  /*43950*/  LDL.LU R14, [R1+0x1004] ;  /* 0x00100400010e7983 */ /* 0x002ea80000300800 */
[----:B------:R1:W-:Y:S04]  /*43960*/  STL.64 [R1+0x180], R12 ;  /* 0x0001800c01007387 */ /* 0x0003e80000100a00 */
[----:B------:R3:W-:Y:S01]  /*43970*/  STL.64 [R1+0x178], R10 ;  /* 0x0001780a01007387 */ /* 0x0007e20000100a00 */
[----:B-1----:R-:W-:-:S03]  /*43980*/  LEA R12, P3, R8, R2, 0x2 ;  /* 0x00000002080c7211 */ /* 0x002fc600078610ff */
[----:B---3--:R-:W3:Y:S01]  /*43990*/  LDL.LU R11, [R1+0x1000] ;  /* 0x00100000010b7983 */ /* 0x008ee20000300800 */
[----:B------:R-:W-:-:S03]  /*439a0*/  LEA.HI.X.SX32 R13, R8, R0, 0x2, P3 ;  /* 0x00000000080d7211 */ /* 0x000fc600018f16ff */
[----:B------:R-:W4:Y:S04]  /*439b0*/  LDL.LU R10, [R1+0xffc] ;  /* 0x000ffc00010a7983 */ /* 0x000f280000300800 */
[----:B------:R-:W4:Y:S01]  /*439c0*/  LDL.LU R9, [R1+0xff8] ;  /* 0x000ff80001097983 */ /* 0x000f220000300800 */
[----:B------:R-:W-:-:S03]  /*439d0*/  VIADD R4, R7, UR5 ;  /* 0x0000000507047c36 */ /* 0x000fc60008000000 */
[----:B------:R1:W-:Y:S02]  /*439e0*/  STL.64 [R1+0x170], R16 ;  /* 0x0001701001007387 */ /* 0x0003e40000100a00 */
[----:B------:R-:W-:Y:S02]  /*439f0*/  IADD3 R3, PT, PT, R4, UR5, RZ ;  /* 0x0000000504037c10 */ /* 0x000fe4000fffe0ff */
[----:B------:R5:W-:Y:S01]  /*43a00*/  STL.64 [R1+0x168], R12 ;  /* 0x0001680c01007387 */ /* 0x000be20000100a00 */
[CC--:B-1----:R-:W-:Y:S02]  /*43a10*/  LEA R16, P4, R6.reuse, R2.reuse, 0x2 ;  /* 0x0000000206107211 */ /* 0x0c2fe400078810ff */
[----:B-----5:R-:W-:Y:S02]  /*43a20*/  LEA R12, P3, R5, R2, 0x2 ;  /* 0x00000002050c7211 */ /* 0x020fe400078610ff */
[-C--:B------:R-:W-:Y:S01]  /*43a30*/  LEA.HI.X.SX32 R17, R6, R0.reuse, 0x2, P4 ;  /* 0x0000000006117211 */ /* 0x080fe200020f16ff */
[----:B------:R-:W-:Y:S01]  /*43a40*/  VIADD R6, R3, UR5 ;  /* 0x0000000503067c36 */ /* 0x000fe20008000000 */
[----:B------:R-:W-:-:S03]  /*43a50*/  LEA.HI.X.SX32 R13, R5, R0, 0x2, P3 ;  /* 0x00000000050d7211 */ /* 0x000fc600018f16ff */
[----:B------:R1:W-:Y:S01]  /*43a60*/  STL.64 [R1+0x160], R16 ;  /* 0x0001601001007387 */ /* 0x0003e20000100a00 */
[----:B------:R-:W-:-:S03]  /*43a70*/  VIADD R5, R6, UR5 ;  /* 0x0000000506057c36 */ /* 0x000fc60008000000 */
[----:B------:R5:W-:Y:S01]  /*43a80*/  STL.64 [R1+0x158], R12 ;  /* 0x0001580c01007387 */ /* 0x000be20000100a00 */
[CC--:B-1----:R-:W-:Y:S02]  /*43a90*/  LEA R16, P4, R7.reuse, R2.reuse, 0x2 ;  /* 0x0000000207107211 */ /* 0x0c2fe400078810ff */
[C---:B-----5:R-:W-:Y:S02]  /*43aa0*/  LEA R12, P3, R4.reuse, R2, 0x2 ;  /* 0x00000002040c7211 */ /* 0x060fe400078610ff */
[-C--:B------:R-:W-:Y:S02]  /*43ab0*/  LEA.HI.X.SX32 R17, R7, R0.reuse, 0x2, P4 ;  /* 0x0000000007117211 */ /* 0x080fe400020f16ff */
[----:B------:R-:W-:Y:S01]  /*43ac0*/  LEA.HI.X.SX32 R13, R4, R0, 0x2, P3 ;  /* 0x00000000040d7211 */ /* 0x000fe200018f16ff */
[----:B------:R-:W-:Y:S02]  /*43ad0*/  VIADD R4, R5, UR5 ;  /* 0x0000000505047c36 */ /* 0x000fe40008000000 */
[----:B------:R1:W-:Y:S04]  /*43ae0*/  STL.64 [R1+0x150], R16 ;  /* 0x0001501001007387 */ /* 0x0003e80000100a00 */
[----:B------:R5:W-:Y:S01]  /*43af0*/  STL.64 [R1+0x148], R12 ;  /* 0x0001480c01007387 */ /* 0x000be20000100a00 */
[----:B-1----:R-:W-:-:S02]  /*43b00*/  LEA R16, P4, R3, R2, 0x2 ;  /* 0x0000000203107211 */ /* 0x002fc400078810ff */
[----:B-----5:R-:W-:Y:S02]  /*43b10*/  LEA R12, P3, R6, R2, 0x2 ;  /* 0x00000002060c7211 */ /* 0x020fe400078610ff */
[-C--:B------:R-:W-:Y:S01]  /*43b20*/  LEA.HI.X.SX32 R17, R3, R0.reuse, 0x2, P4 ;  /* 0x0000000003117211 */ /* 0x080fe200020f16ff */
[----:B------:R-:W-:Y:S01]  /*43b30*/  VIADD R3, R4, UR5 ;  /* 0x0000000504037c36 */ /* 0x000fe20008000000 */
[----:B------:R-:W-:-:S03]  /*43b40*/  LEA.HI.X.SX32 R13, R6, R0, 0x2, P3 ;  /* 0x00000000060d7211 */ /* 0x000fc600018f16ff */
[----:B------:R1:W-:Y:S04]  /*43b50*/  STL.64 [R1+0x140], R16 ;  /* 0x0001401001007387 */ /* 0x0003e80000100a00 */
[----:B------:R5:W-:Y:S04]  /*43b60*/  STL.64 [R1+0x138], R12 ;  /* 0x0001380c01007387 */ /* 0x000be80000100a00 */
[----:B------:R-:W4:Y:S01]  /*43b70*/  LDL.LU R238, [R1+0x1018] ;  /* 0x0010180001ee7983 */ /* 0x000f220000300800 */
[-C--:B-1----:R-:W-:Y:S02]  /*43b80*/  LEA R16, P4, R5, R2.reuse, 0x2 ;  /* 0x0000000205107211 */ /* 0x082fe400078810ff */
[----:B-----5:R-:W-:-:S02]  /*43b90*/  LEA R12, P3, R4, R2, 0x2 ;  /* 0x00000002040c7211 */ /* 0x020fc400078610ff */
[----:B------:R-:W-:Y:S02]  /*43ba0*/  LEA.HI.X.SX32 R17, R5, R0, 0x2, P4 ;  /* 0x0000000005117211 */ /* 0x000fe400020f16ff */
[C---:B------:R-:W-:Y:S02]  /*43bb0*/  LEA R6, P4, R3.reuse, R2, 0x2 ;  /* 0x0000000203067211 */ /* 0x040fe400078810ff */
[-C--:B------:R-:W-:Y:S02]  /*43bc0*/  LEA.HI.X.SX32 R13, R4, R0.reuse, 0x2, P3 ;  /* 0x00000000040d7211 */ /* 0x080fe400018f16ff */
[----:B------:R-:W-:Y:S01]  /*43bd0*/  LEA.HI.X.SX32 R7, R3, R0, 0x2, P4 ;  /* 0x0000000003077211 */ /* 0x000fe200020f16ff */
[----:B------:R-:W-:Y:S04]  /*43be0*/  STL.64 [R1+0x130], R16 ;  /* 0x0001301001007387 */ /* 0x000fe80000100a00 */
[----:B------:R-:W-:Y:S04]  /*43bf0*/  STL.64 [R1+0x128], R12 ;  /* 0x0001280c01007387 */ /* 0x000fe80000100a00 */
[----:B------:R-:W-:Y:S04]  /*43c00*/  STL.64 [R1+0x120], R6 ;  /* 0x0001200601007387 */ /* 0x000fe80000100a00 */
[----:B------:R-:W5:Y:S04]  /*43c10*/  LDL.LU R234, [R1+0x101c] ;  /* 0x00101c0001ea7983 */ /* 0x000f680000300800 */
[----:B------:R-:W5:Y:S04]  /*43c20*/  LDL.LU R232, [R1+0x102c] ;  /* 0x00102c0001e87983 */ /* 0x000f680000300800 */
[----:B------:R-:W5:Y:S04]  /*43c30*/  LDL.LU R228, [R1+0x1040] ;  /* 0x0010400001e47983 */ /* 0x000f680000300800 */
[----:B------:R1:W-:Y:S04]  /*43c40*/  STL.64 [R1+0x1460], R170 ;  /* 0x001460aa01007387 */ /* 0x0003e80000100a00 */
[----:B------:R1:W-:Y:S04]  /*43c50*/  STL.64 [R1+0x1458], R172 ;  /* 0x001458ac01007387 */ /* 0x0003e80000100a00 */
[----:B------:R-:W-:Y:S04]  /*43c60*/  STL.64 [R1+0x1450], R174 ;  /* 0x001450ae01007387 */ /* 0x000fe80000100a00 */
[----:B------:R-:W-:Y:S04]  /*43c70*/  STL.64 [R1+0x1448], R176 ;  /* 0x001448b001007387 */ /* 0x000fe80000100a00 */
[----:B------:R-:W-:Y:S04]  /*43c80*/  STL [R1+0x1440], R182 ;  /* 0x001440b601007387 */ /* 0x000fe80000100800 */
[----:B------:R-:W-:Y:S04]  /*43c90*/  STL.64 [R1+0x1438], R178 ;  /* 0x001438b201007387 */ /* 0x000fe80000100a00 */
[----:B------:R1:W-:Y:S04]  /*43ca0*/  STL.64 [R1+0x1430], R180 ;  /* 0x001430b401007387 */ /* 0x0003e80000100a00 */
[----:B------:R-:W-:Y:S04]  /*43cb0*/  STL [R1+0x1428], R183 ;  /* 0x001428b701007387 */ /* 0x000fe80000100800 */
[----:B------:R1:W-:Y:S04]  /*43cc0*/  STL.64 [R1+0x1420], R184 ;  /* 0x001420b801007387 */ /* 0x0003e80000100a00 */
[----:B------:R-:W-:Y:S04]  /*43cd0*/  STL [R1+0x1418], R188 ;  /* 0x001418bc01007387 */ /* 0x000fe80000100800 */
[----:B------:R1:W-:Y:S04]  /*43ce0*/  STL.64 [R1+0x1410], R186 ;  /* 0x001410ba01007387 */ /* 0x0003e80000100a00 */
[----:B------:R-:W-:Y:S04]  /*43cf0*/  STL [R1+0x1408], R189 ;  /* 0x001408bd01007387 */ /* 0x000fe80000100800 */
[----:B------:R-:W-:Y:S04]  /*43d00*/  STL.64 [R1+0x1400], R190 ;  /* 0x001400be01007387 */ /* 0x000fe80000100a00 */
[----:B------:R-:W-:Y:S04]  /*43d10*/  STL.64 [R1+0x13f8], R192 ;  /* 0x0013f8c001007387 */ /* 0x000fe80000100a00 */
[----:B------:R-:W-:Y:S04]  /*43d20*/  STL [R1+0x13f4], R194 ;  /* 0x0013f4c201007387 */ /* 0x000fe80000100800 */
[----:B------:R-:W-:Y:S04]  /*43d30*/  STL [R1+0x13f0], R195 ;  /* 0x0013f0c301007387 */ /* 0x000fe80000100800 */
[----:B-1----:R-:W5:Y:S04]  /*43d40*/  LDL.LU R171, [R1+0x1044] ;  /* 0x0010440001ab7983 */ /* 0x002f680000300800 */
[----:B------:R-:W5:Y:S04]  /*43d50*/  LDL.LU R170, [R1+0x1054] ;  /* 0x0010540001aa7983 */ /* 0x000f680000300800 */
[----:B------:R-:W5:Y:S01]  /*43d60*/  LDL.LU R172, [R1+0x105c] ;  /* 0x00105c0001ac7983 */ /* 0x000f620000300800 */
[----:B--2---:R-:W-:-:S02]  /*43d70*/  ISETP.LT.AND P5, PT, R14, UR8, !P1 ;  /* 0x000000080e007c0c */ /* 0x004fc4000cfa1270 */
[----:B---3--:R-:W-:Y:S02]  /*43d80*/  ISETP.LT.AND P3, PT, R11, UR16, !P1 ;  /* 0x000000100b007c0c */ /* 0x008fe4000cf61270 */
[----:B----4-:R-:W-:Y:S02]  /*43d90*/  ISETP.LT.AND P4, PT, R10, UR17, !P1 ;  /* 0x000000110a007c0c */ /* 0x010fe4000cf81270 */
[----:B------:R-:W-:Y:S01]  /*43da0*/  ISETP.LT.AND P0, PT, R9, UR18, !P1 ;  /* 0x0000001209007c0c */ /* 0x000fe2000cf01270 */
[----:B------:R-:W-:Y:S01]  /*43db0*/  IMAD.MOV.U32 R181, RZ, RZ, R222 ;  /* 0x000000ffffb57224 */ /* 0x000fe200078e00de */
[----:B------:R-:W1:Y:S01]  /*43dc0*/  LDTM.x64 R4, tmem[UR11+0xc0] ;  /* 0x0000c00b000479ee */ /* 0x000e620008340000 */
[----:B------:R-:W-:Y:S01]  /*43dd0*/  NOP ;  /* 0x0000000000007918 */ /* 0x000fe20000000000 */
[----:B------:R-:W-:Y:S01]  /*43de0*/  @P2 STG.E desc[UR22][R210.64], R239 ;  /* 0x000000efd2002986 */ /* 0x000fe2000c101916 */
[----:B------:R-:W-:Y:S01]  /*43df0*/  IMAD.MOV.U32 R182, RZ, RZ, R217 ;  /* 0x000000ffffb67224 */ /* 0x000fe200078e00d9 */
[----:B------:R-:W-:Y:S01]  /*43e00*/  MOV R177, R219 ;  /* 0x000000db00b17202 */ /* 0x000fe20000000f00 */
[----:B------:R-:W-:Y:S01]  /*43e10*/  IMAD.MOV.U32 R175, RZ, RZ, R216 ;  /* 0x000000ffffaf7224 */ /* 0x000fe200078e00d8 */
[----:B------:R-:W-:Y:S01]  /*43e20*/  @P5 STG.E desc[UR22][R208.64], R235 ;  /* 0x000000ebd0005986 */ /* 0x000fe2000c101916 */
[----:B------:R-:W-:Y:S01]  /*43e30*/  IMAD.MOV.U32 R178, RZ, RZ, R224 ;  /* 0x000000ffffb27224 */ /* 0x000fe200078e00e0 */
[----:B------:R-:W-:Y:S01]  /*43e40*/  MOV R179, R225 ;  /* 0x000000e100b37202 */ /* 0x000fe20000000f00 */
[----:B------:R-:W-:Y:S01]  /*43e50*/  IMAD.MOV.U32 R173, RZ, RZ, R221 ;  /* 0x000000ffffad7224 */ /* 0x000fe200078e00dd */
[----:B------:R-:W-:Y:S01]  /*43e60*/  @P3 STG.E desc[UR22][R206.64], R233 ;  /* 0x000000e9ce003986 */ /* 0x000fe2000c101916 */
[----:B------:R-:W-:Y:S01]  /*43e70*/  IMAD.MOV.U32 R176, RZ, RZ, R218 ;  /* 0x000000ffffb07224 */ /* 0x000fe200078e00da */
[----:B------:R-:W2:Y:S02]  /*43e80*/  LDCU UR8, c[0x0][0x39c] ;  /* 0x00007380ff0877ac */ /* 0x000ea40008000800 */
[----:B------:R-:W-:Y:S04]  /*43e90*/  @P4 STG.E desc[UR22][R204.64], R229 ;  /* 0x000000e5cc004986 */ /* 0x000fe8000c101916 */
[----:B------:R-:W-:Y:S01]  /*43ea0*/  @P0 STG.E desc[UR22][R202.64], R227 ;  /* 0x000000e3ca000986 */ /* 0x000fe2000c101916 */
[----:B-----5:R-:W-:Y:S01]  /*43eb0*/  ISETP.LT.AND P5, PT, R234, UR4, !P1 ;  /* 0x00000004ea007c0c */ /* 0x020fe2000cfa1270 */
[----:B------:R-:W3:Y:S02]  /*43ec0*/  LDCU UR4, c[0x0][0x39c] ;  /* 0x00007380ff0477ac */ /* 0x000ee40008000800 */
[----:B---3--:R-:W-:Y:S01]  /*43ed0*/  ISETP.LT.AND P3, PT, R232, UR4, !P1 ;  /* 0x00000004e8007c0c */ /* 0x008fe2000cf61270 */
[----:B------:R-:W3:Y:S02]  /*43ee0*/  LDCU UR4, c[0x0][0x39c] ;  /* 0x00007380ff0477ac */ /* 0x000ee40008000800 */
[----:B---3--:R-:W-:Y:S01]  /*43ef0*/  ISETP.LT.AND P4, PT, R228, UR4, !P1 ;  /* 0x00000004e4007c0c */ /* 0x008fe2000cf81270 */
[----:B------:R-:W3:Y:S01]  /*43f00*/  LDCU UR4, c[0x0][0x39c] ;  /* 0x00007380ff0477ac */ /* 0x000ee20008000800 */
[----:B------:R-:W-:-:S13]  /*43f10*/  ISETP.LT.AND P2, PT, R238, UR19, !P1 ;  /* 0x00000013ee007c0c */ /* 0x000fda000cf41270 */
[----:B------:R-:W-:Y:S01]  /*43f20*/  @P2 STG.E desc[UR22][R200.64], R226 ;  /* 0x000000e2c8002986 */ /* 0x000fe2000c101916 */
[----:B---3--:R-:W-:Y:S01]  /*43f30*/  ISETP.LT.AND P0, PT, R171, UR4, !P1 ;  /* 0x00000004ab007c0c */ /* 0x008fe2000cf01270 */
[----:B------:R-:W3:Y:S02]  /*43f40*/  LDCU UR4, c[0x0][0x39c] ;  /* 0x00007380ff0477ac */ /* 0x000ee40008000800 */
[----:B------:R-:W4:Y:S01]  /*43f50*/  LDL.LU R171, [R1+0x1070] ;  /* 0x0010700001ab7983 */ /* 0x000f220000300800 */
[----:B---3--:R-:W-:Y:S01]  /*43f60*/  ISETP.LT.AND P2, PT, R170, UR4, !P1 ;  /* 0x00000004aa007c0c */ /* 0x008fe2000cf41270 */
[----:B------:R-:W3:Y:S02]  /*43f70*/  LDCU UR4, c[0x0][0x39c] ;  /* 0x00007380ff0477ac */ /* 0x000ee40008000800 */
[----:B------:R-:W5:Y:S04]  /*43f80*/  LDL.LU R170, [R1+0x1088] ;  /* 0x0010880001aa7983 */ /* 0x000f680000300800 */
[----:B------:R-:W-:Y:S01]  /*43f90*/  @P5 STG.E desc[UR22][R198.64], R223 ;  /* 0x000000dfc6005986 */ /* 0x000fe2000c101916 */
[----:B---3--:R-:W-:Y:S01]  /*43fa0*/  ISETP.LT.AND P5, PT, R172, UR4, !P1 ;  /* 0x00000004ac007c0c */ /* 0x008fe2000cfa1270 */
[----:B------:R-:W4:Y:S02]  /*43fb0*/  LDCU UR4, c[0x0][0x39c] ;  /* 0x00007380ff0477ac */ /* 0x000f240008000800 */
[----:B------:R-:W3:Y:S04]  /*43fc0*/  LDL.LU R172, [R1+0x108c] ;  /* 0x00108c0001ac7983 */ /* 0x000ee80000300800 */
[----:B------:R-:W-:Y:S04]  /*43fd0*/  @P3 STG.E desc[UR22][R196.64], R220 ;  /* 0x000000dcc4003986 */ /* 0x000fe8000c101916 */
[----:B------:R-:W2:Y:S04]  /*43fe0*/  LDL.LU R174, [R1+0x1090] ;  /* 0x0010900001ae7983 */ /* 0x000ea80000300800 */
[----:B------:R-:W-:Y:S04]  /*43ff0*/  @P4 STG.E desc[UR22][R212.64], R215 ;  /* 0x000000d7d4004986 */ /* 0x000fe8000c101916 */
[----:B------:R-:W-:Y:S01]  /*44000*/  @P0 STG.E desc[UR22][R230.64], R181 ;  /* 0x000000b5e6000986 */ /* 0x000fe2000c101916 */
[----:B----4-:R-:W-:Y:S01]  /*44010*/  ISETP.LT.AND P3, PT, R171, UR4, !P1 ;  /* 0x00000004ab007c0c */ /* 0x010fe2000cf61270 */
[----:B------:R-:W5:Y:S02]  /*44020*/  LDCU UR4, c[0x0][0x39c] ;  /* 0x00007380ff0477ac */ /* 0x000f640008000800 */
[----:B-----5:R-:W-:Y:S01]  /*44030*/  ISETP.LT.AND P4, PT, R170, UR4, !P1 ;  /* 0x00000004aa007c0c */ /* 0x020fe2000cf81270 */
[----:B------:R-:W3:Y:S01]  /*44040*/  LDCU UR4, c[0x0][0x39c] ;  /* 0x00007380ff0477ac */ /* 0x000ee20008000800 */
[----:B------:R-:W4:Y:S01]  /*44050*/  LDL.LU R170, [R1+0x1094] ;  /* 0x0010940001aa7983 */ /* 0x000f220000300800 */
[----:B---3--:R-:W-:Y:S01]  /*44060*/  ISETP.LT.AND P0, PT, R172, UR4, !P1 ;  /* 0x00000004ac007c0c */ /* 0x008fe2000cf01270 */
[----:B------:R-:W2:Y:S02]  /*44070*/  LDCU UR4, c[0x0][0x39c] ;  /* 0x00007380ff0477ac */ /* 0x000ea40008000800 */
[----:B------:R-:W3:Y:S04]  /*44080*/  LDL.LU R172, [R1+0x10ac] ;  /* 0x0010ac0001ac7983 */ /* 0x000ee80000300800 */
[----:B------:R5:W-:Y:S01]  /*44090*/  @P2 STG.E desc[UR22][R236.64], R182 ;  /* 0x000000b6ec002986 */ /* 0x000be2000c101916 */
[----:B--2---:R-:W-:Y:S01]  /*440a0*/  ISETP.LT.AND P2, PT, R174, UR4, !P1 ;  /* 0x00000004ae007c0c */ /* 0x004fe2000cf41270 */
[----:B------:R-:W4:Y:S01]  /*440b0*/  LDCU UR4, c[0x0][0x39c] ;  /* 0x00007380ff0477ac */ /* 0x000f220008000800 */
[----:B------:R-:W-:-:S02]  /*440c0*/  IMAD.MOV.U32 R171, RZ, RZ, R214 ;  /* 0x000000ffffab7224 */ /* 0x000fc400078e00d6 */
[----:B------:R-:W-:Y:S01]  /*440d0*/  IMAD.MOV.U32 R185, RZ, RZ, R177 ;  /* 0x000000ffffb97224 */ /* 0x000fe200078e00b1 */
[----:B------:R-:W-:Y:S02]  /*440e0*/  MOV R177, R175 ;  /* 0x000000af00b17202 */ /* 0x000fe40000000f00 */
[----:B------:R-:W2:Y:S04]  /*440f0*/  LDL.LU R175, [R1+0x10b0] ;  /* 0x0010b00001af7983 */ /* 0x000ea80000300800 */
[----:B------:R1:W-:Y:S04]  /*44100*/  @P5 STG.E desc[UR22][R242.64], R171 ;  /* 0x000000abf2005986 */ /* 0x0003e8000c101916 */
[----:B------:R-:W2:Y:S04]  /*44110*/  LDL.LU.64 R186, [R1+0x1d0] ;  /* 0x0001d00001ba7983 */ /* 0x000ea80000300a00 */
[----:B------:R-:W2:Y:S04]  /*44120*/  LDL.LU R188, [R1+0x38] ;  /* 0x0000380001bc7983 */ /* 0x000ea80000300800 */
[----:B------:R1:W-:Y:S01]  /*44130*/  @P3 STG.E desc[UR22][R178.64], R173 ;  /* 0x000000adb2003986 */ /* 0x0003e2000c101916 */
[----:B----4-:R-:W-:Y:S01]  /*44140*/  ISETP.LT.AND P5, PT, R170, UR4, !P1 ;  /* 0x00000004aa007c0c */ /* 0x010fe2000cfa1270 */
[----:B------:R-:W3:Y:S02]  /*44150*/  LDCU UR4, c[0x0][0x39c] ;  /* 0x00007380ff0477ac */ /* 0x000ee40008000800 */
[----:B------:R-:W4:Y:S04]  /*44160*/  LDL.LU R170, [R1+0x11cc] ;  /* 0x0011cc0001aa7983 */ /* 0x000f280000300800 */
[----:B-----5:R-:W5:Y:S04]  /*44170*/  LDL.LU.64 R182, [R1+0x1c8] ;  /* 0x0001c80001b67983 */ /* 0x020f680000300a00 */
[----:B-1----:R-:W5:Y:S01]  /*44180*/  LDL.LU R171, [R1+0x3c] ;  /* 0x00003c0001ab7983 */ /* 0x002f620000300800 */
[----:B---3--:R-:W-:Y:S01]  /*44190*/  ISETP.LT.AND P3, PT, R172, UR4, !P1 ;  /* 0x00000004ac007c0c */ /* 0x008fe2000cf61270 */
[----:B------:R-:W-:-:S02]  /*441a0*/  IMAD.MOV.U32 R184, RZ, RZ, R176 ;  /* 0x000000ffffb87224 */ /* 0x000fc400078e00b0 */
[----:B------:R-:W3:Y:S01]  /*441b0*/  LDL.LU R172, [R1+0x11c8] ;  /* 0x0011c80001ac7983 */ /* 0x000ee20000300800 */
[----:B------:R-:W2:Y:S03]  /*441c0*/  LDCU UR4, c[0x0][0x39c] ;  /* 0x00007380ff0477ac */ /* 0x000ea60008000800 */
[----:B------:R-:W3:Y:S04]  /*441d0*/  LDL.LU.64 R180, [R1+0x1c0] ;  /* 0x0001c00001b47983 */ /* 0x000ee80000300a00 */
[----:B------:R-:W3:Y:S04]  /*441e0*/  LDL.LU R173, [R1+0x40] ;  /* 0x0000400001ad7983 */ /* 0x000ee80000300800 */
[----:B------:R-:W3:Y:S04]  /*441f0*/  LDL.LU.64 R178, [R1+0x1b8] ;  /* 0x0001b80001b27983 */ /* 0x000ee80000300a00 */
[----:B------:R-:W3:Y:S04]  /*44200*/  LDL.LU R174, [R1+0x44] ;  /* 0x0000440001ae7983 */ /* 0x000ee80000300800 */
[----:B------:R1:W-:Y:S04]  /*44210*/  @P4 STG.E desc[UR22][R184.64], R177 ;  /* 0x000000b1b8004986 */ /* 0x0003e8000c101916 */
[----:B-1----:R-:W3:Y:S01]  /*44220*/  LDL.LU R177, [R1+0x11c4] ;  /* 0x0011c40001b17983 */ /* 0x002ee20000300800 */
[----:B--2---:R-:W-:Y:S01]  /*44230*/  ISETP.LT.AND P4, PT, R175, UR4, !P1 ;  /* 0x00000004af007c0c */ /* 0x004fe2000cf81270 */
[----:B------:R-:W4:Y:S02]  /*44240*/  LDCU UR4, c[0x0][0x39c] ;  /* 0x00007380ff0477ac */ /* 0x000f240008000800 */
[----:B------:R-:W2:Y:S04]  /*44250*/  LDL.LU.64 R194, [R1+0x1b0] ;  /* 0x0001b00001c27983 */ /* 0x000ea80000300a00 */
[----:B------:R-:W2:Y:S04]  /*44260*/  LDL.LU R176, [R1+0x48] ;  /* 0x0000480001b07983 */ /* 0x000ea80000300800 */
[----:B------:R-:W2:Y:S04]  /*44270*/  LDL.LU.64 R184, [R1+0x1a8] ;  /* 0x0001a80001b87983 */ /* 0x000ea80000300a00 */
[----:B------:R-:W-:Y:S04]  /*44280*/  @P0 STG.E desc[UR22][R186.64], R188 ;  /* 0x000000bcba000986 */ /* 0x000fe8000c101916 */
[----:B------:R-:W2:Y:S04]  /*44290*/  LDL.LU R175, [R1+0x4c] ;  /* 0x00004c0001af7983 */ /* 0x000ea80000300800 */
[----:B-----5:R1:W-:Y:S04]  /*442a0*/  @P2 STG.E desc[UR22][R182.64], R171 ;  /* 0x000000abb6002986 */ /* 0x0203e8000c101916 */
[----:B-1----:R-:W5:Y:S01]  /*442b0*/  LDL.LU R171, [R1+0x11c0] ;  /* 0x0011c00001ab7983 */ /* 0x002f620000300800 */
[----:B----4-:R-:W-:Y:S01]  /*442c0*/  ISETP.LT.AND P0, PT, R170, UR4, !P1 ;  /* 0x00000004aa007c0c */ /* 0x010fe2000cf01270 */
[----:B------:R-:W1:Y:S02]  /*442d0*/  LDCU UR4, c[0x0][0x39c] ;  /* 0x00007380ff0477ac */ /* 0x000e640008000800 */
[----:B------:R-:W4:Y:S04]  /*442e0*/  LDL.LU.64 R188, [R1+0x1a0] ;  /* 0x0001a00001bc7983 */ /* 0x000f280000300a00 */
[----:B------:R-:W4:Y:S04]  /*442f0*/  LDL.LU R170, [R1+0x50] ;  /* 0x0000500001aa7983 */ /* 0x000f280000300800 */
[----:B---3--:R3:W-:Y:S04]  /*44300*/  @P5 STG.E desc[UR22][R180.64], R173 ;  /* 0x000000adb4005986 */ /* 0x0087e8000c101916 */
[----:B---3--:R-:W3:Y:S01]  /*44310*/  LDL.LU R173, [R1+0x11bc] ;  /* 0x0011bc0001ad7983 */ /* 0x008ee20000300800 */
[----:B-1----:R-:W-:Y:S01]  /*44320*/  ISETP.LT.AND P2, PT, R172, UR4, !P1 ;  /* 0x00000004ac007c0c */ /* 0x002fe2000cf41270 */
[----:B------:R-:W1:Y:S02]  /*44330*/  LDCU UR4, c[0x0][0x39c] ;  /* 0x00007380ff0477ac */ /* 0x000e640008000800 */
[----:B------:R-:W4:Y:S04]  /*44340*/  LDL.LU.64 R186, [R1+0x198] ;  /* 0x0001980001ba7983 */ /* 0x000f280000300a00 */
[----:B------:R-:W4:Y:S04]  /*44350*/  LDL.LU R172, [R1+0x54] ;  /* 0x0000540001ac7983 */ /* 0x000f280000300800 */
[----:B------:R1:W-:Y:S04]  /*44360*/  @P3 STG.E desc[UR22][R178.64], R174 ;  /* 0x000000aeb2003986 */ /* 0x0003e8000c101916 */
[----:B-1----:R-:W4:Y:S01]  /*44370*/  LDL.LU R174, [R1+0x11ac] ;  /* 0x0011ac0001ae7983 */ /* 0x002f220000300800 */
[----:B------:R-:W-:Y:S01]  /*44380*/  ISETP.LT.AND P5, PT, R177, UR4, !P1 ;  /* 0x00000004b1007c0c */ /* 0x000fe2000cfa1270 */
[----:B------:R-:W5:Y:S02]  /*44390*/  LDCU UR4, c[0x0][0x39c] ;  /* 0x00007380ff0477ac */ /* 0x000f640008000800 */
[----:B------:R-:W4:Y:S04]  /*443a0*/  LDL.LU.64 R236, [R1+0x190] ;  /* 0x0001900001ec7983 */ /* 0x000f280000300a00 */
[----:B------:R-:W4:Y:S04]  /*443b0*/  LDL.LU R180, [R1+0x58] ;  /* 0x0000580001b47983 */ /* 0x000f280000300800 */
[----:B------:R-:W4:Y:S04]  /*443c0*/  LDL.LU.64 R230, [R1+0x188] ;  /* 0x0001880001e67983 */ /* 0x000f280000300a00 */
[----:B------:R-:W4:Y:S04]  /*443d0*/  LDL.LU R177, [R1+0x5c] ;  /* 0x00005c0001b17983 */ /* 0x000f280000300800 */
[----:B------:R-:W4:Y:S04]  /*443e0*/  LDL.LU R182, [R1+0x11a8] ;  /* 0x0011a80001b67983 */ /* 0x000f280000300800 */
[----:B------:R-:W4:Y:S04]  /*443f0*/  LDL.LU.64 R178, [R1+0x180] ;  /* 0x0001800001b27983 */ /* 0x000f280000300a00 */
[----:B--2---:R1:W-:Y:S01]  /*44400*/  @P4 STG.E desc[UR22][R194.64], R176 ;  /* 0x000000b0c2004986 */ /* 0x0043e2000c101916 */
[----:B-----5:R-:W-:Y:S01]  /*44410*/  ISETP.LT.AND P3, PT, R171, UR4, !P1 ;  /* 0x00000004ab007c0c */ /* 0x020fe2000cf61270 */
[----:B------:R-:W3:Y:S02]  /*44420*/  LDCU UR4, c[0x0][0x39c] ;  /* 0x00007380ff0477ac */ /* 0x000ee40008000800 */
[----:B------:R-:W2:Y:S04]  /*44430*/  LDL.LU R171, [R1+0x60] ;  /* 0x0000600001ab7983 */ /* 0x000ea80000300800 */
[----:B------:R-:W5:Y:S04]  /*44440*/  LDL.LU R181, [R1+0x11a4] ;  /* 0x0011a40001b57983 */ /* 0x000f680000300800 */
[----:B-1----:R-:W2:Y:S01]  /*44450*/  LDL.LU.64 R194, [R1+0x178] ;  /* 0x0001780001c27983 */ /* 0x002ea20000300a00 */
[----:B---3--:R-:W-:Y:S01]  /*44460*/  ISETP.LT.AND P4, PT, R173, UR4, !P1 ;  /* 0x00000004ad007c0c */ /* 0x008fe2000cf81270 */
[----:B------:R-:W4:Y:S02]  /*44470*/  LDCU UR4, c[0x0][0x39c] ;  /* 0x00007380ff0477ac */ /* 0x000f240008000800 */
[----:B------:R-:W3:Y:S04]  /*44480*/  LDL.LU R173, [R1+0x64] ;  /* 0x0000640001ad7983 */ /* 0x000ee80000300800 */
[----:B------:R-:W2:Y:S04]  /*44490*/  LDL.LU R176, [R1+0x11a0] ;  /* 0x0011a00001b07983 */ /* 0x000ea80000300800 */
[----:B------:R1:W-:Y:S04]  /*444a0*/  @P0 STG.E desc[UR22][R184.64], R175 ;  /* 0x000000afb8000986 */ /* 0x0003e8000c101916 */
[----:B-1----:R-:W3:Y:S01]  /*444b0*/  LDL.LU.64 R184, [R1+0x170] ;  /* 0x0001700001b87983 */ /* 0x002ee20000300a00 */
[----:B----4-:R-:W-:Y:S01]  /*444c0*/  ISETP.LT.AND P0, PT, R174, UR4, !P1 ;  /* 0x00000004ae007c0c */ /* 0x010fe2000cf01270 */
[----:B------:R-:W1:Y:S02]  /*444d0*/  LDCU UR4, c[0x0][0x39c] ;  /* 0x00007380ff0477ac */ /* 0x000e640008000800 */
[----:B------:R-:W4:Y:S04]  /*444e0*/  LDL.LU R175, [R1+0x68] ;  /* 0x0000680001af7983 */ /* 0x000f280000300800 */
[----:B------:R-:W3:Y:S04]  /*444f0*/  LDL.LU R174, [R1+0x119c] ;  /* 0x00119c0001ae7983 */ /* 0x000ee80000300800 */
[----:B------:R1:W-:Y:S02]  /*44500*/  @P2 STG.E desc[UR22][R188.64], R170 ;  /* 0x000000aabc002986 */ /* 0x0003e4000c101916 */
[----:B-1----:R-:W-:Y:S01]  /*44510*/  ISETP.LT.AND P2, PT, R182, UR4, !P1 ;  /* 0x00000004b6007c0c */ /* 0x002fe2000cf41270 */
[----:B------:R-:W5:Y:S01]  /*44520*/  LDCU UR4, c[0x0][0x39c] ;  /* 0x00007380ff0477ac */ /* 0x000f620008000800 */
[----:B------:R-:W4:Y:S04]  /*44530*/  LDL.LU R170, [R1+0x1194] ;  /* 0x0011940001aa7983 */ /* 0x000f280000300800 */
[----:B------:R-:W4:Y:S04]  /*44540*/  LDL.LU.64 R188, [R1+0x168] ;  /* 0x0001680001bc7983 */ /* 0x000f280000300a00 */
[----:B------:R1:W-:Y:S04]  /*44550*/  @P5 STG.E desc[UR22][R186.64], R172 ;  /* 0x000000acba005986 */ /* 0x0003e8000c101916 */
[----:B------:R-:W4:Y:S04]  /*44560*/  LDL.LU R182, [R1+0x6c] ;  /* 0x00006c0001b67983 */ /* 0x000f280000300800 */
[----:B-1----:R-:W4:Y:S04]  /*44570*/  LDL.LU R172, [R1+0x1190] ;  /* 0x0011900001ac7983 */ /* 0x002f280000300800 */
[----:B------:R-:W4:Y:S04]  /*44580*/  LDL.LU.64 R186, [R1+0x160] ;  /* 0x0001600001ba7983 */ /* 0x000f280000300a00 */
[----:B------:R-:W-:Y:S04]  /*44590*/  @P3 STG.E desc[UR22][R236.64], R180 ;  /* 0x000000b4ec003986 */ /* 0x000fe8000c101916 */
[----:B------:R-:W-:Y:S01]  /*445a0*/  @P4 STG.E desc[UR22][R230.64], R177 ;  /* 0x000000b1e6004986 */ /* 0x000fe2000c101916 */
[----:B-----5:R-:W-:Y:S01]  /*445b0*/  ISETP.LT.AND P5, PT, R181, UR4, !P1 ;  /* 0x00000004b5007c0c */ /* 0x020fe2000cfa1270 */
[----:B------:R-:W2:Y:S02]  /*445c0*/  LDCU UR4, c[0x0][0x39c] ;  /* 0x00007380ff0477ac */ /* 0x000ea40008000800 */
[----:B------:R-:W5:Y:S01]  /*445d0*/  LDL.LU R181, [R1+0x70] ;  /* 0x0000700001b57983 */ /* 0x000f620000300800 */
[----:B--2---:R-:W-:-:S03]  /*445e0*/  ISETP.LT.AND P3, PT, R176, UR4, !P1 ;  /* 0x00000004b0007c0c */ /* 0x004fc6000cf61270 */
[----:B------:R1:W-:Y:S01]  /*445f0*/  @P0 STG.E desc[UR22][R178.64], R171 ;  /* 0x000000abb2000986 */ /* 0x0003e2000c101916 */
[----:B------:R-:W3:Y:S03]  /*44600*/  LDCU UR4, c[0x0][0x39c] ;  /* 0x00007380ff0477ac */ /* 0x000ee60008000800 */
[----:B------:R-:W2:Y:S04]  /*44610*/  LDL.LU R176, [R1+0x118c] ;  /* 0x00118c0001b07983 */ /* 0x000ea80000300800 */
[----:B-1----:R-:W5:Y:S01]  /*44620*/  LDL.LU R178, [R1+0x1188] ;  /* 0x0011880001b27983 */ /* 0x002f620000300800 */
[----:B---3--:R-:W-:Y:S01]  /*44630*/  ISETP.LT.AND P4, PT, R174, UR4, !P1 ;  /* 0x00000004ae007c0c */ /* 0x008fe2000cf81270 */
[----:B------:R-:W4:Y:S02]  /*44640*/  LDCU UR4, c[0x0][0x39c] ;  /* 0x00007380ff0477ac */ /* 0x000f240008000800 */
[----:B----4-:R-:W-:Y:S01]  /*44650*/  ISETP.LT.AND P0, PT, R170, UR4, !P1 ;  /* 0x00000004aa007c0c */ /* 0x010fe2000cf01270 */
[----:B------:R-:W1:Y:S01]  /*44660*/  LDCU UR4, c[0x0][0x39c] ;  /* 0x00007380ff0477ac */ /* 0x000e620008000800 */
[----:B------:R-:W3:Y:S04]  /*44670*/  LDL.LU.64 R170, [R1+0x158] ;  /* 0x0001580001aa7983 */ /* 0x000ee80000300a00 */
[----:B------:R4:W-:Y:S04]  /*44680*/  @P2 STG.E desc[UR22][R194.64], R173 ;  /* 0x000000adc2002986 */ /* 0x0009e8000c101916 */
[----:B------:R-:W3:Y:S04]  /*44690*/  LDL.LU R237, [R1+0x74] ;  /* 0x0000740001ed7983 */ /* 0x000ee80000300800 */
[----:B------:R4:W-:Y:S01]  /*446a0*/  @P5 STG.E desc[UR22][R184.64], R175 ;  /* 0x000000afb8005986 */ /* 0x0009e2000c101916 */
[----:B-1----:R-:W-:Y:S01]  /*446b0*/  ISETP.LT.AND P2, PT, R172, UR4, !P1 ;  /* 0x00000004ac007c0c */ /* 0x002fe2000cf41270 */
[----:B------:R-:W2:Y:S02]  /*446c0*/  LDCU UR4, c[0x0][0x39c] ;  /* 0x00007380ff0477ac */ /* 0x000ea40008000800 */
[----:B----4-:R-:W4:Y:S04]  /*446d0*/  LDL.LU.64 R172, [R1+0x150] ;  /* 0x0001500001ac7983 */ /* 0x010f280000300a00 */
[----:B------:R-:W4:Y:S04]  /*446e0*/  LDL.LU R230, [R1+0x78] ;  /* 0x0000780001e67983 */ /* 0x000f280000300800 */
[----:B------:R-:W3:Y:S04]  /*446f0*/  LDL.LU R184, [R1+0x1184] ;  /* 0x0011840001b87983 */ /* 0x000ee80000300800 */
[----:B------:R-:W3:Y:S04]  /*44700*/  LDL.LU.64 R174, [R1+0x148] ;  /* 0x0001480001ae7983 */ /* 0x000ee80000300a00 */
[----:B------:R-:W3:Y:S04]  /*44710*/  LDL.LU R195, [R1+0x7c] ;  /* 0x00007c0001c37983 */ /* 0x000ee80000300800 */
[----:B------:R1:W-:Y:S01]  /*44720*/  @P3 STG.E desc[UR22][R188.64], R182 ;  /* 0x000000b6bc003986 */ /* 0x0003e2000c101916 */
[----:B------:R-:W-:-:S05]  /*44730*/  VIADD R3, R3, UR5 ;  /* 0x0000000503037c36 */ /* 0x000fca0008000000 */
[----:B------:R-:W-:-:S04]  /*44740*/  LEA R190, P6, R3, R2, 0x2 ;  /* 0x0000000203be7211 */ /* 0x000fc800078c10ff */
[C---:B------:R-:W-:Y:S02]  /*44750*/  LEA.HI.X.SX32 R191, R3.reuse, R0, 0x2, P6 ;  /* 0x0000000003bf7211 */ /* 0x040fe400030f16ff */
[----:B------:R-:W-:-:S04]  /*44760*/  IADD3 R3, PT, PT, R3, UR5, RZ ;  /* 0x0000000503037c10 */ /* 0x000fc8000fffe0ff */
[----:B------:R-:W-:-:S04]  /*44770*/  LEA R192, P6, R3, R2, 0x2 ;  /* 0x0000000203c07211 */ /* 0x000fc800078c10ff */
[C---:B------:R-:W-:Y:S01]  /*44780*/  LEA.HI.X.SX32 R193, R3.reuse, R0, 0x2, P6 ;  /* 0x0000000003c17211 */ /* 0x040fe200030f16ff */
[----:B------:R-:W-:-:S05]  /*44790*/  VIADD R3, R3, UR5 ;  /* 0x0000000503037c36 */ /* 0x000fca0008000000 */
        /* <DEDUP_REMOVED lines=13> */
[C---:B------:R-:W-:Y:S02]  /*44870*/  LEA.HI.X.SX32 R241, R3.reuse, R0, 0x2, P6 ;  /* 0x0000000003f17211 */ /* 0x040fe400030f16ff */
[----:B------:R-:W-:-:S04]  /*44880*/  IADD3 R3, PT, PT, R3, UR5, RZ ;  /* 0x0000000503037c10 */ /* 0x000fc8000fffe0ff */
[----:B------:R-:W-:Y:S02]  /*44890*/  LEA R238, P6, R3, R2, 0x2 ;  /* 0x0000000203ee7211 */ /* 0x000fe400078c10ff */
[----:B--2---:R-:W-:Y:S01]  /*448a0*/  ISETP.LT.AND P5, PT, R176, UR4, !P1 ;  /* 0x00000004b0007c0c */ /* 0x004fe2000cfa1270 */
[----:B------:R-:W5:Y:S01]  /*448b0*/  LDCU UR4, c[0x0][0x39c] ;  /* 0x00007380ff0477ac */ /* 0x000f620008000800 */
[----:B------:R-:W2:Y:S04]  /*448c0*/  LDL.LU.64 R176, [R1+0x140] ;  /* 0x0001400001b07983 */ /* 0x000ea80000300a00 */
[----:B------:R-:W2:Y:S04]  /*448d0*/  LDL.LU R236, [R1+0x80] ;  /* 0x0000800001ec7983 */ /* 0x000ea80000300800 */
[----:B-1----:R-:W2:Y:S01]  /*448e0*/  LDL.LU R182, [R1+0x1170] ;  /* 0x0011700001b67983 */ /* 0x002ea20000300800 */
[----:B-----5:R-:W-:-:S03]  /*448f0*/  ISETP.LT.AND P3, PT, R178, UR4, !P1 ;  /* 0x00000004b2007c0c */ /* 0x020fc6000cf61270 */
[----:B------:R1:W-:Y:S01]  /*44900*/  @P4 STG.E desc[UR22][R186.64], R181 ;  /* 0x000000b5ba004986 */ /* 0x0003e2000c101916 */
[----:B------:R-:W-:-:S03]  /*44910*/  LEA.HI.X.SX32 R239, R3, R0, 0x2, P6 ;  /* 0x0000000003ef7211 */ /* 0x000fc600030f16ff */
[----:B------:R-:W5:Y:S01]  /*44920*/  LDL.LU.64 R178, [R1+0x138] ;  /* 0x0001380001b27983 */ /* 0x000f620000300a00 */
[----:B------:R-:W3:Y:S03]  /*44930*/  LDCU UR4, c[0x0][0x39c] ;  /* 0x00007380ff0477ac */ /* 0x000ee60008000800 */
[----:B------:R-:W5:Y:S04]  /*44940*/  LDL.LU R243, [R1+0x84] ;  /* 0x0000840001f37983 */ /* 0x000f680000300800 */
[----:B------:R-:W5:Y:S04]  /*44950*/  LDL.LU R194, [R1+0x116c] ;  /* 0x00116c0001c27983 */ /* 0x000f680000300800 */
[----:B-1----:R-:W5:Y:S04]  /*44960*/  LDL.LU.64 R180, [R1+0x130] ;  /* 0x0001300001b47983 */ /* 0x002f680000300a00 */
[----:B------:R-:W5:Y:S04]  /*44970*/  LDL.LU R183, [R1+0x88] ;  /* 0x0000880001b77983 */ /* 0x000f680000300800 */
[----:B------:R-:W5:Y:S01]  /*44980*/  LDL.LU R231, [R1+0x1168] ;  /* 0x0011680001e77983 */ /* 0x000f620000300800 */
        /* <DEDUP_REMOVED lines=39> */
[----:B------:R-:W-:Y:S01]  /*44c00*/  VIADD R3, R3, UR5 ;  /* 0x0000000503037c36 */ /* 0x000fe20008000000 */
[----:B---3--:R-:W-:Y:S01]  /*44c10*/  ISETP.LT.AND P4, PT, R184, UR4, !P1 ;  /* 0x00000004b8007c0c */ /* 0x008fe2000cf81270 */
[----:B------:R-:W2:Y:S01]  /*44c20*/  LDCU UR4, c[0x0][0x39c] ;  /* 0x00007380ff0477ac */ /* 0x000ea20008000800 */
[----:B------:R-:W3:Y:S02]  /*44c30*/  LDL.LU.64 R184, [R1+0x128] ;  /* 0x0001280001b87983 */ /* 0x000ee40000300a00 */
[C---:B------:R-:W-:Y:S02]  /*44c40*/  LEA R206, P6, R3.reuse, R2, 0x2 ;  /* 0x0000000203ce7211 */ /* 0x040fe400078c10ff */
[----:B------:R-:W3:Y:S02]  /*44c50*/  LDL.LU R188, [R1+0x8c] ;  /* 0x00008c0001bc7983 */ /* 0x000ee40000300800 */
[C---:B------:R-:W-:Y:S01]  /*44c60*/  LEA.HI.X.SX32 R207, R3.reuse, R0, 0x2, P6 ;  /* 0x0000000003cf7211 */ /* 0x040fe200030f16ff */
[----:B------:R-:W-:Y:S01]  /*44c70*/  VIADD R3, R3, UR5 ;  /* 0x0000000503037c36 */ /* 0x000fe20008000000 */
[----:B------:R-:W3:Y:S04]  /*44c80*/  LDL.LU.64 R186, [R1+0x120] ;  /* 0x0001200001ba7983 */ /* 0x000ee80000300a00 */
[C---:B------:R-:W-:Y:S01]  /*44c90*/  LEA R204, P6, R3.reuse, R2, 0x2 ;  /* 0x0000000203cc7211 */ /* 0x040fe200078c10ff */
[----:B------:R-:W3:Y:S03]  /*44ca0*/  LDL.LU R189, [R1+0x90] ;  /* 0x0000900001bd7983 */ /* 0x000ee60000300800 */
[C---:B------:R-:W-:Y:S01]  /*44cb0*/  LEA.HI.X.SX32 R205, R3.reuse, R0, 0x2, P6 ;  /* 0x0000000003cd7211 */ /* 0x040fe200030f16ff */
[----:B------:R-:W-:Y:S01]  /*44cc0*/  VIADD R3, R3, UR5 ;  /* 0x0000000503037c36 */ /* 0x000fe20008000000 */
[----:B------:R1:W-:Y:S04]  /*44cd0*/  @P0 STG.E desc[UR22][R170.64], R237 ;  /* 0x000000edaa000986 */ /* 0x0003e8000c101916 */
[C---:B------:R-:W-:Y:S01]  /*44ce0*/  LEA R202, P6, R3.reuse, R2, 0x2 ;  /* 0x0000000203ca7211 */ /* 0x040fe200078c10ff */
[----:B-1----:R-:W3:Y:S03]  /*44cf0*/  LDL.LU.64 R170, [R1+0x1460] ;  /* 0x0014600001aa7983 */ /* 0x002ee60000300a00 */
        /* <DEDUP_REMOVED lines=8> */
[C---:B------:R-:W-:Y:S01]  /*44d80*/  LEA R198, P6, R3.reuse, R2, 0x2 ;  /* 0x0000000203c67211 */ /* 0x040fe200078c10ff */
[----:B----4-:R1:W-:Y:S03]  /*44d90*/  @P2 STG.E desc[UR22][R172.64], R230 ;  /* 0x000000e6ac002986 */ /* 0x0103e6000c101916 */
[----:B------:R-:W-:Y:S02]  /*44da0*/  LEA.HI.X.SX32 R199, R3, R0, 0x2, P6 ;  /* 0x0000000003c77211 */ /* 0x000fe400030f16ff */
[----:B------:R-:W-:Y:S02]  /*44db0*/  ISETP.NE.AND P6, PT, R252, RZ, PT ;  /* 0x000000fffc00720c */ /* 0x000fe40003fc5270 */
[----:B--2---:R-:W-:Y:S01]  /*44dc0*/  ISETP.LT.AND P0, PT, R182, UR4, !P1 ;  /* 0x00000004b6007c0c */ /* 0x004fe2000cf01270 */
[----:B------:R-:W5:Y:S01]  /*44dd0*/  LDCU UR4, c[0x0][0x39c] ;  /* 0x00007380ff0477ac */ /* 0x000f620008000800 */
[----:B------:R-:W2:Y:S04]  /*44de0*/  LDL.LU R182, [R1+0x1164] ;  /* 0x0011640001b67983 */ /* 0x000ea80000300800 */
[----:B------:R-:W4:Y:S04]  /*44df0*/  LDL.LU R237, [R1+0x1160] ;  /* 0x0011600001ed7983 */ /* 0x000f280000300800 */
[----:B------:R-:W4:Y:S04]  /*44e00*/  LDL.LU R252, [R1+0x94] ;  /* 0x0000940001fc7983 */ /* 0x000f280000300800 */
[----:B-1----:R-:W4:Y:S04]  /*44e10*/  LDL.LU.64 R172, [R1+0x1458] ;  /* 0x0014580001ac7983 */ /* 0x002f280000300a00 */
[----:B------:R-:W4:Y:S01]  /*44e20*/  LDL.LU R230, [R1+0x98] ;  /* 0x0000980001e67983 */ /* 0x000f220000300800 */
[----:B-----5:R-:W-:Y:S01]  /*44e30*/  ISETP.LT.AND P2, PT, R194, UR4, !P1 ;  /* 0x00000004c2007c0c */ /* 0x020fe2000cf41270 */
[----:B------:R-:W1:Y:S02]  /*44e40*/  LDCU UR4, c[0x0][0x39c] ;  /* 0x00007380ff0477ac */ /* 0x000e640008000800 */
[----:B------:R-:W5:Y:S04]  /*44e50*/  LDL.LU R194, [R1+0x1158] ;  /* 0x0011580001c27983 */ /* 0x000f680000300800 */
[----:B------:R1:W-:Y:S04]  /*44e60*/  @P5 STG.E desc[UR22][R174.64], R195 ;  /* 0x000000c3ae005986 */ /* 0x0003e8000c101916 */
[----:B-1----:R-:W5:Y:S01]  /*44e70*/  LDL.LU.64 R174, [R1+0x1450] ;  /* 0x0014500001ae7983 */ /* 0x002f620000300a00 */
[----:B------:R-:W-:Y:S01]  /*44e80*/  ISETP.LT.AND P5, PT, R231, UR4, !P1 ;  /* 0x00000004e7007c0c */ /* 0x000fe2000cfa1270 */
[----:B------:R-:W2:Y:S02]  /*44e90*/  LDCU UR4, c[0x0][0x39c] ;  /* 0x00007380ff0477ac */ /* 0x000ea40008000800 */
[----:B------:R-:W5:Y:S04]  /*44ea0*/  LDL.LU R195, [R1+0x9c] ;  /* 0x00009c0001c37983 */ /* 0x000f680000300800 */
[----:B------:R-:W5:Y:S04]  /*44eb0*/  LDL.LU R231, [R1+0x1154] ;  /* 0x0011540001e77983 */ /* 0x000f680000300800 */
[----:B------:R1:W-:Y:S04]  /*44ec0*/  @P3 STG.E desc[UR22][R176.64], R236 ;  /* 0x000000ecb0003986 */ /* 0x0003e8000c101916 */
[----:B-1----:R-:W5:Y:S04]  /*44ed0*/  LDL.LU.64 R176, [R1+0x1448] ;  /* 0x0014480001b07983 */ /* 0x002f680000300a00 */
[----:B------:R-:W5:Y:S04]  /*44ee0*/  LDL.LU R236, [R1+0x1150] ;  /* 0x0011500001ec7983 */ /* 0x000f680000300800 */
[----:B------:R-:W5:Y:S04]  /*44ef0*/  LDL.LU R242, [R1+0xa0] ;  /* 0x0000a00001f27983 */ /* 0x000f680000300800 */
[----:B------:R1:W-:Y:S04]  /*44f00*/  @P4 STG.E desc[UR22][R178.64], R243 ;  /* 0x000000f3b2004986 */ /* 0x0003e8000c101916 */
[----:B------:R1:W-:Y:S04]  /*44f10*/  @P0 STG.E desc[UR22][R180.64], R183 ;  /* 0x000000b7b4000986 */ /* 0x0003e8000c101916 */
[----:B---3--:R3:W-:Y:S01]  /*44f20*/  @P2 STG.E desc[UR22][R184.64], R188 ;  /* 0x000000bcb8002986 */ /* 0x0087e2000c101916 */
[----:B--2---:R-:W-:Y:S01]  /*44f30*/  ISETP.LT.AND P3, PT, R182, UR4, !P1 ;  /* 0x00000004b6007c0c */ /* 0x004fe2000cf61270 */
[----:B------:R-:W4:Y:S02]  /*44f40*/  LDCU UR4, c[0x0][0x39c] ;  /* 0x00007380ff0477ac */ /* 0x000f240008000800 */
[----:B------:R-:W2:Y:S04]  /*44f50*/  LDL.LU R182, [R1+0x1440] ;  /* 0x0014400001b67983 */ /* 0x000ea80000300800 */
[----:B-1----:R-:W2:Y:S04]  /*44f60*/  LDL.LU.64 R178, [R1+0x1438] ;  /* 0x0014380001b27983 */ /* 0x002ea80000300a00 */
[----:B------:R-:W2:Y:S01]  /*44f70*/  LDL.LU R243, [R1+0x114c] ;  /* 0x00114c0001f37983 */ /* 0x000ea20000300800 */
[----:B----4-:R-:W-:Y:S01]  /*44f80*/  ISETP.LT.AND P4, PT, R237, UR4, !P1 ;  /* 0x00000004ed007c0c */ /* 0x010fe2000cf81270 */
[----:B------:R-:W5:Y:S02]  /*44f90*/  LDCU UR4, c[0x0][0x39c] ;  /* 0x00007380ff0477ac */ /* 0x000f640008000800 */
[----:B------:R-:W4:Y:S04]  /*44fa0*/  LDL.LU R237, [R1+0xa4] ;  /* 0x0000a40001ed7983 */ /* 0x000f280000300800 */
[----:B------:R-:W4:Y:S04]  /*44fb0*/  LDL.LU.64 R180, [R1+0x1430] ;  /* 0x0014300001b47983 */ /* 0x000f280000300a00 */
[----:B------:R-:W4:Y:S01]  /*44fc0*/  LDL.LU R183, [R1+0x1428] ;  /* 0x0014280001b77983 */ /* 0x000f220000300800 */
[----:B-----5:R-:W-:Y:S01]  /*44fd0*/  ISETP.LT.AND P0, PT, R194, UR4, !P1 ;  /* 0x00000004c2007c0c */ /* 0x020fe2000cf01270 */
[----:B------:R-:W1:Y:S02]  /*44fe0*/  LDCU UR4, c[0x0][0x39c] ;  /* 0x00007380ff0477ac */ /* 0x000e640008000800 */
[----:B------:R-:W5:Y:S04]  /*44ff0*/  LDL.LU R194, [R1+0x1148] ;  /* 0x0011480001c27983 */ /* 0x000f680000300800 */
[----:B---3--:R-:W3:Y:S04]  /*45000*/  LDL.LU.64 R184, [R1+0x1420] ;  /* 0x0014200001b87983 */ /* 0x008ee80000300a00 */
[----:B------:R-:W3:Y:S01]  /*45010*/  LDL.LU R188, [R1+0x1418] ;  /* 0x0014180001bc7983 */ /* 0x000ee20000300800 */
[----:B-1----:R-:W-:Y:S01]  /*45020*/  ISETP.LT.AND P2, PT, R231, UR4, !P1 ;  /* 0x00000004e7007c0c */ /* 0x002fe2000cf41270 */
[----:B------:R-:W1:Y:S02]  /*45030*/  LDCU UR4, c[0x0][0x39c] ;  /* 0x00007380ff0477ac */ /* 0x000e640008000800 */
[----:B------:R-:W3:Y:S04]  /*45040*/  LDL.LU R231, [R1+0x1134] ;  /* 0x0011340001e77983 */ /* 0x000ee80000300800 */
[----:B------:R1:W-:Y:S04]  /*45050*/  @P5 STG.E desc[UR22][R186.64], R189 ;  /* 0x000000bdba005986 */ /* 0x0003e8000c101916 */
[----:B-1----:R-:W4:Y:S01]  /*45060*/  LDL.LU.64 R186, [R1+0x1410] ;  /* 0x0014100001ba7983 */ /* 0x002f220000300a00 */
[----:B------:R-:W-:Y:S01]  /*45070*/  ISETP.LT.AND P5, PT, R236, UR4, !P1 ;  /* 0x00000004ec007c0c */ /* 0x000fe2000cfa1270 */
[----:B------:R-:W2:Y:S02]  /*45080*/  LDCU UR4, c[0x0][0x39c] ;  /* 0x00007380ff0477ac */ /* 0x000ea40008000800 */
[----:B------:R-:W4:Y:S04]  /*45090*/  LDL.LU R189, [R1+0x1408] ;  /* 0x0014080001bd7983 */ /* 0x000f280000300800 */
[----:B------:R-:W4:Y:S04]  /*450a0*/  LDL.LU R236, [R1+0x1130] ;  /* 0x0011300001ec7983 */ /* 0x000f280000300800 */
[----:B------:R1:W-:Y:S04]  /*450b0*/  @P3 STG.E desc[UR22][R190.64], R252 ;  /* 0x000000fcbe003986 */ /* 0x0003e8000c101916 */
[----:B------:R1:W-:Y:S04]  /*450c0*/  @P4 STG.E desc[UR22][R192.64], R230 ;  /* 0x000000e6c0004986 */ /* 0x0003e8000c101916 */
[----:B-1----:R-:W4:Y:S04]  /*450d0*/  LDL.LU.64 R190, [R1+0x1400] ;  /* 0x0014000001be7983 */ /* 0x002f280000300a00 */
[----:B------:R-:W4:Y:S04]  /*450e0*/  LDL.LU R252, [R1+0xac] ;  /* 0x0000ac0001fc7983 */ /* 0x000f280000300800 */
[----:B------:R-:W4:Y:S04]  /*450f0*/  LDL.LU.64 R192, [R1+0x13f8] ;  /* 0x0013f80001c07983 */ /* 0x000f280000300a00 */
[----:B------:R-:W4:Y:S04]  /*45100*/  LDL.LU R230, [R1+0x112c] ;  /* 0x00112c0001e67983 */ /* 0x000f280000300800 */
[----:B------:R1:W-:Y:S04]  /*45110*/  @P0 STG.E desc[UR22][R250.64], R195 ;  /* 0x000000c3fa000986 */ /* 0x0003e8000c101916 */
[----:B------:R1:W-:Y:S01]  /*45120*/  @P2 STG.E desc[UR22][R248.64], R242 ;  /* 0x000000f2f8002986 */ /* 0x0003e2000c101916 */
[----:B--2---:R-:W-:Y:S01]  /*45130*/  ISETP.LT.AND P3, PT, R243, UR4, !P1 ;  /* 0x00000004f3007c0c */ /* 0x004fe2000cf61270 */
[----:B------:R-:W5:Y:S02]  /*45140*/  LDCU UR4, c[0x0][0x39c] ;  /* 0x00007380ff0477ac */ /* 0x000f640008000800 */
[----:B------:R-:W2:Y:S01]  /*45150*/  LDL.LU R243, [R1+0xb0] ;  /* 0x0000b00001f37983 */ /* 0x000ea20000300800 */
[----:B-----5:R-:W-:Y:S01]  /*45160*/  ISETP.LT.AND P4, PT, R194, UR4, !P1 ;  /* 0x00000004c2007c0c */ /* 0x020fe2000cf81270 */
[----:B------:R-:W3:Y:S02]  /*45170*/  LDCU UR4, c[0x0][0x39c] ;  /* 0x00007380ff0477ac */ /* 0x000ee40008000800 */
[----:B------:R-:W5:Y:S04]  /*45180*/  LDL.LU R194, [R1+0x13f4] ;  /* 0x0013f40001c27983 */ /* 0x000f680000300800 */
[----:B-1----:R-:W2:Y:S04]  /*45190*/  LDL.LU R195, [R1+0x13f0] ;  /* 0x0013f00001c37983 */ /* 0x002ea80000300800 */
[----:B------:R-:W2:Y:S01]  /*451a0*/  LDL.LU R251, [R1+0xa8] ;  /* 0x0000a80001fb7983 */ /* 0x000ea20000300800 */
[----:B---3--:R-:W-:Y:S01]  /*451b0*/  ISETP.LT.AND P0, PT, R231, UR4, !P1 ;  /* 0x00000004e7007c0c */ /* 0x008fe2000cf01270 */
[----:B------:R-:W1:Y:S02]  /*451c0*/  LDCU UR4, c[0x0][0x39c] ;  /* 0x00007380ff0477ac */ /* 0x000e640008000800 */
[----:B------:R-:W3:Y:S04]  /*451d0*/  LDL.LU R231, [R1+0x1128] ;  /* 0x0011280001e77983 */ /* 0x000ee80000300800 */
[----:B------:R-:W3:Y:S04]  /*451e0*/  LDL.LU R248, [R1+0xb8] ;  /* 0x0000b80001f87983 */ /* 0x000ee80000300800 */
[----:B------:R-:W5:Y:S04]  /*451f0*/  LDL.LU R242, [R1+0x1124] ;  /* 0x0011240001f27983 */ /* 0x000f680000300800 */
[----:B------:R-:W5:Y:S04]  /*45200*/  LDL.LU R249, [R1+0xbc] ;  /* 0x0000bc0001f97983 */ /* 0x000f680000300800 */
[----:B----4-:R4:W-:Y:S01]  /*45210*/  @P5 STG.E desc[UR22][R246.64], R237 ;  /* 0x000000edf6005986 */ /* 0x0109e2000c101916 */
[----:B-1----:R-:W-:Y:S01]  /*45220*/  ISETP.LT.AND P2, PT, R236, UR4, !P1 ;  /* 0x00000004ec007c0c */ /* 0x002fe2000cf41270 */
[----:B------:R-:W1:Y:S02]  /*45230*/  LDCU UR4, c[0x0][0x39c] ;  /* 0x00007380ff0477ac */ /* 0x000e640008000800 */
[----:B----4-:R-:W4:Y:S04]  /*45240*/  LDL.LU R247, [R1+0xb4] ;  /* 0x0000b40001f77983 */ /* 0x010f280000300800 */
[----:B------:R-:W4:Y:S04]  /*45250*/  LDL.LU R236, [R1+0x111c] ;  /* 0x00111c0001ec7983 */ /* 0x000f280000300800 */
[----:B------:R-:W4:Y:S04]  /*45260*/  LDL.LU R237, [R1+0x1110] ;  /* 0x0011100001ed7983 */ /* 0x000f280000300800 */
[----:B------:R-:W4:Y:S01]  /*45270*/  LDL.LU R250, [R1+0xc0] ;  /* 0x0000c00001fa7983 */ /* 0x000f220000300800 */
[----:B-1----:R-:W-:Y:S01]  /*45280*/  ISETP.LT.AND P5, PT, R230, UR4, !P1 ;  /* 0x00000004e6007c0c */ /* 0x002fe2000cfa1270 */
[----:B------:R-:W3:Y:S02]  /*45290*/  LDCU UR4, c[0x0][0x39c] ;  /* 0x00007380ff0477ac */ /* 0x000ee40008000800 */
[----:B------:R-:W4:Y:S04]  /*452a0*/  LDL.LU R230, [R1+0x110c] ;  /* 0x00110c0001e67983 */ /* 0x000f280000300800 */
[----:B--2---:R1:W-:Y:S04]  /*452b0*/  @P3 STG.E desc[UR22][R244.64], R251 ;  /* 0x000000fbf4003986 */ /* 0x0043e8000c101916 */
[----:B-1----:R-:W2:Y:S04]  /*452c0*/  LDL.LU R245, [R1+0x1118] ;  /* 0x0011180001f57983 */ /* 0x002ea80000300800 */
[----:B------:R-:W2:Y:S01]  /*452d0*/  LDL.LU R244, [R1+0x1114] ;  /* 0x0011140001f47983 */ /* 0x000ea20000300800 */
[----:B---3--:R-:W-:Y:S01]  /*452e0*/  ISETP.LT.AND P3, PT, R231, UR4, !P1 ;  /* 0x00000004e7007c0c */ /* 0x008fe2000cf61270 */
[----:B------:R-:W5:Y:S02]  /*452f0*/  LDCU UR4, c[0x0][0x39c] ;  /* 0x00007380ff0477ac */ /* 0x000f640008000800 */
[----:B------:R-:W3:Y:S04]  /*45300*/  LDL.LU R251, [R1+0xc4] ;  /* 0x0000c40001fb7983 */ /* 0x000ee80000300800 */
[----:B------:R-:W3:Y:S04]  /*45310*/  LDL.LU R231, [R1+0x10f8] ;  /* 0x0010f80001e77983 */ /* 0x000ee80000300800 */
[----:B------:R1:W-:Y:S01]  /*45320*/  @P4 STG.E desc[UR22][R240.64], R252 ;  /* 0x000000fcf0004986 */ /* 0x0003e2000c101916 */
[----:B-----5:R-:W-:-:S03]  /*45330*/  ISETP.LT.AND P4, PT, R242, UR4, !P1 ;  /* 0x00000004f2007c0c */ /* 0x020fc6000cf81270 */
[----:B-1----:R-:W5:Y:S01]  /*45340*/  LDL.LU R252, [R1+0xc8] ;  /* 0x0000c80001fc7983 */ /* 0x002f620000300800 */
[----:B------:R-:W4:Y:S03]  /*45350*/  LDCU UR4, c[0x0][0x39c] ;  /* 0x00007380ff0477ac */ /* 0x000f260008000800 */
[----:B------:R-:W3:Y:S04]  /*45360*/  LDL.LU R240, [R1+0x10f4] ;  /* 0x0010f40001f07983 */ /* 0x000ee80000300800 */
[----:B------:R-:W3:Y:S04]  /*45370*/  LDL.LU R242, [R1+0xcc] ;  /* 0x0000cc0001f27983 */ /* 0x000ee80000300800 */
[----:B------:R1:W-:Y:S04]  /*45380*/  @P0 STG.E desc[UR22][R238.64], R243 ;  /* 0x000000f3ee000986 */ /* 0x0003e8000c101916 */
[----:B-1----:R-:W3:Y:S04]  /*45390*/  LDL.LU R238, [R1+0x10f0] ;  /* 0x0010f00001ee7983 */ /* 0x002ee80000300800 */
[----:B------:R-:W3:Y:S01]  /*453a0*/  LDL.LU R243, [R1+0xd0] ;  /* 0x0000d00001f37983 */ /* 0x000ee20000300800 */
[----:B----4-:R-:W-:Y:S01]  /*453b0*/  ISETP.LT.AND P0, PT, R236, UR4, !P1 ;  /* 0x00000004ec007c0c */ /* 0x010fe2000cf01270 */
[----:B------:R-:W2:Y:S02]  /*453c0*/  LDCU UR4, c[0x0][0x39c] ;  /* 0x00007380ff0477ac */ /* 0x000ea40008000800 */
[----:B------:R-:W4:Y:S04]  /*453d0*/  LDL.LU R236, [R1+0x10ec] ;  /* 0x0010ec0001ec7983 */ /* 0x000f280000300800 */
[----:B------:R-:W-:Y:S04]  /*453e0*/  @P2 STG.E desc[UR22][R234.64], R247 ;  /* 0x000000f7ea002986 */ /* 0x000fe8000c101916 */
[----:B------:R-:W-:Y:S04]  /*453f0*/  @P5 STG.E desc[UR22][R232.64], R248 ;  /* 0x000000f8e8005986 */ /* 0x000fe8000c101916 */
[----:B------:R1:W-:Y:S04]  /*45400*/  @P3 STG.E desc[UR22][R228.64], R249 ;  /* 0x000000f9e4003986 */ /* 0x0003e8000c101916 */
[----:B------:R1:W-:Y:S01]  /*45410*/  @P4 STG.E desc[UR22][R226.64], R250 ;  /* 0x000000fae2004986 */ /* 0x0003e2000c101916 */
[----:B--2---:R-:W-:Y:S01]  /*45420*/  ISETP.LT.AND P2, PT, R245, UR4, !P1 ;  /* 0x00000004f5007c0c */ /* 0x004fe2000cf41270 */
[----:B------:R-:W2:Y:S02]  /*45430*/  LDCU UR4, c[0x0][0x39c] ;  /* 0x00007380ff0477ac */ /* 0x000ea40008000800 */
[----:B--2---:R-:W-:Y:S01]  /*45440*/  ISETP.LT.AND P5, PT, R244, UR4, !P1 ;  /* 0x00000004f4007c0c */ /* 0x004fe2000cfa1270 */
[----:B------:R-:W2:Y:S02]  /*45450*/  LDCU UR4, c[0x0][0x39c] ;  /* 0x00007380ff0477ac */ /* 0x000ea40008000800 */
[----:B--2---:R-:W-:Y:S01]  /*45460*/  ISETP.LT.AND P3, PT, R237, UR4, !P1 ;  /* 0x00000004ed007c0c */ /* 0x004fe2000cf61270 */
[----:B------:R-:W2:Y:S01]  /*45470*/  LDCU UR4, c[0x0][0x39c] ;  /* 0x00007380ff0477ac */ /* 0x000ea20008000800 */
[----:B------:R-:W4:Y:S04]  /*45480*/  LDL.LU R237, [R1+0xd4] ;  /* 0x0000d40001ed7983 */ /* 0x000f280000300800 */
[----:B-1----:R-:W4:Y:S01]  /*45490*/  LDL.LU R228, [R1+0x10e8] ;  /* 0x0010e80001e47983 */ /* 0x002f220000300800 */
[----:B--2---:R-:W-:Y:S01]  /*454a0*/  ISETP.LT.AND P4, PT, R230, UR4, !P1 ;  /* 0x00000004e6007c0c */ /* 0x004fe2000cf81270 */
[----:B------:R-:W1:Y:S02]  /*454b0*/  LDCU UR4, c[0x0][0x39c] ;  /* 0x00007380ff0477ac */ /* 0x000e640008000800 */
[----:B------:R-:W2:Y:S04]  /*454c0*/  LDL.LU R230, [R1+0xd8] ;  /* 0x0000d80001e67983 */ /* 0x000ea80000300800 */
[----:B---3--:R3:W-:Y:S04]  /*454d0*/  @P0 STG.E desc[UR22][R224.64], R251 ;  /* 0x000000fbe0000986 */ /* 0x0087e8000c101916 */
[----:B------:R-:W2:Y:S01]  /*454e0*/  LDL.LU R226, [R1+0x10e0] ;  /* 0x0010e00001e27983 */ /* 0x000ea20000300800 */
[----:B-1----:R-:W-:Y:S01]  /*454f0*/  ISETP.LT.AND P0, PT, R231, UR4, !P1 ;  /* 0x00000004e7007c0c */ /* 0x002fe2000cf01270 */
[----:B------:R-:W1:Y:S02]  /*45500*/  LDCU UR4, c[0x0][0x39c] ;  /* 0x00007380ff0477ac */ /* 0x000e640008000800 */
[----:B------:R-:W2:Y:S04]  /*45510*/  LDL.LU R231, [R1+0xdc] ;  /* 0x0000dc0001e77983 */ /* 0x000ea80000300800 */
[----:B---3--:R-:W3:Y:S04]  /*45520*/  LDL.LU R224, [R1+0x10dc] ;  /* 0x0010dc0001e07983 */ /* 0x008ee80000300800 */
[----:B-----5:R5:W-:Y:S04]  /*45530*/  @P2 STG.E desc[UR22][R222.64], R252 ;  /* 0x000000fcde002986 */ /* 0x020be8000c101916 */
[----:B------:R-:W3:Y:S04]  /*45540*/  LDL.LU R251, [R1+0xe0] ;  /* 0x0000e00001fb7983 */ /* 0x000ee80000300800 */
[----:B------:R1:W-:Y:S04]  /*45550*/  @P5 STG.E desc[UR22][R220.64], R242 ;  /* 0x000000f2dc005986 */ /* 0x0003e8000c101916 */
[----:B-----5:R-:W5:Y:S04]  /*45560*/  LDL.LU R222, [R1+0x10d8] ;  /* 0x0010d80001de7983 */ /* 0x020f680000300800 */
[----:B------:R-:W5:Y:S04]  /*45570*/  LDL.LU R252, [R1+0xe4] ;  /* 0x0000e40001fc7983 */ /* 0x000f680000300800 */
[----:B-1----:R-:W5:Y:S01]  /*45580*/  LDL.LU R221, [R1+0x10d4] ;  /* 0x0010d40001dd7983 */ /* 0x002f620000300800 */
[----:B------:R-:W-:Y:S01]  /*45590*/  ISETP.LT.AND P2, PT, R240, UR4, !P1 ;  /* 0x00000004f0007c0c */ /* 0x000fe2000cf41270 */
[----:B------:R-:W1:Y:S02]  /*455a0*/  LDCU UR4, c[0x0][0x39c] ;  /* 0x00007380ff0477ac */ /* 0x000e640008000800 */
[----:B------:R-:W5:Y:S04]  /*455b0*/  LDL.LU R242, [R1+0xe8] ;  /* 0x0000e80001f27983 */ /* 0x000f680000300800 */
[----:B------:R1:W-:Y:S04]  /*455c0*/  @P3 STG.E desc[UR22][R218.64], R243 ;  /* 0x000000f3da003986 */ /* 0x0003e8000c101916 */
[----:B------:R-:W5:Y:S01]  /*455d0*/  LDL.LU R220, [R1+0x10d0] ;  /* 0x0010d00001dc7983 */ /* 0x000f620000300800 */
[----:B-1----:R-:W-:Y:S01]  /*455e0*/  ISETP.LT.AND P5, PT, R238, UR4, !P1 ;  /* 0x00000004ee007c0c */ /* 0x002fe2000cfa1270 */
[----:B------:R-:W4:Y:S02]  /*455f0*/  LDCU UR4, c[0x0][0x39c] ;  /* 0x00007380ff0477ac */ /* 0x000f240008000800 */
[----:B------:R-:W5:Y:S04]  /*45600*/  LDL.LU R243, [R1+0xec] ;  /* 0x0000ec0001f37983 */ /* 0x000f680000300800 */
[----:B------:R-:W5:Y:S01]  /*45610*/  LDL.LU R219, [R1+0x10bc] ;  /* 0x0010bc0001db7983 */ /* 0x000f620000300800 */
[----:B----4-:R-:W-:Y:S01]  /*45620*/  ISETP.LT.AND P3, PT, R236, UR4, !P1 ;  /* 0x00000004ec007c0c */ /* 0x010fe2000cf61270 */
[----:B------:R-:W1:Y:S02]  /*45630*/  LDCU UR4, c[0x0][0x39c] ;  /* 0x00007380ff0477ac */ /* 0x000e640008000800 */
[----:B------:R-:W4:Y:S04]  /*45640*/  LDL.LU R236, [R1+0xf0] ;  /* 0x0000f00001ec7983 */ /* 0x000f280000300800 */
[----:B------:R-:W4:Y:S04]  /*45650*/  LDL.LU R218, [R1+0x10b8] ;  /* 0x0010b80001da7983 */ /* 0x000f280000300800 */
[----:B------:R1:W-:Y:S04]  /*45660*/  @P4 STG.E desc[UR22][R216.64], R237 ;  /* 0x000000edd8004986 */ /* 0x0003e8000c101916 */
[----:B-1----:R-:W4:Y:S04]  /*45670*/  LDL.LU R237, [R1+0xf4] ;  /* 0x0000f40001ed7983 */ /* 0x002f280000300800 */
[----:B------:R-:W4:Y:S04]  /*45680*/  LDL.LU R216, [R1+0x10b4] ;  /* 0x0010b40001d87983 */ /* 0x000f280000300800 */
[----:B--2---:R1:W-:Y:S01]  /*45690*/  @P0 STG.E desc[UR22][R214.64], R230 ;  /* 0x000000e6d6000986 */ /* 0x0043e2000c101916 */
[----:B------:R-:W-:Y:S01]  /*456a0*/  ISETP.LT.AND P4, PT, R228, UR4, !P1 ;  /* 0x00000004e4007c0c */ /* 0x000fe2000cf81270 */
[----:B------:R-:W2:Y:S02]  /*456b0*/  LDCU UR4, c[0x0][0x39c] ;  /* 0x00007380ff0477ac */ /* 0x000ea40008000800 */
[----:B-1----:R-:W4:Y:S04]  /*456c0*/  LDL.LU R230, [R1+0xf8] ;  /* 0x0000f80001e67983 */ /* 0x002f280000300800 */
[----:B------:R1:W-:Y:S04]  /*456d0*/  @P2 STG.E desc[UR22][R212.64], R231 ;  /* 0x000000e7d4002986 */ /* 0x0003e8000c101916 */
[----:B-1----:R-:W4:Y:S04]  /*456e0*/  LDL.LU R231, [R1+0xfc] ;  /* 0x0000fc0001e77983 */ /* 0x002f280000300800 */
[----:B------:R-:W4:Y:S04]  /*456f0*/  LDL.LU R212, [R1+0x11d8] ;  /* 0x0011d80001d47983 */ /* 0x000f280000300800 */
[----:B---3--:R1:W-:Y:S04]  /*45700*/  @P5 STG.E desc[UR22][R210.64], R251 ;  /* 0x000000fbd2005986 */ /* 0x0083e8000c101916 */
[----:B-----5:R-:W-:Y:S04]  /*45710*/  @P3 STG.E desc[UR22][R208.64], R252 ;  /* 0x000000fcd0003986 */ /* 0x020fe8000c101916 */
[----:B-1----:R-:W3:Y:S04]  /*45720*/  LDL.LU R210, [R1+0x11dc] ;  /* 0x0011dc0001d27983 */ /* 0x002ee80000300800 */
[----:B------:R1:W-:Y:S01]  /*45730*/  @P4 STG.E desc[UR22][R206.64], R242 ;  /* 0x000000f2ce004986 */ /* 0x0003e2000c101916 */
[----:B--2---:R-:W-:Y:S01]  /*45740*/  ISETP.LT.AND P0, PT, R226, UR4, !P1 ;  /* 0x00000004e2007c0c */ /* 0x004fe2000cf01270 */
[----:B------:R-:W2:Y:S02]  /*45750*/  LDCU UR4, c[0x0][0x39c] ;  /* 0x00007380ff0477ac */ /* 0x000ea40008000800 */
[----:B-1----:R-:W5:Y:S10]  /*45760*/  LDL.LU R206, [R1+0x11e0] ;  /* 0x0011e00001ce7983 */ /* 0x002f740000300800 */
[----:B------:R1:W-:Y:S01]  /*45770*/  @P0 STG.E desc[UR22][R204.64], R243 ;  /* 0x000000f3cc000986 */ /* 0x0003e2000c101916 */
[----:B--2---:R-:W-:Y:S01]  /*45780*/  ISETP.LT.AND P2, PT, R224, UR4, !P1 ;  /* 0x00000004e0007c0c */ /* 0x004fe2000cf41270 */
[----:B------:R-:W2:Y:S02]  /*45790*/  LDCU UR4, c[0x0][0x39c] ;  /* 0x00007380ff0477ac */ /* 0x000ea40008000800 */
[----:B-1----:R-:W5:Y:S04]  /*457a0*/  LDL.LU R205, [R1+0x11e8] ;  /* 0x0011e80001cd7983 */ /* 0x002f680000300800 */
[----:B------:R-:W5:Y:S06]  /*457b0*/  LDL.LU R204, [R1+0x11ec] ;  /* 0x0011ec0001cc7983 */ /* 0x000f6c0000300800 */
[----:B----4-:R1:W-:Y:S04]  /*457c0*/  @P2 STG.E desc[UR22][R202.64], R236 ;  /* 0x000000ecca002986 */ /* 0x0103e8000c101916 */
[----:B-1----:R-:W4:Y:S01]  /*457d0*/  LDL.LU R203, [R1+0x1200] ;  /* 0x0012000001cb7983 */ /* 0x002f220000300800 */
[----:B--2---:R-:W-:Y:S01]  /*457e0*/  ISETP.LT.AND P5, PT, R222, UR4, !P1 ;  /* 0x00000004de007c0c */ /* 0x004fe2000cfa1270 */
[----:B------:R-:W1:Y:S01]  /*457f0*/  LDCU UR4, c[0x0][0x39c] ;  /* 0x00007380ff0477ac */ /* 0x000e620008000800 */
[----:B------:R-:W-:Y:S01]  /*45800*/  ISETP.LT.AND P4, PT, R220, UR6, !P1 ;  /* 0x00000006dc007c0c */ /* 0x000fe2000cf81270 */
[----:B------:R-:W-:Y:S01]  /*45810*/  VIADD R3, R3, UR5 ;  /* 0x0000000503037c36 */ /* 0x000fe20008000000 */
[----:B------:R-:W-:Y:S01]  /*45820*/  ISETP.LT.AND P0, PT, R219, UR7, !P1 ;  /* 0x00000007db007c0c */ /* 0x000fe2000cf01270 */
[----:B------:R-:W2:Y:S01]  /*45830*/  LDL.LU R202, [R1+0x1204] ;  /* 0x0012040001ca7983 */ /* 0x000ea20000300800 */
[----:B------:R-:W-:Y:S01]  /*45840*/  ISETP.LT.AND P2, PT, R218, UR8, !P1 ;  /* 0x00000008da007c0c */ /* 0x000fe2000cf41270 */
[----:B------:R-:W3:Y:S01]  /*45850*/  LDCU UR6, c[0x0][0x39c] ;  /* 0x00007380ff0677ac */ /* 0x000ee20008000800 */
[----:B------:R-:W5:Y:S01]  /*45860*/  LDCU UR7, c[0x0][0x39c] ;  /* 0x00007380ff0777ac */ /* 0x000f620008000800 */
[----:B-1----:R-:W-:Y:S01]  /*45870*/  ISETP.LT.AND P3, PT, R221, UR4, !P1 ;  /* 0x00000004dd007c0c */ /* 0x002fe2000cf61270 */
[----:B------:R-:W1:Y:S03]  /*45880*/  LDCU UR4, c[0x0][0x39c] ;  /* 0x00007380ff0477ac */ /* 0x000e660008000800 */
[----:B------:R1:W-:Y:S01]  /*45890*/  @P5 STG.E desc[UR22][R200.64], R237 ;  /* 0x000000edc8005986 */ /* 0x0003e2000c101916 */
[----:B------:R-:W-:Y:S01]  /*458a0*/  ISETP.LT.AND P5, PT, R216, UR9, !P1 ;  /* 0x00000009d8007c0c */ /* 0x000fe2000cfa1270 */
[----:B-1----:R-:W-:-:S02]  /*458b0*/  VIADD R200, R3, UR5 ;  /* 0x0000000503c87c36 */ /* 0x002fc40008000000 */
[----:B------:R-:W2:Y:S05]  /*458c0*/  LDL.LU R201, [R1+0x1208] ;  /* 0x0012080001c97983 */ /* 0x000eaa0000300800 */
[----:B------:R1:W-:Y:S02]  /*458d0*/  @P3 STG.E desc[UR22][R196.64], R230 ;  /* 0x000000e6c4003986 */ /* 0x0003e4000c101916 */
[----:B-1----:R-:W-:-:S04]  /*458e0*/  LEA R196, P3, R3, R2, 0x2 ;  /* 0x0000000203c47211 */ /* 0x002fc800078610ff */
[----:B------:R-:W-:Y:S01]  /*458f0*/  LEA.HI.X.SX32 R197, R3, R0, 0x2, P3 ;  /* 0x0000000003c57211 */ /* 0x000fe200018f16ff */
[----:B------:R1:W-:Y:S01]  /*45900*/  @P4 STG.E desc[UR22][R198.64], R231 ;  /* 0x000000e7c6004986 */ /* 0x0003e2000c101916 */
[----:B------:R-:W-:-:S03]  /*45910*/  VIADD R3, R200, UR5 ;  /* 0x00000005c8037c36 */ /* 0x000fc60008000000 */
[----:B------:R3:W-:Y:S01]  /*45920*/  @P0 STG.E desc[UR22][R196.64], R132 ;  /* 0x00000084c4000986 */ /* 0x0007e2000c101916 */
[----:B-1----:R-:W-:-:S04]  /*45930*/  LEA R198, P4, R200, R2, 0x2 ;  /* 0x00000002c8c67211 */ /* 0x002fc800078810ff */
[----:B------:R-:W-:Y:S01]  /*45940*/  LEA.HI.X.SX32 R199, R200, R0, 0x2, P4 ;  /* 0x00000000c8c77211 */ /* 0x000fe200020f16ff */
[C---:B---3--:R-:W-:Y:S01]  /*45950*/  VIADD R197, R3.reuse, UR5 ;  /* 0x0000000503c57c36 */ /* 0x048fe20008000000 */
[C---:B------:R-:W-:Y:S01]  /*45960*/  LEA R132, P4, R3.reuse, R2, 0x2 ;  /* 0x0000000203847211 */ /* 0x040fe200078810ff */
[----:B------:R-:W3:Y:S01]  /*45970*/  LDL.LU R200, [R1+0x120c] ;  /* 0x00120c0001c87983 */ /* 0x000ee20000300800 */
[----:B------:R-:W-:Y:S01]  /*45980*/  ISETP.LT.AND P3, PT, R212, UR4, !P1 ;  /* 0x00000004d4007c0c */ /* 0x000fe2000cf61270 */
[----:B------:R-:W1:Y:S02]  /*45990*/  LDCU UR4, c[0x0][0x39c] ;  /* 0x00007380ff0477ac */ /* 0x000e640008000800 */
[----:B------:R1:W-:Y:S01]  /*459a0*/  @P2 STG.E desc[UR22][R198.64], R133 ;  /* 0x00000085c6002986 */ /* 0x0003e2000c101916 */
[----:B------:R-:W-:Y:S01]  /*459b0*/  ISETP.LT.AND P0, PT, R210, UR6, !P1 ;  /* 0x00000006d2007c0c */ /* 0x000fe2000cf01270 */
[----:B------:R-:W4:Y:S01]  /*459c0*/  LDCU UR6, c[0x0][0x39c] ;  /* 0x00007380ff0677ac */ /* 0x000f220008000800 */
[----:B-1----:R-:W-:Y:S01]  /*459d0*/  LEA.HI.X.SX32 R133, R3, R0, 0x2, P4 ;  /* 0x0000000003857211 */ /* 0x002fe200020f16ff */
[----:B------:R-:W3:Y:S01]  /*459e0*/  LDL.LU R199, [R1+0x1210] ;  /* 0x0012100001c77983 */ /* 0x000ee20000300800 */
[----:B------:R-:W-:-:S02]  /*459f0*/  IADD3 R3, PT, PT, R197, UR5, RZ ;  /* 0x00000005c5037c10 */ /* 0x000fc4000fffe0ff */
[----:B------:R-:W-:Y:S01]  /*45a00*/  LEA R196, P4, R197, R2, 0x2 ;  /* 0x00000002c5c47211 */ /* 0x000fe200078810ff */
[----:B------:R1:W-:Y:S01]  /*45a10*/  @P5 STG.E desc[UR22][R132.64], R134 ;  /* 0x0000008684005986 */ /* 0x0003e2000c101916 */
[----:B-----5:R-:W-:Y:S01]  /*45a20*/  ISETP.LT.AND P2, PT, R206, UR7, !P1 ;  /* 0x00000007ce007c0c */ /* 0x020fe2000cf41270 */
[----:B------:R-:W-:Y:S01]  /*45a30*/  VIADD R198, R3, UR5 ;  /* 0x0000000503c67c36 */ /* 0x000fe20008000000 */
[----:B------:R-:W-:Y:S01]  /*45a40*/  LEA.HI.X.SX32 R197, R197, R0, 0x2, P4 ;  /* 0x00000000c5c57211 */ /* 0x000fe200020f16ff */
[----:B------:R-:W5:Y:S01]  /*45a50*/  LDCU UR7, c[0x0][0x39c] ;  /* 0x00007380ff0777ac */ /* 0x000f620008000800 */
[----:B-1----:R-:W-:-:S04]  /*45a60*/  LEA R132, P5, R3, R2, 0x2 ;  /* 0x0000000203847211 */ /* 0x002fc800078a10ff */
[----:B------:R-:W-:Y:S02]  /*45a70*/  LEA.HI.X.SX32 R133, R3, R0, 0x2, P5 ;  /* 0x0000000003857211 */ /* 0x000fe400028f16ff */
[C---:B------:R-:W-:Y:S01]  /*45a80*/  LEA R134, P5, R198.reuse, R2, 0x2 ;  /* 0x00000002c6867211 */ /* 0x040fe200078a10ff */
[----:B------:R1:W-:Y:S04]  /*45a90*/  @P3 STG.E desc[UR22][R196.64], R135 ;  /* 0x00000087c4003986 */ /* 0x0003e8000c101916 */
[----:B------:R4:W-:Y:S01]  /*45aa0*/  @P0 STG.E desc[UR22][R132.64], R136 ;  /* 0x0000008884000986 */ /* 0x0009e2000c101916 */
[C---:B-1----:R-:W-:Y:S01]  /*45ab0*/  LEA.HI.X.SX32 R135, R198.reuse, R0, 0x2, P5 ;  /* 0x00000000c6877211 */ /* 0x042fe200028f16ff */
[----:B----4-:R-:W-:-:S04]  /*45ac0*/  VIADD R133, R198, UR5 ;  /* 0x00000005c6857c36 */ /* 0x010fc80008000000 */
[----:B------:R1:W-:Y:S04]  /*45ad0*/  @P2 STG.E desc[UR22][R134.64], R137 ;  /* 0x0000008986002986 */ /* 0x0003e8000c101916 */
[----:B------:R-:W4:Y:S04]  /*45ae0*/  LDL.LU R198, [R1+0x1224] ;  /* 0x0012240001c67983 */ /* 0x000f280000300800 */
[----:B------:R-:W4:Y:S04]  /*45af0*/  LDL.LU R197, [R1+0x1228] ;  /* 0x0012280001c57983 */ /* 0x000f280000300800 */
[----:B-1----:R-:W4:Y:S01]  /*45b00*/  LDL.LU R137, [R1+0x1230] ;  /* 0x0012300001897983 */ /* 0x002f220000300800 */
[----:B------:R-:W-:Y:S01]  /*45b10*/  ISETP.LT.AND P4, PT, R205, UR4, !P1 ;  /* 0x00000004cd007c0c */ /* 0x000fe2000cf81270 */
[C---:B------:R-:W-:Y:S01]  /*45b20*/  VIADD R3, R133.reuse, UR5 ;  /* 0x0000000585037c36 */ /* 0x040fe20008000000 */
[----:B------:R-:W-:Y:S01]  /*45b30*/  LEA R132, P5, R133, R2, 0x2 ;  /* 0x0000000285847211 */ /* 0x000fe200078a10ff */
[----:B------:R-:W4:Y:S01]  /*45b40*/  LDL.LU R196, [R1+0x1234] ;  /* 0x0012340001c47983 */ /* 0x000f220000300800 */
[----:B------:R-:W-:Y:S01]  /*45b50*/  ISETP.LT.AND P3, PT, R204, UR6, !P1 ;  /* 0x00000006cc007c0c */ /* 0x000fe2000cf61270 */
[----:B------:R-:W-:Y:S01]  /*45b60*/  VIADD R136, R3, UR5 ;  /* 0x0000000503887c36 */ /* 0x000fe20008000000 */
[----:B------:R-:W-:Y:S01]  /*45b70*/  LEA.HI.X.SX32 R133, R133, R0, 0x2, P5 ;  /* 0x0000000085857211 */ /* 0x000fe200028f16ff */
[----:B------:R-:W2:Y:S01]  /*45b80*/  LDCU UR4, c[0x0][0x39c] ;  /* 0x00007380ff0477ac */ /* 0x000ea20008000800 */
[----:B------:R-:W-:-:S02]  /*45b90*/  LEA R134, P5, R3, R2, 0x2 ;  /* 0x0000000203867211 */ /* 0x000fc400078a10ff */
[----:B-----5:R-:W-:Y:S01]  /*45ba0*/  ISETP.LT.AND P0, PT, R203, UR7, !P1 ;  /* 0x00000007cb007c0c */ /* 0x020fe2000cf01270 */
[----:B------:R-:W1:Y:S01]  /*45bb0*/  LDCU UR6, c[0x0][0x39c] ;  /* 0x00007380ff0677ac */ /* 0x000e620008000800 */
[----:B------:R-:W-:Y:S01]  /*45bc0*/  LEA.HI.X.SX32 R135, R3, R0, 0x2, P5 ;  /* 0x0000000003877211 */ /* 0x000fe200028f16ff */
[----:B------:R5:W-:Y:S01]  /*45bd0*/  @P4 STG.E desc[UR22][R132.64], R138 ;  /* 0x0000008a84004986 */ /* 0x000be2000c101916 */
[----:B------:R-:W3:Y:S03]  /*45be0*/  LDCU UR7, c[0x0][0x39c] ;  /* 0x00007380ff0777ac */ /* 0x000ee60008000800 */
[----:B------:R-:W-:Y:S01]  /*45bf0*/  @P3 STG.E desc[UR22][R134.64], R139 ;  /* 0x0000008b86003986 */ /* 0x000fe2000c101916 */
[----:B-----5:R-:W-:-:S04]  /*45c00*/  LEA R132, P5, R136, R2, 0x2 ;  /* 0x0000000288847211 */ /* 0x020fc800078a10ff */
[----:B------:R-:W-:-:S05]  /*45c10*/  LEA.HI.X.SX32 R133, R136, R0, 0x2, P5 ;  /* 0x0000000088857211 */ /* 0x000fca00028f16ff */
[----:B------:R5:W-:Y:S04]  /*45c20*/  @P0 STG.E desc[UR22][R132.64], R140 ;  /* 0x0000008c84000986 */ /* 0x000be8000c101916 */
[----:B-----5:R-:W5:Y:S04]  /*45c30*/  LDL.LU R140, [R1+0x1238] ;  /* 0x00123800018c7983 */ /* 0x020f680000300800 */
[----:B------:R-:W5:Y:S01]  /*45c40*/  LDL.LU R139, [R1+0x1244] ;  /* 0x00124400018b7983 */ /* 0x000f620000300800 */
[----:B--2---:R-:W-:Y:S01]  /*45c50*/  ISETP.LT.AND P2, PT, R202, UR4, !P1 ;  /* 0x00000004ca007c0c */ /* 0x004fe2000cf41270 */
[----:B------:R-:W2:Y:S01]  /*45c60*/  LDCU UR4, c[0x0][0x39c] ;  /* 0x00007380ff0477ac */ /* 0x000ea20008000800 */
[----:B------:R-:W-:Y:S01]  /*45c70*/  VIADD R135, R136, UR5 ;  /* 0x0000000588877c36 */ /* 0x000fe20008000000 */
[----:B------:R-:W5:Y:S04]  /*45c80*/  LDL.LU R138, [R1+0x1248] ;  /* 0x00124800018a7983 */ /* 0x000f680000300800 */
[----:B------:R-:W-:-:S02]  /*45c90*/  LEA R134, P5, R135, R2, 0x2 ;  /* 0x0000000287867211 */ /* 0x000fc400078a10ff */
[C---:B------:R-:W-:Y:S02]  /*45ca0*/  IADD3 R3, PT, PT, R135.reuse, UR5, RZ ;  /* 0x0000000587037c10 */ /* 0x040fe4000fffe0ff */
[----:B------:R-:W-:Y:S02]  /*45cb0*/  LEA.HI.X.SX32 R135, R135, R0, 0x2, P5 ;  /* 0x0000000087877211 */ /* 0x000fe400028f16ff */
[C---:B------:R-:W-:Y:S01]  /*45cc0*/  LEA R132, P5, R3.reuse, R2, 0x2 ;  /* 0x0000000203847211 */ /* 0x040fe200078a10ff */
[C---:B------:R-:W-:Y:S02]  /*45cd0*/  VIADD R136, R3.reuse, UR5 ;  /* 0x0000000503887c36 */ /* 0x040fe40008000000 */
[----:B------:R1:W-:Y:S01]  /*45ce0*/  @P2 STG.E desc[UR22][R134.64], R141 ;  /* 0x0000008d86002986 */ /* 0x0003e2000c101916 */
[----:B------:R-:W-:Y:S02]  /*45cf0*/  LEA.HI.X.SX32 R133, R3, R0, 0x2, P5 ;  /* 0x0000000003857211 */ /* 0x000fe400028f16ff */
[----:B-1----:R-:W-:-:S04]  /*45d00*/  LEA R134, P5, R136, R2, 0x2 ;  /* 0x0000000288867211 */ /* 0x002fc800078a10ff */
[----:B------:R-:W-:Y:S02]  /*45d10*/  LEA.HI.X.SX32 R135, R136, R0, 0x2, P5 ;  /* 0x0000000088877211 */ /* 0x000fe400028f16ff */
[----:B------:R-:W-:Y:S01]  /*45d20*/  ISETP.LT.AND P4, PT, R201, UR6, !P1 ;  /* 0x00000006c9007c0c */ /* 0x000fe2000cf81270 */
[----:B------:R-:W1:-:S12]  /*45d30*/  LDCU UR6, c[0x0][0x39c] ;  /* 0x00007380ff0677ac */ /* 0x000e580008000800 */
[----:B------:R1:W-:Y:S01]  /*45d40*/  @P4 STG.E desc[UR22][R132.64], R142 ;  /* 0x0000008e84004986 */ /* 0x0003e2000c101916 */
[----:B---3--:R-:W-:Y:S01]  /*45d50*/  ISETP.LT.AND P3, PT, R200, UR7, !P1 ;  /* 0x00000007c8007c0c */ /* 0x008fe2000cf61270 */
[----:B------:R-:W3:Y:S01]  /*45d60*/  LDCU UR7, c[0x0][0x39c] ;  /* 0x00007380ff0777ac */ /* 0x000ee20008000800 */
[----:B--2---:R-:W-:Y:S01]  /*45d70*/  ISETP.LT.AND P0, PT, R199, UR4, !P1 ;  /* 0x00000004c7007c0c */ /* 0x004fe2000cf01270 */
[----:B------:R-:W4:Y:S10]  /*45d80*/  LDCU UR4, c[0x0][0x39c] ;  /* 0x00007380ff0477ac */ /* 0x000f340008000800 */
[----:B------:R2:W-:Y:S01]  /*45d90*/  @P3 STG.E desc[UR22][R134.64], R143 ;  /* 0x0000008f86003986 */ /* 0x0005e2000c101916 */
[----:B-1----:R-:W-:-:S04]  /*45da0*/  VIADD R133, R136, UR5 ;  /* 0x0000000588857c36 */ /* 0x002fc80008000000 */
[C---:B------:R-:W-:Y:S01]  /*45db0*/  VIADD R3, R133.reuse, UR5 ;  /* 0x0000000585037c36 */ /* 0x040fe20008000000 */
[----:B------:R-:W-:-:S03]  /*45dc0*/  LEA R132, P5, R133, R2, 0x2 ;  /* 0x0000000285847211 */ /* 0x000fc600078a10ff */
[----:B------:R-:W-:Y:S01]  /*45dd0*/  VIADD R136, R3, UR5 ;  /* 0x0000000503887c36 */ /* 0x000fe20008000000 */
[----:B------:R-:W-:Y:S02]  /*45de0*/  LEA.HI.X.SX32 R133, R133, R0, 0x2, P5 ;  /* 0x0000000085857211 */ /* 0x000fe400028f16ff */
[----:B--2---:R-:W-:-:S03]  /*45df0*/  LEA R134, P5, R3, R2, 0x2 ;  /* 0x0000000203867211 */ /* 0x004fc600078a10ff */
[----:B------:R1:W-:Y:S01]  /*45e00*/  @P0 STG.E desc[UR22][R132.64], R144 ;  /* 0x0000009084000986 */ /* 0x0003e2000c101916 */
[----:B------:R-:W-:Y:S02]  /*45e10*/  LEA.HI.X.SX32 R135, R3, R0, 0x2, P5 ;  /* 0x0000000003877211 */ /* 0x000fe400028f16ff */
[----:B----4-:R-:W-:Y:S01]  /*45e20*/  ISETP.LT.AND P3, PT, R137, UR4, !P1 ;  /* 0x0000000489007c0c */ /* 0x010fe2000cf61270 */
[----:B------:R-:W2:Y:S01]  /*45e30*/  LDCU UR4, c[0x0][0x39c] ;  /* 0x00007380ff0477ac */ /* 0x000ea20008000800 */
[----:B------:R-:W4:Y:S01]  /*45e40*/  LDL.LU R137, [R1+0x1250] ;  /* 0x0012500001897983 */ /* 0x000f220000300800 */
[----:B---3--:R-:W-:Y:S01]  /*45e50*/  ISETP.LT.AND P4, PT, R197, UR7, !P1 ;  /* 0x00000007c5007c0c */ /* 0x008fe2000cf81270 */
[----:B------:R-:W5:Y:S02]  /*45e60*/  LDCU UR7, c[0x0][0x39c] ;  /* 0x00007380ff0777ac */ /* 0x000f640008000800 */
[----:B------:R-:W3:Y:S01]  /*45e70*/  LDL.LU R141, [R1+0x1254] ;  /* 0x00125400018d7983 */ /* 0x000ee20000300800 */
[----:B------:R-:W-:-:S02]  /*45e80*/  ISETP.LT.AND P2, PT, R198, UR6, !P1 ;  /* 0x00000006c6007c0c */ /* 0x000fc4000cf41270 */
[C---:B-1----:R-:W-:Y:S01]  /*45e90*/  LEA R132, P5, R136.reuse, R2, 0x2 ;  /* 0x0000000288847211 */ /* 0x042fe200078a10ff */
[----:B------:R-:W1:Y:S03]  /*45ea0*/  LDCU UR6, c[0x0][0x39c] ;  /* 0x00007380ff0677ac */ /* 0x000e660008000800 */
[----:B------:R-:W-:-:S07]  /*45eb0*/  LEA.HI.X.SX32 R133, R136, R0, 0x2, P5 ;  /* 0x0000000088857211 */ /* 0x000fce00028f16ff */
[----:B------:R1:W-:Y:S04]  /*45ec0*/  @P2 STG.E desc[UR22][R134.64], R145 ;  /* 0x0000009186002986 */ /* 0x0003e8000c101916 */
[----:B------:R1:W-:Y:S01]  /*45ed0*/  @P4 STG.E desc[UR22][R132.64], R146 ;  /* 0x0000009284004986 */ /* 0x0003e2000c101916 */
[----:B-----5:R-:W-:Y:S01]  /*45ee0*/  ISETP.LT.AND P2, PT, R140, UR7, !P1 ;  /* 0x000000078c007c0c */ /* 0x020fe2000cf41270 */
[----:B------:R-:W-:Y:S02]  /*45ef0*/  VIADD R3, R136, UR5 ;  /* 0x0000000588037c36 */ /* 0x000fe40008000000 */
[----:B------:R-:W5:Y:S01]  /*45f00*/  LDL.LU R140, [R1+0x125c] ;  /* 0x00125c00018c7983 */ /* 0x000f620000300800 */
[----:B-1----:R-:W-:Y:S01]  /*45f10*/  ISETP.LT.AND P0, PT, R196, UR6, !P1 ;  /* 0x00000006c4007c0c */ /* 0x002fe2000cf01270 */
[----:B------:R-:W1:Y:S01]  /*45f20*/  LDCU UR6, c[0x0][0x39c] ;  /* 0x00007380ff0677ac */ /* 0x000e620008000800 */
[----:B--2---:R-:W-:-:S02]  /*45f30*/  ISETP.LT.AND P4, PT, R139, UR4, !P1 ;  /* 0x000000048b007c0c */ /* 0x004fc4000cf81270 */
[----:B------:R-:W2:Y:S01]  /*45f40*/  LDL.LU R139, [R1+0x1264] ;  /* 0x00126400018b7983 */ /* 0x000ea20000300800 */
[----:B------:R-:W4:Y:S01]  /*45f50*/  LDCU UR7, c[0x0][0x39c] ;  /* 0x00007380ff0777ac */ /* 0x000f220008000800 */
[C---:B------:R-:W-:Y:S02]  /*45f60*/  LEA R134, P5, R3.reuse, R2, 0x2 ;  /* 0x0000000203867211 */ /* 0x040fe400078a10ff */
[C---:B------:R-:W-:Y:S01]  /*45f70*/  IADD3 R136, PT, PT, R3.reuse, UR5, RZ ;  /* 0x0000000503887c10 */ /* 0x040fe2000fffe0ff */
[----:B------:R-:W3:Y:S01]  /*45f80*/  LDCU UR4, c[0x0][0x39c] ;  /* 0x00007380ff0477ac */ /* 0x000ee20008000800 */
[----:B------:R-:W-:Y:S02]  /*45f90*/  LEA.HI.X.SX32 R135, R3, R0, 0x2, P5 ;  /* 0x0000000003877211 */ /* 0x000fe400028f16ff */
[----:B------:R-:W-:-:S04]  /*45fa0*/  LEA R132, P5, R136, R2, 0x2 ;  /* 0x0000000288847211 */ /* 0x000fc800078a10ff */
[----:B------:R-:W-:Y:S01]  /*45fb0*/  LEA.HI.X.SX32 R133, R136, R0, 0x2, P5 ;  /* 0x0000000088857211 */ /* 0x000fe200028f16ff */
[----:B------:R1:W-:Y:S02]  /*45fc0*/  @P3 STG.E desc[UR22][R134.64], R147 ;  /* 0x0000009386003986 */ /* 0x0003e4000c101916 */
[----:B-1----:R-:W-:Y:S01]  /*45fd0*/  ISETP.LT.AND P3, PT, R138, UR6, !P1 ;  /* 0x000000068a007c0c */ /* 0x002fe2000cf61270 */
[----:B------:R-:W-:Y:S01]  /*45fe0*/  VIADD R3, R136, UR5 ;  /* 0x0000000588037c36 */ /* 0x000fe20008000000 */
[----:B------:R1:W-:Y:S01]  /*45ff0*/  @P0 STG.E desc[UR22][R132.64], R148 ;  /* 0x0000009484000986 */ /* 0x0003e2000c101916 */
[----:B------:R-:W5:Y:S03]  /*46000*/  LDCU UR6, c[0x0][0x39c] ;  /* 0x00007380ff0677ac */ /* 0x000f660008000800 */
[----:B------:R-:W2:Y:S01]  /*46010*/  LDL.LU R138, [R1+0x1268] ;  /* 0x00126800018a7983 */ /* 0x000ea20000300800 */
[----:B------:R-:W-:-:S04]  /*46020*/  LEA R134, P5, R3, R2, 0x2 ;  /* 0x0000000203867211 */ /* 0x000fc800078a10ff */
[C---:B------:R-:W-:Y:S01]  /*46030*/  LEA.HI.X.SX32 R135, R3.reuse, R0, 0x2, P5 ;  /* 0x0000000003877211 */ /* 0x040fe200028f16ff */
[----:B-1----:R-:W-:-:S04]  /*46040*/  VIADD R133, R3, UR5 ;  /* 0x0000000503857c36 */ /* 0x002fc80008000000 */
[----:B------:R1:W-:Y:S01]  /*46050*/  @P2 STG.E desc[UR22][R134.64], R149 ;  /* 0x0000009586002986 */ /* 0x0003e2000c101916 */
[C---:B------:R-:W-:Y:S01]  /*46060*/  LEA R132, P5, R133.reuse, R2, 0x2 ;  /* 0x0000000285847211 */ /* 0x040fe200078a10ff */
[----:B------:R-:W-:-:S03]  /*46070*/  VIADD R3, R133, UR5 ;  /* 0x0000000585037c36 */ /* 0x000fc60008000000 */
[----:B------:R-:W-:Y:S02]  /*46080*/  LEA.HI.X.SX32 R133, R133, R0, 0x2, P5 ;  /* 0x0000000085857211 */ /* 0x000fe400028f16ff */
[----:B-1----:R-:W-:-:S04]  /*46090*/  LEA R134, P5, R3, R2, 0x2 ;  /* 0x0000000203867211 */ /* 0x002fc800078a10ff */
[----:B------:R-:W-:Y:S01]  /*460a0*/  LEA.HI.X.SX32 R135, R3, R0, 0x2, P5 ;  /* 0x0000000003877211 */ /* 0x000fe200028f16ff */
[----:B------:R1:W-:Y:S04]  /*460b0*/  @P4 STG.E desc[UR22][R132.64], R150 ;  /* 0x0000009684004986 */ /* 0x0003e8000c101916 */
[----:B------:R1:W-:Y:S01]  /*460c0*/  @P3 STG.E desc[UR22][R134.64], R151 ;  /* 0x0000009786003986 */ /* 0x0003e2000c101916 */
[----:B----4-:R-:W-:Y:S01]  /*460d0*/  ISETP.LT.AND P0, PT, R137, UR7, !P1 ;  /* 0x0000000789007c0c */ /* 0x010fe2000cf01270 */
[----:B------:R-:W2:Y:S02]  /*460e0*/  LDCU UR7, c[0x0][0x39c] ;  /* 0x00007380ff0777ac */ /* 0x000ea40008000800 */
[----:B------:R-:W4:Y:S01]  /*460f0*/  LDL.LU R137, [R1+0x126c] ;  /* 0x00126c0001897983 */ /* 0x000f220000300800 */
[----:B---3--:R-:W-:Y:S01]  /*46100*/  ISETP.LT.AND P2, PT, R141, UR4, !P1 ;  /* 0x000000048d007c0c */ /* 0x008fe2000cf41270 */
[----:B------:R-:W-:-:S02]  /*46110*/  VIADD R136, R3, UR5 ;  /* 0x0000000503887c36 */ /* 0x000fc40008000000 */
[----:B------:R-:W3:Y:S01]  /*46120*/  LDL.LU R141, [R1+0x1274] ;  /* 0x00127400018d7983 */ /* 0x000ee20000300800 */
[----:B------:R-:W1:Y:S01]  /*46130*/  LDCU UR4, c[0x0][0x39c] ;  /* 0x00007380ff0477ac */ /* 0x000e620008000800 */
[----:B-----5:R-:W-:Y:S01]  /*46140*/  ISETP.LT.AND P4, PT, R140, UR6, !P1 ;  /* 0x000000068c007c0c */ /* 0x020fe2000cf81270 */
[----:B------:R-:W4:Y:S01]  /*46150*/  LDCU UR6, c[0x0][0x39c] ;  /* 0x00007380ff0677ac */ /* 0x000f220008000800 */
[----:B------:R-:W5:Y:S01]  /*46160*/  LDL.LU R140, [R1+0x1278] ;  /* 0x00127800018c7983 */ /* 0x000f620000300800 */
[----:B--2---:R-:W-:Y:S01]  /*46170*/  ISETP.LT.AND P3, PT, R139, UR7, !P1 ;  /* 0x000000078b007c0c */ /* 0x004fe2000cf61270 */
[C---:B------:R-:W-:Y:S02]  /*46180*/  VIADD R3, R136.reuse, UR5 ;  /* 0x0000000588037c36 */ /* 0x040fe40008000000 */
[----:B------:R-:W2:Y:S01]  /*46190*/  LDL.LU R139, [R1+0x128c] ;  /* 0x00128c00018b7983 */ /* 0x000ea20000300800 */
[C---:B-1----:R-:W-:Y:S01]  /*461a0*/  LEA R132, P5, R136.reuse, R2, 0x2 ;  /* 0x0000000288847211 */ /* 0x042fe200078a10ff */
[----:B------:R-:W3:Y:S03]  /*461b0*/  LDCU UR7, c[0x0][0x39c] ;  /* 0x00007380ff0777ac */ /* 0x000ee60008000800 */
[----:B------:R-:W-:-:S02]  /*461c0*/  LEA.HI.X.SX32 R133, R136, R0, 0x2, P5 ;  /* 0x0000000088857211 */ /* 0x000fc400028f16ff */
[----:B------:R-:W-:-:S04]  /*461d0*/  LEA R134, P5, R3, R2, 0x2 ;  /* 0x0000000203867211 */ /* 0x000fc800078a10ff */
[C---:B------:R-:W-:Y:S01]  /*461e0*/  LEA.HI.X.SX32 R135, R3.reuse, R0, 0x2, P5 ;  /* 0x0000000003877211 */ /* 0x040fe200028f16ff */
[----:B------:R1:W-:Y:S04]  /*461f0*/  @P0 STG.E desc[UR22][R132.64], R152 ;  /* 0x0000009884000986 */ /* 0x0003e8000c101916 */
[----:B------:R1:W-:Y:S01]  /*46200*/  @P2 STG.E desc[UR22][R134.64], R153 ;  /* 0x0000009986002986 */ /* 0x0003e2000c101916 */
[----:B------:R-:W-:Y:S01]  /*46210*/  ISETP.LT.AND P0, PT, R138, UR4, !P1 ;  /* 0x000000048a007c0c */ /* 0x000fe2000cf01270 */
[----:B------:R-:W5:Y:S02]  /*46220*/  LDCU UR4, c[0x0][0x39c] ;  /* 0x00007380ff0477ac */ /* 0x000f640008000800 */
[----:B------:R-:W2:Y:S01]  /*46230*/  LDL.LU R138, [R1+0x1290] ;  /* 0x00129000018a7983 */ /* 0x000ea20000300800 */
[----:B------:R-:W-:-:S04]  /*46240*/  IADD3 R136, PT, PT, R3, UR5, RZ ;  /* 0x0000000503887c10 */ /* 0x000fc8000fffe0ff */
[----:B-1----:R-:W-:-:S04]  /*46250*/  LEA R132, P5, R136, R2, 0x2 ;  /* 0x0000000288847211 */ /* 0x002fc800078a10ff */
[C---:B------:R-:W-:Y:S01]  /*46260*/  LEA.HI.X.SX32 R133, R136.reuse, R0, 0x2, P5 ;  /* 0x0000000088857211 */ /* 0x040fe200028f16ff */
[----:B------:R-:W-:-:S04]  /*46270*/  VIADD R3, R136, UR5 ;  /* 0x0000000588037c36 */ /* 0x000fc80008000000 */
[----:B------:R1:W-:Y:S01]  /*46280*/  @P4 STG.E desc[UR22][R132.64], R154 ;  /* 0x0000009a84004986 */ /* 0x0003e2000c101916 */
[----:B------:R-:W-:-:S04]  /*46290*/  LEA R134, P5, R3, R2, 0x2 ;  /* 0x0000000203867211 */ /* 0x000fc800078a10ff */
[C---:B------:R-:W-:Y:S01]  /*462a0*/  LEA.HI.X.SX32 R135, R3.reuse, R0, 0x2, P5 ;  /* 0x0000000003877211 */ /* 0x040fe200028f16ff */
[----:B-1----:R-:W-:-:S05]  /*462b0*/  VIADD R133, R3, UR5 ;  /* 0x0000000503857c36 */ /* 0x002fca0008000000 */
[C---:B------:R-:W-:Y:S01]  /*462c0*/  LEA R132, P5, R133.reuse, R2, 0x2 ;  /* 0x0000000285847211 */ /* 0x040fe200078a10ff */
[----:B------:R-:W-:-:S03]  /*462d0*/  VIADD R3, R133, UR5 ;  /* 0x0000000585037c36 */ /* 0x000fc60008000000 */
[----:B------:R-:W-:Y:S01]  /*462e0*/  LEA.HI.X.SX32 R133, R133, R0, 0x2, P5 ;  /* 0x0000000085857211 */ /* 0x000fe200028f16ff */
[----:B------:R1:W-:Y:S04]  /*462f0*/  @P3 STG.E desc[UR22][R134.64], R155 ;  /* 0x0000009b86003986 */ /* 0x0003e8000c101916 */
[----:B------:R1:W-:Y:S01]  /*46300*/  @P0 STG.E desc[UR22][R132.64], R156 ;  /* 0x0000009c84000986 */ /* 0x0003e2000c101916 */
[----:B----4-:R-:W-:Y:S01]  /*46310*/  ISETP.LT.AND P2, PT, R137, UR6, !P1 ;  /* 0x0000000689007c0c */ /* 0x010fe2000cf41270 */
[----:B------:R-:W2:Y:S02]  /*46320*/  LDCU UR6, c[0x0][0x39c] ;  /* 0x00007380ff0677ac */ /* 0x000ea40008000800 */
[----:B------:R-:W4:Y:S01]  /*46330*/  LDL.LU R137, [R1+0x1294] ;  /* 0x0012940001897983 */ /* 0x000f220000300800 */
[----:B---3--:R-:W-:Y:S01]  /*46340*/  ISETP.LT.AND P4, PT, R141, UR7, !P1 ;  /* 0x000000078d007c0c */ /* 0x008fe2000cf81270 */
[----:B------:R-:W3:Y:S02]  /*46350*/  LDCU UR7, c[0x0][0x39c] ;  /* 0x00007380ff0777ac */ /* 0x000ee40008000800 */
[----:B------:R-:W4:Y:S01]  /*46360*/  LDL.LU R141, [R1+0x1298] ;  /* 0x00129800018d7983 */ /* 0x000f220000300800 */
[----:B-----5:R-:W-:Y:S01]  /*46370*/  ISETP.LT.AND P3, PT, R140, UR4, !P1 ;  /* 0x000000048c007c0c */ /* 0x020fe2000cf61270 */
[----:B------:R-:W4:Y:S02]  /*46380*/  LDCU UR4, c[0x0][0x39c] ;  /* 0x00007380ff0477ac */ /* 0x000f240008000800 */
[----:B------:R-:W5:Y:S01]  /*46390*/  LDL.LU R140, [R1+0x129c] ;  /* 0x00129c00018c7983 */ /* 0x000f620000300800 */
[----:B--2---:R-:W-:Y:S01]  /*463a0*/  ISETP.LT.AND P0, PT, R139, UR6, !P1 ;  /* 0x000000068b007c0c */ /* 0x004fe2000cf01270 */
[----:B------:R-:W-:-:S02]  /*463b0*/  VIADD R136, R3, UR5 ;  /* 0x0000000503887c36 */ /* 0x000fc40008000000 */
[----:B------:R-:W2:Y:S01]  /*463c0*/  LDL.LU R139, [R1+0x12b0] ;  /* 0x0012b000018b7983 */ /* 0x000ea20000300800 */
[C---:B-1----:R-:W-:Y:S01]  /*463d0*/  LEA R134, P5, R3.reuse, R2, 0x2 ;  /* 0x0000000203867211 */ /* 0x042fe200078a10ff */
[----:B------:R-:W1:Y:S03]  /*463e0*/  LDCU UR6, c[0x0][0x39c] ;  /* 0x00007380ff0677ac */ /* 0x000e660008000800 */
[----:B------:R-:W-:Y:S02]  /*463f0*/  LEA.HI.X.SX32 R135, R3, R0, 0x2, P5 ;  /* 0x0000000003877211 */ /* 0x000fe400028f16ff */
[----:B------:R-:W-:-:S04]  /*46400*/  LEA R132, P5, R136, R2, 0x2 ;  /* 0x0000000288847211 */ /* 0x000fc800078a10ff */
[----:B------:R-:W-:Y:S01]  /*46410*/  LEA.HI.X.SX32 R133, R136, R0, 0x2, P5 ;  /* 0x0000000088857211 */ /* 0x000fe200028f16ff */
[----:B------:R1:W-:Y:S04]  /*46420*/  @P2 STG.E desc[UR22][R134.64], R157 ;  /* 0x0000009d86002986 */ /* 0x0003e8000c101916 */
[----:B------:R1:W-:Y:S01]  /*46430*/  @P4 STG.E desc[UR22][R132.64], R158 ;  /* 0x0000009e84004986 */ /* 0x0003e2000c101916 */
[----:B---3--:R-:W-:Y:S01]  /*46440*/  ISETP.LT.AND P2, PT, R138, UR7, !P1 ;  /* 0x000000078a007c0c */ /* 0x008fe2000cf41270 */
[----:B------:R-:W-:Y:S02]  /*46450*/  VIADD R3, R136, UR5 ;  /* 0x0000000588037c36 */ /* 0x000fe40008000000 */
[----:B------:R-:W3:Y:S01]  /*46460*/  LDL.LU R138, [R1+0x12b8] ;  /* 0x0012b800018a7983 */ /* 0x000ee20000300800 */
[----:B------:R-:W5:Y:S02]  /*46470*/  LDCU UR7, c[0x0][0x39c] ;  /* 0x00007380ff0777ac */ /* 0x000f640008000800 */
[----:B-1----:R-:W-:-:S04]  /*46480*/  LEA R134, P5, R3, R2, 0x2 ;  /* 0x0000000203867211 */ /* 0x002fc800078a10ff */
[C---:B------:R-:W-:Y:S02]  /*46490*/  LEA.HI.X.SX32 R135, R3.reuse, R0, 0x2, P5 ;  /* 0x0000000003877211 */ /* 0x040fe400028f16ff */
[----:B------:R-:W-:-:S03]  /*464a0*/  IADD3 R136, PT, PT, R3, UR5, RZ ;  /* 0x0000000503887c10 */ /* 0x000fc6000fffe0ff */
        /* <DEDUP_REMOVED lines=11> */
[----:B------:R-:W-:Y:S01]  /*46560*/  ISETP.LT.AND P3, PT, R141, UR6, !P1 ;  /* 0x000000068d007c0c */ /* 0x000fe2000cf61270 */
[----:B-1----:R-:W-:-:S02]  /*46570*/  VIADD R133, R3, UR5 ;  /* 0x0000000503857c36 */ /* 0x002fc40008000000 */
[----:B------:R-:W4:Y:S01]  /*46580*/  LDL.LU R141, [R1+0x12c0] ;  /* 0x0012c000018d7983 */ /* 0x000f220000300800 */
[----:B------:R-:W3:Y:S01]  /*46590*/  LDCU UR6, c[0x0][0x39c] ;  /* 0x00007380ff0677ac */ /* 0x000ee20008000800 */
[----:B-----5:R-:W-:Y:S01]  /*465a0*/  ISETP.LT.AND P0, PT, R140, UR7, !P1 ;  /* 0x000000078c007c0c */ /* 0x020fe2000cf01270 */
[----:B------:R-:W4:Y:S01]  /*465b0*/  LDCU UR7, c[0x0][0x39c] ;  /* 0x00007380ff0777ac */ /* 0x000f220008000800 */
[----:B------:R-:W5:Y:S01]  /*465c0*/  LDL.LU R140, [R1+0x12c4] ;  /* 0x0012c400018c7983 */ /* 0x000f620000300800 */
[----:B--2---:R-:W-:Y:S01]  /*465d0*/  ISETP.LT.AND P2, PT, R139, UR4, !P1 ;  /* 0x000000048b007c0c */ /* 0x004fe2000cf41270 */
[C---:B------:R-:W-:Y:S02]  /*465e0*/  VIADD R3, R133.reuse, UR5 ;  /* 0x0000000585037c36 */ /* 0x040fe40008000000 */
[----:B------:R-:W2:Y:S01]  /*465f0*/  LDL.LU R139, [R1+0x12e8] ;  /* 0x0012e800018b7983 */ /* 0x000ea20000300800 */
[C---:B------:R-:W-:Y:S01]  /*46600*/  LEA R132, P5, R133.reuse, R2, 0x2 ;  /* 0x0000000285847211 */ /* 0x040fe200078a10ff */
[----:B------:R-:W1:Y:S03]  /*46610*/  LDCU UR4, c[0x0][0x39c] ;  /* 0x00007380ff0477ac */ /* 0x000e660008000800 */
[----:B------:R-:W-:-:S02]  /*46620*/  LEA.HI.X.SX32 R133, R133, R0, 0x2, P5 ;  /* 0x0000000085857211 */ /* 0x000fc400028f16ff */
[----:B------:R-:W-:-:S04]  /*46630*/  LEA R134, P5, R3, R2, 0x2 ;  /* 0x0000000203867211 */ /* 0x000fc800078a10ff */
[C---:B------:R-:W-:Y:S01]  /*46640*/  LEA.HI.X.SX32 R135, R3.reuse, R0, 0x2, P5 ;  /* 0x0000000003877211 */ /* 0x040fe200028f16ff */
[----:B------:R1:W-:Y:S04]  /*46650*/  @P4 STG.E desc[UR22][R132.64], R162 ;  /* 0x000000a284004986 */ /* 0x0003e8000c101916 */
[----:B------:R1:W-:Y:S01]  /*46660*/  @P3 STG.E desc[UR22][R134.64], R163 ;  /* 0x000000a386003986 */ /* 0x0003e2000c101916 */
[----:B---3--:R-:W-:Y:S01]  /*46670*/  ISETP.LT.AND P4, PT, R138, UR6, !P1 ;  /* 0x000000068a007c0c */ /* 0x008fe2000cf81270 */
[----:B------:R-:W-:Y:S02]  /*46680*/  VIADD R136, R3, UR5 ;  /* 0x0000000503887c36 */ /* 0x000fe40008000000 */
[----:B------:R-:W3:Y:S01]  /*46690*/  LDL.LU R138, [R1+0x12f4] ;  /* 0x0012f400018a7983 */ /* 0x000ee20000300800 */
[----:B------:R-:W5:Y:S02]  /*466a0*/  LDCU UR6, c[0x0][0x39c] ;  /* 0x00007380ff0677ac */ /* 0x000f640008000800 */
[----:B-1----:R-:W-:-:S04]  /*466b0*/  LEA R132, P5, R136, R2, 0x2 ;  /* 0x0000000288847211 */ /* 0x002fc800078a10ff */
[C---:B------:R-:W-:Y:S01]  /*466c0*/  LEA.HI.X.SX32 R133, R136.reuse, R0, 0x2, P5 ;  /* 0x0000000088857211 */ /* 0x040fe200028f16ff */
[----:B------:R-:W-:-:S04]  /*466d0*/  VIADD R3, R136, UR5 ;  /* 0x0000000588037c36 */ /* 0x000fc80008000000 */
[----:B------:R1:W-:Y:S01]  /*466e0*/  @P0 STG.E desc[UR22][R132.64], R164 ;  /* 0x000000a484000986 */ /* 0x0003e2000c101916 */
[C---:B------:R-:W-:Y:S02]  /*466f0*/  LEA R134, P5, R3.reuse, R2, 0x2 ;  /* 0x0000000203867211 */ /* 0x040fe400078a10ff */
[C---:B------:R-:W-:Y:S02]  /*46700*/  IADD3 R136, PT, PT, R3.reuse, UR5, RZ ;  /* 0x0000000503887c10 */ /* 0x040fe4000fffe0ff */
[----:B------:R-:W-:Y:S02]  /*46710*/  LEA.HI.X.SX32 R135, R3, R0, 0x2, P5 ;  /* 0x0000000003877211 */ /* 0x000fe400028f16ff */
[----:B-1----:R-:W-:-:S04]  /*46720*/  LEA R132, P5, R136, R2, 0x2 ;  /* 0x0000000288847211 */ /* 0x002fc800078a10ff */
[C---:B------:R-:W-:Y:S01]  /*46730*/  LEA.HI.X.SX32 R133, R136.reuse, R0, 0x2, P5 ;  /* 0x0000000088857211 */ /* 0x040fe200028f16ff */
[----:B------:R-:W-:Y:S04]  /*46740*/  @P2 STG.E desc[UR22][R134.64], R165 ;  /* 0x000000a586002986 */ /* 0x000fe8000c101916 */
[----:B------:R1:W-:Y:S01]  /*46750*/  @P4 STG.E desc[UR22][R132.64], R166 ;  /* 0x000000a684004986 */ /* 0x0003e2000c101916 */
[----:B----4-:R-:W-:Y:S01]  /*46760*/  ISETP.LT.AND P3, PT, R137, UR7, !P1 ;  /* 0x0000000789007c0c */ /* 0x010fe2000cf61270 */
[----:B------:R-:W2:Y:S02]  /*46770*/  LDCU UR7, c[0x0][0x39c] ;  /* 0x00007380ff0777ac */ /* 0x000ea40008000800 */
[----:B------:R-:W4:Y:S01]  /*46780*/  LDL.LU R137, [R1+0x12f8] ;  /* 0x0012f80001897983 */ /* 0x000f220000300800 */
[----:B------:R-:W-:Y:S01]  /*46790*/  ISETP.LT.AND P0, PT, R141, UR4, !P1 ;  /* 0x000000048d007c0c */ /* 0x000fe2000cf01270 */
[----:B------:R-:W-:-:S02]  /*467a0*/  VIADD R3, R136, UR5 ;  /* 0x0000000588037c36 */ /* 0x000fc40008000000 */
[----:B------:R-:W4:Y:S01]  /*467b0*/  LDL.LU R141, [R1+0x1300] ;  /* 0x00130000018d7983 */ /* 0x000f220000300800 */
[----:B------:R-:W3:Y:S01]  /*467c0*/  LDCU UR4, c[0x0][0x39c] ;  /* 0x00007380ff0477ac */ /* 0x000ee20008000800 */
[----:B-----5:R-:W-:Y:S01]  /*467d0*/  ISETP.LT.AND P2, PT, R140, UR6, !P1 ;  /* 0x000000068c007c0c */ /* 0x020fe2000cf41270 */
[----:B------:R-:W4:Y:S01]  /*467e0*/  LDCU UR6, c[0x0][0x39c] ;  /* 0x00007380ff0677ac */ /* 0x000f220008000800 */
[----:B------:R-:W5:Y:S01]  /*467f0*/  LDL.LU R140, [R1+0x130c] ;  /* 0x00130c00018c7983 */ /* 0x000f620000300800 */
[----:B--2---:R-:W-:Y:S01]  /*46800*/  ISETP.LT.AND P4, PT, R139, UR7, !P1 ;  /* 0x000000078b007c0c */ /* 0x004fe2000cf81270 */
[C---:B-1----:R-:W-:Y:S02]  /*46810*/  VIADD R133, R3.reuse, UR5 ;  /* 0x0000000503857c36 */ /* 0x042fe40008000000 */
[----:B------:R-:W2:Y:S01]  /*46820*/  LDL.LU R139, [R1+0x132c] ;  /* 0x00132c00018b7983 */ /* 0x000ea20000300800 */
[C---:B------:R-:W-:Y:S01]  /*46830*/  LEA R134, P5, R3.reuse, R2, 0x2 ;  /* 0x0000000203867211 */ /* 0x040fe200078a10ff */
[----:B------:R-:W1:Y:S03]  /*46840*/  LDCU UR7, c[0x0][0x39c] ;  /* 0x00007380ff0777ac */ /* 0x000e660008000800 */
[----:B------:R-:W-:-:S02]  /*46850*/  LEA.HI.X.SX32 R135, R3, R0, 0x2, P5 ;  /* 0x0000000003877211 */ /* 0x000fc400028f16ff */
[C---:B------:R-:W-:Y:S01]  /*46860*/  LEA R132, P5, R133.reuse, R2, 0x2 ;  /* 0x0000000285847211 */ /* 0x040fe200078a10ff */
[----:B------:R-:W-:-:S03]  /*46870*/  VIADD R3, R133, UR5 ;  /* 0x0000000585037c36 */ /* 0x000fc60008000000 */
[----:B------:R-:W-:Y:S01]  /*46880*/  LEA.HI.X.SX32 R133, R133, R0, 0x2, P5 ;  /* 0x0000000085857211 */ /* 0x000fe200028f16ff */
[----:B------:R1:W-:Y:S04]  /*46890*/  @P3 STG.E desc[UR22][R134.64], R167 ;  /* 0x000000a786003986 */ /* 0x0003e8000c101916 */
[----:B------:R1:W-:Y:S01]  /*468a0*/  @P0 STG.E desc[UR22][R132.64], R168 ;  /* 0x000000a884000986 */ /* 0x0003e2000c101916 */
[----:B---3--:R-:W-:Y:S01]  /*468b0*/  ISETP.LT.AND P3, PT, R138, UR4, !P1 ;  /* 0x000000048a007c0c */ /* 0x008fe2000cf61270 */
[C---:B------:R-:W-:Y:S02]  /*468c0*/  VIADD R136, R3.reuse, UR5 ;  /* 0x0000000503887c36 */ /* 0x040fe40008000000 */
[----:B------:R-:W3:Y:S01]  /*468d0*/  LDL.LU R138, [R1+0x1334] ;  /* 0x00133400018a7983 */ /* 0x000ee20000300800 */
[----:B------:R-:W5:Y:S01]  /*468e0*/  LDCU UR4, c[0x0][0x39c] ;  /* 0x00007380ff0477ac */ /* 0x000f620008000800 */
[----:B-1----:R-:W-:-:S04]  /*468f0*/  LEA R134, P5, R3, R2, 0x2 ;  /* 0x0000000203867211 */ /* 0x002fc800078a10ff */
[----:B------:R-:W-:-:S05]  /*46900*/  LEA.HI.X.SX32 R135, R3, R0, 0x2, P5 ;  /* 0x0000000003877211 */ /* 0x000fca00028f16ff */
[----:B------:R1:W-:Y:S01]  /*46910*/  @P2 STG.E desc[UR22][R134.64], R169 ;  /* 0x000000a986002986 */ /* 0x0003e2000c101916 */
[----:B------:R-:W-:-:S04]  /*46920*/  LEA R132, P5, R136, R2, 0x2 ;  /* 0x0000000288847211 */ /* 0x000fc800078a10ff */
[C---:B------:R-:W-:Y:S01]  /*46930*/  LEA.HI.X.SX32 R133, R136.reuse, R0, 0x2, P5 ;  /* 0x0000000088857211 */ /* 0x040fe200028f16ff */
[----:B-1----:R-:W-:-:S05]  /*46940*/  VIADD R135, R136, UR5 ;  /* 0x0000000588877c36 */ /* 0x002fca0008000000 */
[C---:B------:R-:W-:Y:S02]  /*46950*/  LEA R134, P5, R135.reuse, R2, 0x2 ;  /* 0x0000000287867211 */ /* 0x040fe400078a10ff */
[C---:B------:R-:W-:Y:S02]  /*46960*/  IADD3 R3, PT, PT, R135.reuse, UR5, RZ ;  /* 0x0000000587037c10 */ /* 0x040fe4000fffe0ff */
[----:B------:R-:W-:Y:S01]  /*46970*/  LEA.HI.X.SX32 R135, R135, R0, 0x2, P5 ;  /* 0x0000000087877211 */ /* 0x000fe200028f16ff */
[----:B------:R1:W-:Y:S04]  /*46980*/  @P4 STG.E desc[UR22][R132.64], R170 ;  /* 0x000000aa84004986 */ /* 0x0003e8000c101916 */
[----:B------:R1:W-:Y:S01]  /*46990*/  @P3 STG.E desc[UR22][R134.64], R171 ;  /* 0x000000ab86003986 */ /* 0x0003e2000c101916 */
[----:B----4-:R-:W-:Y:S01]  /*469a0*/  ISETP.LT.AND P0, PT, R137, UR6, !P1 ;  /* 0x0000000689007c0c */ /* 0x010fe2000cf01270 */
[----:B------:R-:W2:Y:S02]  /*469b0*/  LDCU UR6, c[0x0][0x39c] ;  /* 0x00007380ff0677ac */ /* 0x000ea40008000800 */
[----:B------:R-:W4:Y:S01]  /*469c0*/  LDL.LU R137, [R1+0x133c] ;  /* 0x00133c0001897983 */ /* 0x000f220000300800 */
[----:B------:R-:W-:Y:S01]  /*469d0*/  ISETP.LT.AND P2, PT, R141, UR7, !P1 ;  /* 0x000000078d007c0c */ /* 0x000fe2000cf41270 */
        /* <DEDUP_REMOVED lines=16> */
[----:B------:R-:W5:Y:S02]  /*46ae0*/  LDCU UR7, c[0x0][0x39c] ;  /* 0x00007380ff0777ac */ /* 0x000f640008000800 */
[----:B------:R-:W3:Y:S01]  /*46af0*/  LDL.LU R138, [R1+0x1378] ;  /* 0x00137800018a7983 */ /* 0x000ee20000300800 */
[----:B-1----:R-:W-:-:S05]  /*46b00*/  VIADD R133, R136, UR5 ;  /* 0x0000000588857c36 */ /* 0x002fca0008000000 */
[C---:B------:R-:W-:Y:S01]  /*46b10*/  LEA R132, P5, R133.reuse, R2, 0x2 ;  /* 0x0000000285847211 */ /* 0x040fe200078a10ff */
[----:B------:R-:W-:-:S03]  /*46b20*/  VIADD R3, R133, UR5 ;  /* 0x0000000585037c36 */ /* 0x000fc60008000000 */
[----:B------:R-:W-:-:S05]  /*46b30*/  LEA.HI.X.SX32 R133, R133, R0, 0x2, P5 ;  /* 0x0000000085857211 */ /* 0x000fca00028f16ff */
[----:B------:R1:W-:Y:S01]  /*46b40*/  @P4 STG.E desc[UR22][R132.64], R174 ;  /* 0x000000ae84004986 */ /* 0x0003e2000c101916 */
[C---:B------:R-:W-:Y:S01]  /*46b50*/  LEA R134, P5, R3.reuse, R2, 0x2 ;  /* 0x0000000203867211 */ /* 0x040fe200078a10ff */
[----:B------:R-:W-:-:S03]  /*46b60*/  VIADD R136, R3, UR5 ;  /* 0x0000000503887c36 */ /* 0x000fc60008000000 */
[----:B------:R-:W-:Y:S02]  /*46b70*/  LEA.HI.X.SX32 R135, R3, R0, 0x2, P5 ;  /* 0x0000000003877211 */ /* 0x000fe400028f16ff */
[----:B-1----:R-:W-:-:S04]  /*46b80*/  LEA R132, P5, R136, R2, 0x2 ;  /* 0x0000000288847211 */ /* 0x002fc800078a10ff */
[C---:B------:R-:W-:Y:S01]  /*46b90*/  LEA.HI.X.SX32 R133, R136.reuse, R0, 0x2, P5 ;  /* 0x0000000088857211 */ /* 0x040fe200028f16ff */
        /* <DEDUP_REMOVED lines=13> */
[----:B------:R-:W1:Y:S02]  /*46c70*/  LDCU UR4, c[0x0][0x39c] ;  /* 0x00007380ff0477ac */ /* 0x000e640008000800 */
[----:B------:R-:W2:Y:S01]  /*46c80*/  LDL.LU R139, [R1+0x13cc] ;  /* 0x0013cc00018b7983 */ /* 0x000ea20000300800 */
[C---:B------:R-:W-:Y:S02]  /*46c90*/  LEA R134, P5, R135.reuse, R2, 0x2 ;  /* 0x0000000287867211 */ /* 0x040fe400078a10ff */
[----:B------:R-:W-:-:S02]  /*46ca0*/  IADD3 R3, PT, PT, R135, UR5, RZ ;  /* 0x0000000587037c10 */ /* 0x000fc4000fffe0ff */
[----:B------:R-:W-:Y:S02]  /*46cb0*/  LEA.HI.X.SX32 R135, R135, R0, 0x2, P5 ;  /* 0x0000000087877211 */ /* 0x000fe400028f16ff */
        /* <DEDUP_REMOVED lines=12> */
[C---:B------:R-:W-:Y:S01]  /*46d80*/  LEA R132, P5, R133.reuse, R2, 0x2 ;  /* 0x0000000285847211 */ /* 0x040fe200078a10ff */
[----:B------:R-:W-:-:S03]  /*46d90*/  VIADD R3, R133, UR5 ;  /* 0x0000000585037c36 */ /* 0x000fc60008000000 */
[----:B------:R-:W-:Y:S02]  /*46da0*/  LEA.HI.X.SX32 R133, R133, R0, 0x2, P5 ;  /* 0x0000000085857211 */ /* 0x000fe400028f16ff */
[----:B-1----:R-:W-:-:S04]  /*46db0*/  LEA R134, P5, R3, R2, 0x2 ;  /* 0x0000000203867211 */ /* 0x002fc800078a10ff */
[----:B------:R-:W-:Y:S01]  /*46dc0*/  LEA.HI.X.SX32 R135, R3, R0, 0x2, P5 ;  /* 0x0000000003877211 */ /* 0x000fe200028f16ff */
        /* <DEDUP_REMOVED lines=18> */
[C---:B------:R-:W-:Y:S02]  /*46ef0*/  LEA R134, P5, R135.reuse, R2, 0x2 ;  /* 0x0000000287867211 */ /* 0x040fe400078a10ff */
[C---:B------:R-:W-:Y:S02]  /*46f00*/  IADD3 R3, PT, PT, R135.reuse, UR5, RZ ;  /* 0x0000000587037c10 */ /* 0x040fe4000fffe0ff */
[----:B------:R-:W-:Y:S01]  /*46f10*/  LEA.HI.X.SX32 R135, R135, R0, 0x2, P5 ;  /* 0x0000000087877211 */ /* 0x000fe200028f16ff */
[----:B------:R1:W-:Y:S04]  /*46f20*/  @P4 STG.E desc[UR22][R132.64], R182 ;  /* 0x000000b684004986 */ /* 0x0003e8000c101916 */
[----:B------:R1:W-:Y:S01]  /*46f30*/  @P3 STG.E desc[UR22][R134.64], R183 ;  /* 0x000000b786003986 */ /* 0x0003e2000c101916 */
[----:B---3--:R-:W-:Y:S01]  /*46f40*/  ISETP.LT.AND P4, PT, R138, UR4, !P1 ;  /* 0x000000048a007c0c */ /* 0x008fe2000cf81270 */
[----:B------:R-:W-:-:S02]  /*46f50*/  VIADD R136, R3, UR5 ;  /* 0x0000000503887c36 */ /* 0x000fc40008000000 */
        /* <DEDUP_REMOVED lines=36> */
[C---:B------:R-:W-:Y:S02]  /*471a0*/  LEA R134, P5, R135.reuse, R2, 0x2 ;  /* 0x0000000287867211 */ /* 0x040fe400078a10ff */
[C---:B------:R-:W-:Y:S02]  /*471b0*/  IADD3 R3, PT, PT, R135.reuse, UR5, RZ ;  /* 0x0000000587037c10 */ /* 0x040fe4000fffe0ff */
        /* <DEDUP_REMOVED lines=60> */
[----:B------:R-:W-:-:S03]  /*47580*/  LEA R68, P5, R132, R2, 0x2 ;  /* 0x0000000284447211 */ /* 0x000fc600078a10ff */
[----:B------:R1:W-:Y:S01]  /*47590*/  @P2 STG.E desc[UR22][R134.64], R69 ;  /* 0x0000004586002986 */ /* 0x0003e2000c101916 */
[C---:B------:R-:W-:Y:S01]  /*475a0*/  VIADD R3, R132.reuse, UR5 ;  /* 0x0000000584037c36 */ /* 0x040fe20008000000 */
[----:B-1----:R-:W-:Y:S02]  /*475b0*/  LEA.HI.X.SX32 R69, R132, R0, 0x2, P5 ;  /* 0x0000000084457211 */ /* 0x002fe400028f16ff */
[----:B---3--:R-:W-:Y:S01]  /*475c0*/  ISETP.LT.AND P2, PT, R138, UR4, !P1 ;  /* 0x000000048a007c0c */ /* 0x008fe2000cf41270 */
[C---:B------:R-:W-:Y:S01]  /*475d0*/  VIADD R134, R3.reuse, UR5 ;  /* 0x0000000503867c36 */ /* 0x040fe20008000000 */
[----:B------:R-:W3:Y:S01]  /*475e0*/  LDL.LU R138, [R1+0x1398] ;  /* 0x00139800018a7983 */ /* 0x000ee20000300800 */
[C---:B------:R-:W-:Y:S01]  /*475f0*/  LEA R132, P5, R3.reuse, R2, 0x2 ;  /* 0x0000000203847211 */ /* 0x040fe200078a10ff */
[----:B------:R-:W5:Y:S02]  /*47600*/  LDCU UR4, c[0x0][0x39c] ;  /* 0x00007380ff0477ac */ /* 0x000f640008000800 */
[----:B------:R1:W-:Y:S01]  /*47610*/  @P4 STG.E desc[UR22][R68.64], R70 ;  /* 0x0000004644004986 */ /* 0x0003e2000c101916 */
[----:B------:R-:W-:-:S05]  /*47620*/  LEA.HI.X.SX32 R133, R3, R0, 0x2, P5 ;  /* 0x0000000003857211 */ /* 0x000fca00028f16ff */
[----:B------:R1:W-:Y:S02]  /*47630*/  @P3 STG.E desc[UR22][R132.64], R71 ;  /* 0x0000004784003986 */ /* 0x0003e4000c101916 */
[C---:B-1----:R-:W-:Y:S01]  /*47640*/  LEA R68, P5, R134.reuse, R2, 0x2 ;  /* 0x0000000286447211 */ /* 0x042fe200078a10ff */
[----:B------:R-:W-:-:S03]  /*47650*/  VIADD R71, R134, UR5 ;  /* 0x0000000586477c36 */ /* 0x000fc60008000000 */
[----:B------:R-:W-:Y:S02]  /*47660*/  LEA.HI.X.SX32 R69, R134, R0, 0x2, P5 ;  /* 0x0000000086457211 */ /* 0x000fe400028f16ff */
[C---:B------:R-:W-:Y:S02]  /*47670*/  LEA R70, P5, R71.reuse, R2, 0x2 ;  /* 0x0000000247467211 */ /* 0x040fe400078a10ff */
[C---:B------:R-:W-:Y:S01]  /*47680*/  IADD3 R3, PT, PT, R71.reuse, UR5, RZ ;  /* 0x0000000547037c10 */ /* 0x040fe2000fffe0ff */
[----:B------:R1:W-:Y:S01]  /*47690*/  @P0 STG.E desc[UR22][R68.64], R72 ;  /* 0x0000004844000986 */ /* 0x0003e2000c101916 */
[----:B------:R-:W-:-:S03]  /*476a0*/  LEA.HI.X.SX32 R71, R71, R0, 0x2, P5 ;  /* 0x0000000047477211 */ /* 0x000fc600028f16ff */
[C---:B------:R-:W-:Y:S02]  /*476b0*/  VIADD R133, R3.reuse, UR5 ;  /* 0x0000000503857c36 */ /* 0x040fe40008000000 */
[----:B------:R1:W-:Y:S02]  /*476c0*/  @P2 STG.E desc[UR22][R70.64], R73 ;  /* 0x0000004946002986 */ /* 0x0003e4000c101916 */
[----:B-1----:R-:W-:-:S04]  /*476d0*/  LEA R68, P5, R3, R2, 0x2 ;  /* 0x0000000203447211 */ /* 0x002fc800078a10ff */
[----:B------:R-:W-:Y:S02]  /*476e0*/  LEA.HI.X.SX32 R69, R3, R0, 0x2, P5 ;  /* 0x0000000003457211 */ /* 0x000fe400028f16ff */
[----:B------:R-:W-:-:S04]  /*476f0*/  LEA R70, P5, R133, R2, 0x2 ;  /* 0x0000000285467211 */ /* 0x000fc800078a10ff */
[C---:B------:R-:W-:Y:S01]  /*47700*/  LEA.HI.X.SX32 R71, R133.reuse, R0, 0x2, P5 ;  /* 0x0000000085477211 */ /* 0x040fe200028f16ff */
[----:B------:R-:W-:-:S04]  /*47710*/  VIADD R3, R133, UR5 ;  /* 0x0000000585037c36 */ /* 0x000fc80008000000 */
[----:B------:R-:W-:Y:S01]  /*47720*/  VIADD R133, R3, UR5 ;  /* 0x0000000503857c36 */ /* 0x000fe20008000000 */
[----:B----4-:R-:W-:Y:S01]  /*47730*/  ISETP.LT.AND P4, PT, R137, UR6, !P1 ;  /* 0x0000000689007c0c */ /* 0x010fe2000cf81270 */
[----:B------:R-:W2:Y:S01]  /*47740*/  LDCU UR6, c[0x0][0x39c] ;  /* 0x00007380ff0677ac */ /* 0x000ea20008000800 */
[----:B------:R-:W4:Y:S04]  /*47750*/  LDL.LU R137, [R1+0x139c] ;  /* 0x00139c0001897983 */ /* 0x000f280000300800 */
[----:B------:R-:W4:Y:S04]  /*47760*/  LDL.LU R136, [R1+0x13a4] ;  /* 0x0013a40001887983 */ /* 0x000f280000300800 */
[----:B------:R-:W4:Y:S04]  /*47770*/  LDL.LU R135, [R1+0x1368] ;  /* 0x0013680001877983 */ /* 0x000f280000300800 */
[----:B------:R-:W4:Y:S01]  /*47780*/  LDL.LU R134, [R1+0x1370] ;  /* 0x0013700001867983 */ /* 0x000f220000300800 */
[----:B------:R-:W-:Y:S01]  /*47790*/  ISETP.LT.AND P3, PT, R141, UR7, !P1 ;  /* 0x000000078d007c0c */ /* 0x000fe2000cf61270 */
[----:B------:R-:W3:Y:S02]  /*477a0*/  LDCU UR7, c[0x0][0x39c] ;  /* 0x00007380ff0777ac */ /* 0x000ee40008000800 */
[----:B------:R-:W4:Y:S04]  /*477b0*/  LDL.LU R132, [R1+0x1374] ;  /* 0x0013740001847983 */ /* 0x000f280000300800 */
[----:B------:R1:W-:Y:S06]  /*477c0*/  @P4 STG.E desc[UR22][R68.64], R74 ;  /* 0x0000004a44004986 */ /* 0x0003ec000c101916 */
[----:B------:R5:W-:Y:S01]  /*477d0*/  @P3 STG.E desc[UR22][R70.64], R75 ;  /* 0x0000004b46003986 */ /* 0x000be2000c101916 */
[----:B-1----:R-:W-:-:S03]  /*477e0*/  LEA R68, P5, R3, R2, 0x2 ;  /* 0x0000000203447211 */ /* 0x002fc600078a10ff */
[----:B-----5:R-:W5:Y:S04]  /*477f0*/  LDL.LU R75, [R1+0x137c] ;  /* 0x00137c00014b7983 */ /* 0x020f680000300800 */
[----:B------:R-:W5:Y:S01]  /*47800*/  LDL.LU R72, [R1+0x1388] ;  /* 0x0013880001487983 */ /* 0x000f620000300800 */
[----:B------:R-:W-:-:S03]  /*47810*/  ISETP.LT.AND P0, PT, R140, UR4, !P1 ;  /* 0x000000048c007c0c */ /* 0x000fc6000cf01270 */
[----:B------:R-:W5:Y:S01]  /*47820*/  LDL.LU R74, [R1+0x1354] ;  /* 0x00135400014a7983 */ /* 0x000f620000300800 */
[----:B------:R-:W-:Y:S01]  /*47830*/  LEA.HI.X.SX32 R69, R3, R0, 0x2, P5 ;  /* 0x0000000003457211 */ /* 0x000fe200028f16ff */
[----:B------:R-:W4:Y:S01]  /*47840*/  LDCU UR4, c[0x0][0x39c] ;  /* 0x00007380ff0477ac */ /* 0x000f220008000800 */
[----:B--2---:R-:W-:Y:S02]  /*47850*/  ISETP.LT.AND P2, PT, R139, UR6, !P1 ;  /* 0x000000068b007c0c */ /* 0x004fe4000cf41270 */
[C---:B------:R-:W-:Y:S01]  /*47860*/  LEA R70, P5, R133.reuse, R2, 0x2 ;  /* 0x0000000285467211 */ /* 0x040fe200078a10ff */
[----:B------:R-:W1:Y:S03]  /*47870*/  LDCU UR6, c[0x0][0x39c] ;  /* 0x00007380ff0677ac */ /* 0x000e660008000800 */
[C---:B------:R-:W-:Y:S01]  /*47880*/  LEA.HI.X.SX32 R71, R133.reuse, R0, 0x2, P5 ;  /* 0x0000000085477211 */ /* 0x040fe200028f16ff */
[----:B------:R-:W-:Y:S06]  /*47890*/  @P0 STG.E desc[UR22][R68.64], R76 ;  /* 0x0000004c44000986 */ /* 0x000fec000c101916 */
[----:B------:R2:W-:Y:S04]  /*478a0*/  @P2 STG.E desc[UR22][R70.64], R77 ;  /* 0x0000004d46002986 */ /* 0x0005e8000c101916 */
[----:B--2---:R-:W2:Y:S04]  /*478b0*/  LDL.LU R77, [R1+0x1358] ;  /* 0x00135800014d7983 */ /* 0x004ea80000300800 */
[----:B------:R-:W2:Y:S01]  /*478c0*/  LDL.LU R76, [R1+0x135c] ;  /* 0x00135c00014c7983 */ /* 0x000ea20000300800 */
[----:B---3--:R-:W-:Y:S01]  /*478d0*/  ISETP.LT.AND P4, PT, R138, UR7, !P1 ;  /* 0x000000078a007c0c */ /* 0x008fe2000cf81270 */
[----:B------:R-:W3:Y:S01]  /*478e0*/  LDCU UR7, c[0x0][0x39c] ;  /* 0x00007380ff0777ac */ /* 0x000ee20008000800 */
[----:B------:R-:W-:-:S05]  /*478f0*/  VIADD R3, R133, UR5 ;  /* 0x0000000585037c36 */ /* 0x000fca0008000000 */
[C---:B------:R-:W-:Y:S01]  /*47900*/  LEA R68, P5, R3.reuse, R2, 0x2 ;  /* 0x0000000203447211 */ /* 0x040fe200078a10ff */
[----:B------:R-:W-:-:S03]  /*47910*/  VIADD R73, R3, UR5 ;  /* 0x0000000503497c36 */ /* 0x000fc60008000000 */
[----:B------:R-:W-:Y:S02]  /*47920*/  LEA.HI.X.SX32 R69, R3, R0, 0x2, P5 ;  /* 0x0000000003457211 */ /* 0x000fe400028f16ff */
[C---:B------:R-:W-:Y:S02]  /*47930*/  LEA R70, P5, R73.reuse, R2, 0x2 ;  /* 0x0000000249467211 */ /* 0x040fe400078a10ff */
[C---:B------:R-:W-:Y:S01]  /*47940*/  IADD3 R3, PT, PT, R73.reuse, UR5, RZ ;  /* 0x0000000549037c10 */ /* 0x040fe2000fffe0ff */
[----:B------:R1:W-:Y:S01]  /*47950*/  @P4 STG.E desc[UR22][R68.64], R78 ;  /* 0x0000004e44004986 */ /* 0x0003e2000c101916 */
[----:B------:R-:W-:-:S03]  /*47960*/  LEA.HI.X.SX32 R71, R73, R0, 0x2, P5 ;  /* 0x0000000049477211 */ /* 0x000fc600028f16ff */
[C---:B------:R-:W-:Y:S01]  /*47970*/  VIADD R73, R3.reuse, UR5 ;  /* 0x0000000503497c36 */ /* 0x040fe20008000000 */
[----:B-1----:R-:W-:-:S04]  /*47980*/  LEA R68, P5, R3, R2, 0x2 ;  /* 0x0000000203447211 */ /* 0x002fc800078a10ff */
[----:B------:R-:W-:Y:S01]  /*47990*/  LEA.HI.X.SX32 R69, R3, R0, 0x2, P5 ;  /* 0x0000000003457211 */ /* 0x000fe200028f16ff */
[----:B------:R-:W-:Y:S01]  /*479a0*/  VIADD R3, R73, UR5 ;  /* 0x0000000549037c36 */ /* 0x000fe20008000000 */
[----:B----4-:R-:W-:Y:S01]  /*479b0*/  ISETP.LT.AND P3, PT, R137, UR4, !P1 ;  /* 0x0000000489007c0c */ /* 0x010fe2000cf61270 */
[----:B------:R-:W1:Y:S01]  /*479c0*/  LDCU UR4, c[0x0][0x39c] ;  /* 0x00007380ff0477ac */ /* 0x000e620008000800 */
[----:B------:R-:W-:Y:S01]  /*479d0*/  ISETP.LT.AND P0, PT, R136, UR6, !P1 ;  /* 0x0000000688007c0c */ /* 0x000fe2000cf01270 */
[----:B------:R-:W4:Y:S01]  /*479e0*/  LDCU UR6, c[0x0][0x39c] ;  /* 0x00007380ff0677ac */ /* 0x000f220008000800 */
[----:B---3--:R-:W-:Y:S01]  /*479f0*/  ISETP.LT.AND P2, PT, R135, UR7, !P1 ;  /* 0x0000000787007c0c */ /* 0x008fe2000cf41270 */
[----:B------:R-:W5:Y:S01]  /*47a00*/  LDCU UR7, c[0x0][0x39c] ;  /* 0x00007380ff0777ac */ /* 0x000f620008000800 */
[----:B-1----:R-:W-:Y:S01]  /*47a10*/  ISETP.LT.AND P4, PT, R134, UR4, !P1 ;  /* 0x0000000486007c0c */ /* 0x002fe2000cf81270 */
[----:B------:R-:W1:Y:S06]  /*47a20*/  LDCU UR4, c[0x0][0x39c] ;  /* 0x00007380ff0477ac */ /* 0x000e6c0008000800 */
[----:B------:R3:W-:Y:S01]  /*47a30*/  @P3 STG.E desc[UR22][R70.64], R79 ;  /* 0x0000004f46003986 */ /* 0x0007e2000c101916 */
[----:B----4-:R-:W-:Y:S01]  /*47a40*/  ISETP.LT.AND P3, PT, R132, UR6, !P1 ;  /* 0x0000000684007c0c */ /* 0x010fe2000cf61270 */
[----:B------:R-:W4:Y:S02]  /*47a50*/  LDCU UR6, c[0x0][0x39c] ;  /* 0x00007380ff0677ac */ /* 0x000f240008000800 */
[----:B------:R1:W-:Y:S01]  /*47a60*/  @P0 STG.E desc[UR22][R68.64], R80 ;  /* 0x0000005044000986 */ /* 0x0003e2000c101916 */
[----:B---3--:R-:W-:-:S04]  /*47a70*/  LEA R70, P5, R73, R2, 0x2 ;  /* 0x0000000249467211 */ /* 0x008fc800078a10ff */
[----:B------:R-:W-:Y:S01]  /*47a80*/  LEA.HI.X.SX32 R71, R73, R0, 0x2, P5 ;  /* 0x0000000049477211 */ /* 0x000fe200028f16ff */
[C---:B------:R-:W-:Y:S01]  /*47a90*/  VIADD R73, R3.reuse, UR5 ;  /* 0x0000000503497c36 */ /* 0x040fe20008000000 */
[----:B-1----:R-:W-:Y:S02]  /*47aa0*/  LEA R68, P5, R3, R2, 0x2 ;  /* 0x0000000203447211 */ /* 0x002fe400078a10ff */
[----:B-----5:R-:W-:Y:S01]  /*47ab0*/  ISETP.LT.AND P0, PT, R75, UR7, !P1 ;  /* 0x000000074b007c0c */ /* 0x020fe2000cf01270 */
[----:B------:R1:W-:Y:S01]  /*47ac0*/  @P2 STG.E desc[UR22][R70.64], R81 ;  /* 0x0000005146002986 */ /* 0x0003e2000c101916 */
[----:B------:R-:W2:Y:S01]  /*47ad0*/  LDCU UR7, c[0x0][0x39c] ;  /* 0x00007380ff0777ac */ /* 0x000ea20008000800 */
[----:B------:R-:W-:Y:S02]  /*47ae0*/  ISETP.LT.AND P2, PT, R72, UR4, !P1 ;  /* 0x0000000448007c0c */ /* 0x000fe4000cf41270 */
[----:B------:R-:W3:Y:S01]  /*47af0*/  LDL.LU R75, [R1+0x1360] ;  /* 0x00136000014b7983 */ /* 0x000ee20000300800 */
[----:B------:R-:W5:Y:S01]  /*47b00*/  LDCU UR4, c[0x0][0x39c] ;  /* 0x00007380ff0477ac */ /* 0x000f620008000800 */
[----:B------:R-:W-:-:S02]  /*47b10*/  LEA.HI.X.SX32 R69, R3, R0, 0x2, P5 ;  /* 0x0000000003457211 */ /* 0x000fc400028f16ff */
[----:B------:R-:W3:Y:S01]  /*47b20*/  LDL.LU R72, [R1+0x1364] ;  /* 0x0013640001487983 */ /* 0x000ee20000300800 */
[C---:B------:R-:W-:Y:S01]  /*47b30*/  VIADD R3, R73.reuse, UR5 ;  /* 0x0000000549037c36 */ /* 0x040fe20008000000 */
[C---:B-1----:R-:W-:Y:S02]  /*47b40*/  LEA R70, P5, R73.reuse, R2, 0x2 ;  /* 0x0000000249467211 */ /* 0x042fe400078a10ff */
[----:B------:R1:W-:Y:S01]  /*47b50*/  @P4 STG.E desc[UR22][R68.64], R82 ;  /* 0x0000005244004986 */ /* 0x0003e2000c101916 */
[----:B----4-:R-:W-:Y:S01]  /*47b60*/  ISETP.LT.AND P4, PT, R74, UR6, !P1 ;  /* 0x000000064a007c0c */ /* 0x010fe2000cf81270 */
[----:B------:R-:W3:Y:S01]  /*47b70*/  LDCU UR6, c[0x0][0x39c] ;  /* 0x00007380ff0677ac */ /* 0x000ee20008000800 */
[----:B------:R-:W-:Y:S01]  /*47b80*/  LEA.HI.X.SX32 R71, R73, R0, 0x2, P5 ;  /* 0x0000000049477211 */ /* 0x000fe200028f16ff */
[----:B------:R-:W4:Y:S01]  /*47b90*/  LDL.LU R74, [R1+0x1330] ;  /* 0x00133000014a7983 */ /* 0x000f220000300800 */
[----:B-1----:R-:W-:-:S04]  /*47ba0*/  LEA R68, P5, R3, R2, 0x2 ;  /* 0x0000000203447211 */ /* 0x002fc800078a10ff */
[----:B------:R-:W-:Y:S01]  /*47bb0*/  LEA.HI.X.SX32 R69, R3, R0, 0x2, P5 ;  /* 0x0000000003457211 */ /* 0x000fe200028f16ff */
[----:B------:R1:W-:Y:S01]  /*47bc0*/  @P3 STG.E desc[UR22][R70.64], R83 ;  /* 0x0000005346003986 */ /* 0x0003e2000c101916 */
[----:B--2---:R-:W-:-:S03]  /*47bd0*/  ISETP.LT.AND P3, PT, R77, UR7, !P1 ;  /* 0x000000074d007c0c */ /* 0x004fc6000cf61270 */
[----:B------:R2:W-:Y:S01]  /*47be0*/  @P0 STG.E desc[UR22][R68.64], R84 ;  /* 0x0000005444000986 */ /* 0x0005e2000c101916 */
[----:B------:R-:W-:Y:S01]  /*47bf0*/  VIADD R73, R3, UR5 ;  /* 0x0000000503497c36 */ /* 0x000fe20008000000 */
[----:B------:R-:W3:Y:S01]  /*47c00*/  LDCU UR7, c[0x0][0x39c] ;  /* 0x00007380ff0777ac */ /* 0x000ee20008000800 */
[----:B-----5:R-:W-:Y:S01]  /*47c10*/  ISETP.LT.AND P0, PT, R76, UR4, !P1 ;  /* 0x000000044c007c0c */ /* 0x020fe2000cf01270 */
[----:B------:R-:W5:Y:S02]  /*47c20*/  LDL.LU R77, [R1+0x1338] ;  /* 0x00133800014d7983 */ /* 0x000f640000300800 */
[C---:B------:R-:W-:Y:S01]  /*47c30*/  IADD3 R3, PT, PT, R73.reuse, UR5, RZ ;  /* 0x0000000549037c10 */ /* 0x040fe2000fffe0ff */
[----:B------:R-:W4:Y:S01]  /*47c40*/  LDCU UR4, c[0x0][0x39c] ;  /* 0x00007380ff0477ac */ /* 0x000f220008000800 */
[----:B------:R-:W5:Y:S01]  /*47c50*/  LDL.LU R76, [R1+0x1340] ;  /* 0x00134000014c7983 */ /* 0x000f620000300800 */
[----:B-1----:R-:W-:-:S04]  /*47c60*/  LEA R70, P5, R73, R2, 0x2 ;  /* 0x0000000249467211 */ /* 0x002fc800078a10ff */
[----:B------:R-:W-:Y:S02]  /*47c70*/  LEA.HI.X.SX32 R71, R73, R0, 0x2, P5 ;  /* 0x0000000049477211 */ /* 0x000fe400028f16ff */
[C---:B--2---:R-:W-:Y:S01]  /*47c80*/  LEA R68, P5, R3.reuse, R2, 0x2 ;  /* 0x0000000203447211 */ /* 0x044fe200078a10ff */
[----:B------:R-:W-:-:S03]  /*47c90*/  VIADD R73, R3, UR5 ;  /* 0x0000000503497c36 */ /* 0x000fc60008000000 */
[----:B------:R-:W-:Y:S01]  /*47ca0*/  LEA.HI.X.SX32 R69, R3, R0, 0x2, P5 ;  /* 0x0000000003457211 */ /* 0x000fe200028f16ff */
[----:B------:R1:W-:Y:S01]  /*47cb0*/  @P2 STG.E desc[UR22][R70.64], R85 ;  /* 0x0000005546002986 */ /* 0x0003e2000c101916 */
[----:B------:R-:W-:-:S03]  /*47cc0*/  VIADD R3, R73, UR5 ;  /* 0x0000000549037c36 */ /* 0x000fc60008000000 */
[----:B------:R2:W-:Y:S01]  /*47cd0*/  @P4 STG.E desc[UR22][R68.64], R86 ;  /* 0x0000005644004986 */ /* 0x0005e2000c101916 */
[----:B-1----:R-:W-:-:S04]  /*47ce0*/  LEA R70, P5, R73, R2, 0x2 ;  /* 0x0000000249467211 */ /* 0x002fc800078a10ff */
[----:B------:R-:W-:Y:S01]  /*47cf0*/  LEA.HI.X.SX32 R71, R73, R0, 0x2, P5 ;  /* 0x0000000049477211 */ /* 0x000fe200028f16ff */
[C---:B------:R-:W-:Y:S01]  /*47d00*/  VIADD R73, R3.reuse, UR5 ;  /* 0x0000000503497c36 */ /* 0x040fe20008000000 */
[----:B--2---:R-:W-:-:S03]  /*47d10*/  LEA R68, P5, R3, R2, 0x2 ;  /* 0x0000000203447211 */ /* 0x004fc600078a10ff */
[----:B------:R1:W-:Y:S01]  /*47d20*/  @P3 STG.E desc[UR22][R70.64], R87 ;  /* 0x0000005746003986 */ /* 0x0003e2000c101916 */
[----:B------:R-:W-:Y:S02]  /*47d30*/  LEA.HI.X.SX32 R69, R3, R0, 0x2, P5 ;  /* 0x0000000003457211 */ /* 0x000fe400028f16ff */
[----:B-1----:R-:W-:-:S04]  /*47d40*/  LEA R70, P5, R73, R2, 0x2 ;  /* 0x0000000249467211 */ /* 0x002fc800078a10ff */
[----:B------:R-:W-:Y:S01]  /*47d50*/  LEA.HI.X.SX32 R71, R73, R0, 0x2, P5 ;  /* 0x0000000049477211 */ /* 0x000fe200028f16ff */
[----:B------:R1:W-:Y:S01]  /*47d60*/  @P0 STG.E desc[UR22][R68.64], R88 ;  /* 0x0000005844000986 */ /* 0x0003e2000c101916 */
[----:B---3--:R-:W-:Y:S01]  /*47d70*/  ISETP.LT.AND P2, PT, R75, UR6, !P1 ;  /* 0x000000064b007c0c */ /* 0x008fe2000cf41270 */
[----:B------:R-:W5:Y:S02]  /*47d80*/  LDCU UR6, c[0x0][0x39c] ;  /* 0x00007380ff0677ac */ /* 0x000f640008000800 */
[----:B------:R-:W2:Y:S01]  /*47d90*/  LDL.LU R75, [R1+0x1348] ;  /* 0x00134800014b7983 */ /* 0x000ea20000300800 */
[----:B------:R-:W-:Y:S01]  /*47da0*/  ISETP.LT.AND P4, PT, R72, UR7, !P1 ;  /* 0x0000000748007c0c */ /* 0x000fe2000cf81270 */
[----:B------:R-:W3:Y:S02]  /*47db0*/  LDCU UR7, c[0x0][0x39c] ;  /* 0x00007380ff0777ac */ /* 0x000ee40008000800 */
[----:B------:R-:W2:Y:S01]  /*47dc0*/  LDL.LU R72, [R1+0x1350] ;  /* 0x0013500001487983 */ /* 0x000ea20000300800 */
[----:B----4-:R-:W-:-:S05]  /*47dd0*/  ISETP.LT.AND P3, PT, R74, UR4, !P1 ;  /* 0x000000044a007c0c */ /* 0x010fca000cf61270 */
[----:B------:R4:W-:Y:S01]  /*47de0*/  @P2 STG.E desc[UR22][R70.64], R89 ;  /* 0x0000005946002986 */ /* 0x0009e2000c101916 */
[----:B------:R-:W-:Y:S01]  /*47df0*/  VIADD R3, R73, UR5 ;  /* 0x0000000549037c36 */ /* 0x000fe20008000000 */
[----:B------:R-:W2:Y:S02]  /*47e00*/  LDCU UR4, c[0x0][0x39c] ;  /* 0x00007380ff0477ac */ /* 0x000ea40008000800 */
[----:B------:R-:W2:Y:S01]  /*47e10*/  LDL.LU R74, [R1+0x1318] ;  /* 0x00131800014a7983 */ /* 0x000ea20000300800 */
[----:B-----5:R-:W-:Y:S01]  /*47e20*/  ISETP.LT.AND P0, PT, R77, UR6, !P1 ;  /* 0x000000064d007c0c */ /* 0x020fe2000cf01270 */
[----:B------:R-:W5:Y:S02]  /*47e30*/  LDCU UR6, c[0x0][0x39c] ;  /* 0x00007380ff0677ac */ /* 0x000f640008000800 */
[----:B------:R-:W2:Y:S01]  /*47e40*/  LDL.LU R77, [R1+0x131c] ;  /* 0x00131c00014d7983 */ /* 0x000ea20000300800 */
[----:B---3--:R-:W-:Y:S01]  /*47e50*/  ISETP.LT.AND P2, PT, R76, UR7, !P1 ;  /* 0x000000074c007c0c */ /* 0x008fe2000cf41270 */
[----:B------:R-:W-:-:S02]  /*47e60*/  VIADD R73, R3, UR5 ;  /* 0x0000000503497c36 */ /* 0x000fc40008000000 */
[----:B------:R-:W3:Y:S01]  /*47e70*/  LDL.LU R76, [R1+0x1320] ;  /* 0x00132000014c7983 */ /* 0x000ee20000300800 */
[C---:B-1----:R-:W-:Y:S01]  /*47e80*/  LEA R68, P5, R3.reuse, R2, 0x2 ;  /* 0x0000000203447211 */ /* 0x042fe200078a10ff */
[----:B------:R-:W1:Y:S03]  /*47e90*/  LDCU UR7, c[0x0][0x39c] ;  /* 0x00007380ff0777ac */ /* 0x000e660008000800 */
[----:B------:R-:W-:Y:S02]  /*47ea0*/  LEA.HI.X.SX32 R69, R3, R0, 0x2, P5 ;  /* 0x0000000003457211 */ /* 0x000fe400028f16ff */
[C---:B----4-:R-:W-:Y:S02]  /*47eb0*/  LEA R70, P5, R73.reuse, R2, 0x2 ;  /* 0x0000000249467211 */ /* 0x050fe400078a10ff */
[C---:B------:R-:W-:Y:S02]  /*47ec0*/  IADD3 R3, PT, PT, R73.reuse, UR5, RZ ;  /* 0x0000000549037c10 */ /* 0x040fe4000fffe0ff */
[----:B------:R-:W-:Y:S01]  /*47ed0*/  LEA.HI.X.SX32 R71, R73, R0, 0x2, P5 ;  /* 0x0000000049477211 */ /* 0x000fe200028f16ff */
[----:B------:R4:W-:Y:S02]  /*47ee0*/  @P4 STG.E desc[UR22][R68.64], R90 ;  /* 0x0000005a44004986 */ /* 0x0009e4000c101916 */
[----:B------:R-:W-:-:S02]  /*47ef0*/  VIADD R73, R3, UR5 ;  /* 0x0000000503497c36 */ /* 0x000fc40008000000 */
[----:B------:R1:W-:Y:S01]  /*47f00*/  @P3 STG.E desc[UR22][R70.64], R91 ;  /* 0x0000005b46003986 */ /* 0x0003e2000c101916 */
[----:B----4-:R-:W-:-:S04]  /*47f10*/  LEA R68, P5, R3, R2, 0x2 ;  /* 0x0000000203447211 */ /* 0x010fc800078a10ff */
[----:B------:R-:W-:Y:S01]  /*47f20*/  LEA.HI.X.SX32 R69, R3, R0, 0x2, P5 ;  /* 0x0000000003457211 */ /* 0x000fe200028f16ff */
[C---:B------:R-:W-:Y:S01]  /*47f30*/  VIADD R3, R73.reuse, UR5 ;  /* 0x0000000549037c36 */ /* 0x040fe20008000000 */
[----:B-1----:R-:W-:-:S03]  /*47f40*/  LEA R70, P5, R73, R2, 0x2 ;  /* 0x0000000249467211 */ /* 0x002fc600078a10ff */
[----:B------:R1:W-:Y:S01]  /*47f50*/  @P0 STG.E desc[UR22][R68.64], R92 ;  /* 0x0000005c44000986 */ /* 0x0003e2000c101916 */
[----:B------:R-:W-:Y:S02]  /*47f60*/  LEA.HI.X.SX32 R71, R73, R0, 0x2, P5 ;  /* 0x0000000049477211 */ /* 0x000fe400028f16ff */
[----:B-1----:R-:W-:-:S04]  /*47f70*/  LEA R68, P5, R3, R2, 0x2 ;  /* 0x0000000203447211 */ /* 0x002fc800078a10ff */
[----:B------:R-:W-:Y:S01]  /*47f80*/  LEA.HI.X.SX32 R69, R3, R0, 0x2, P5 ;  /* 0x0000000003457211 */ /* 0x000fe200028f16ff */
[----:B------:R1:W-:Y:S01]  /*47f90*/  @P2 STG.E desc[UR22][R70.64], R93 ;  /* 0x0000005d46002986 */ /* 0x0003e2000c101916 */
[----:B--2---:R-:W-:Y:S01]  /*47fa0*/  ISETP.LT.AND P4, PT, R75, UR4, !P1 ;  /* 0x000000044b007c0c */ /* 0x004fe2000cf81270 */
[----:B------:R-:W2:Y:S02]  /*47fb0*/  LDCU UR4, c[0x0][0x39c] ;  /* 0x00007380ff0477ac */ /* 0x000ea40008000800 */
[----:B------:R-:W4:Y:S01]  /*47fc0*/  LDL.LU R75, [R1+0x1324] ;  /* 0x00132400014b7983 */ /* 0x000f220000300800 */
[----:B-----5:R-:W-:Y:S01]  /*47fd0*/  ISETP.LT.AND P3, PT, R72, UR6, !P1 ;  /* 0x0000000648007c0c */ /* 0x020fe2000cf61270 */
[----:B------:R-:W3:Y:S02]  /*47fe0*/  LDCU UR6, c[0x0][0x39c] ;  /* 0x00007380ff0677ac */ /* 0x000ee40008000800 */
[----:B------:R-:W5:Y:S01]  /*47ff0*/  LDL.LU R72, [R1+0x1328] ;  /* 0x0013280001487983 */ /* 0x000f620000300800 */
[----:B------:R-:W-:-:S05]  /*48000*/  ISETP.LT.AND P0, PT, R74, UR7, !P1 ;  /* 0x000000074a007c0c */ /* 0x000fca000cf01270 */
[----:B------:R1:W-:Y:S01]  /*48010*/  @P4 STG.E desc[UR22][R68.64], R94 ;  /* 0x0000005e44004986 */ /* 0x0003e2000c101916 */
[----:B------:R-:W-:Y:S01]  /*48020*/  VIADD R73, R3, UR5 ;  /* 0x0000000503497c36 */ /* 0x000fe20008000000 */
[----:B------:R-:W4:Y:S02]  /*48030*/  LDCU UR7, c[0x0][0x39c] ;  /* 0x00007380ff0777ac */ /* 0x000f240008000800 */
[----:B------:R-:W5:Y:S01]  /*48040*/  LDL.LU R74, [R1+0x12fc] ;  /* 0x0012fc00014a7983 */ /* 0x000f620000300800 */
[----:B--2---:R-:W-:Y:S01]  /*48050*/  ISETP.LT.AND P2, PT, R77, UR4, !P1 ;  /* 0x000000044d007c0c */ /* 0x004fe2000cf41270 */
        /* <DEDUP_REMOVED lines=8> */
[C---:B------:R-:W-:Y:S01]  /*480e0*/  LEA R68, P5, R3.reuse, R2, 0x2 ;  /* 0x0000000203447211 */ /* 0x040fe200078a10ff */
[----:B------:R-:W-:-:S03]  /*480f0*/  VIADD R73, R3, UR5 ;  /* 0x0000000503497c36 */ /* 0x000fc60008000000 */
[----:B------:R-:W-:Y:S01]  /*48100*/  LEA.HI.X.SX32 R69, R3, R0, 0x2, P5 ;  /* 0x0000000003457211 */ /* 0x000fe200028f16ff */
[----:B------:R1:W-:Y:S01]  /*48110*/  @P3 STG.E desc[UR22][R70.64], R95 ;  /* 0x0000005f46003986 */ /* 0x0003e2000c101916 */
[----:B------:R-:W-:-:S03]  /*48120*/  IADD3 R3, PT, PT, R73, UR5, RZ ;  /* 0x0000000549037c10 */ /* 0x000fc6000fffe0ff */
[----:B------:R1:W-:Y:S02]  /*48130*/  @P0 STG.E desc[UR22][R68.64], R96 ;  /* 0x0000006044000986 */ /* 0x0003e4000c101916 */
[----:B-1----:R-:W-:-:S04]  /*48140*/  LEA R70, P5, R73, R2, 0x2 ;  /* 0x0000000249467211 */ /* 0x002fc800078a10ff */
[----:B------:R-:W-:Y:S01]  /*48150*/  LEA.HI.X.SX32 R71, R73, R0, 0x2, P5 ;  /* 0x0000000049477211 */ /* 0x000fe200028f16ff */
[C---:B------:R-:W-:Y:S01]  /*48160*/  VIADD R73, R3.reuse, UR5 ;  /* 0x0000000503497c36 */ /* 0x040fe20008000000 */
[----:B------:R-:W-:-:S03]  /*48170*/  LEA R68, P5, R3, R2, 0x2 ;  /* 0x0000000203447211 */ /* 0x000fc600078a10ff */
[----:B------:R1:W-:Y:S01]  /*48180*/  @P2 STG.E desc[UR22][R70.64], R97 ;  /* 0x0000006146002986 */ /* 0x0003e2000c101916 */
[----:B------:R-:W-:Y:S02]  /*48190*/  LEA.HI.X.SX32 R69, R3, R0, 0x2, P5 ;  /* 0x0000000003457211 */ /* 0x000fe400028f16ff */
[----:B-1----:R-:W-:-:S04]  /*481a0*/  LEA R70, P5, R73, R2, 0x2 ;  /* 0x0000000249467211 */ /* 0x002fc800078a10ff */
[----:B------:R-:W-:Y:S01]  /*481b0*/  LEA.HI.X.SX32 R71, R73, R0, 0x2, P5 ;  /* 0x0000000049477211 */ /* 0x000fe200028f16ff */
[----:B------:R1:W-:Y:S01]  /*481c0*/  @P4 STG.E desc[UR22][R68.64], R98 ;  /* 0x0000006244004986 */ /* 0x0003e2000c101916 */
[----:B----4-:R-:W-:Y:S01]  /*481d0*/  ISETP.LT.AND P3, PT, R75, UR7, !P1 ;  /* 0x000000074b007c0c */ /* 0x010fe2000cf61270 */
        /* <DEDUP_REMOVED lines=23> */
[----:B------:R-:W-:-:S03]  /*48350*/  VIADD R73, R3, UR5 ;  /* 0x0000000503497c36 */ /* 0x000fc60008000000 */
[----:B------:R1:W-:Y:S02]  /*48360*/  @P2 STG.E desc[UR22][R70.64], R101 ;  /* 0x0000006546002986 */ /* 0x0003e4000c101916 */
[----:B-1----:R-:W-:-:S04]  /*48370*/  LEA R68, P5, R3, R2, 0x2 ;  /* 0x0000000203447211 */ /* 0x002fc800078a10ff */
[----:B------:R-:W-:Y:S02]  /*48380*/  LEA.HI.X.SX32 R69, R3, R0, 0x2, P5 ;  /* 0x0000000003457211 */ /* 0x000fe400028f16ff */
[C---:B------:R-:W-:Y:S02]  /*48390*/  LEA R70, P5, R73.reuse, R2, 0x2 ;  /* 0x0000000249467211 */ /* 0x040fe400078a10ff */
[C---:B------:R-:W-:Y:S01]  /*483a0*/  IADD3 R3, PT, PT, R73.reuse, UR5, RZ ;  /* 0x0000000549037c10 */ /* 0x040fe2000fffe0ff */
        /* <DEDUP_REMOVED lines=45> */
[----:B------:R-:W5:Y:S06]  /*48680*/  LDL.LU R72, [R1+0x12d8] ;  /* 0x0012d80001487983 */ /* 0x000f6c0000300800 */
[----:B------:R1:W-:Y:S01]  /*48690*/  @P2 STG.E desc[UR22][R70.64], R109 ;  /* 0x0000006d46002986 */ /* 0x0003e2000c101916 */
[----:B------:R-:W-:Y:S01]  /*486a0*/  ISETP.LT.AND P3, PT, R74, UR7, !P1 ;  /* 0x000000074a007c0c */ /* 0x000fe2000cf61270 */
[----:B------:R-:W4:Y:S02]  /*486b0*/  LDCU UR7, c[0x0][0x39c] ;  /* 0x00007380ff0777ac */ /* 0x000f240008000800 */
[----:B------:R-:W5:Y:S04]  /*486c0*/  LDL.LU R74, [R1+0x12b4] ;  /* 0x0012b400014a7983 */ /* 0x000f680000300800 */
[----:B------:R-:W5:Y:S01]  /*486d0*/  LDL.LU R78, [R1+0x12ac] ;  /* 0x0012ac00014e7983 */ /* 0x000f620000300800 */
[----:B---3--:R-:W-:Y:S01]  /*486e0*/  ISETP.LT.AND P2, PT, R76, UR6, !P1 ;  /* 0x000000064c007c0c */ /* 0x008fe2000cf41270 */
[----:B------:R-:W3:Y:S02]  /*486f0*/  LDCU UR6, c[0x0][0x39c] ;  /* 0x00007380ff0677ac */ /* 0x000ee40008000800 */
[----:B------:R-:W5:Y:S01]  /*48700*/  LDL.LU R76, [R1+0x12a8] ;  /* 0x0012a800014c7983 */ /* 0x000f620000300800 */
[----:B------:R-:W-:-:S02]  /*48710*/  IADD3 R3, PT, PT, R73, UR5, RZ ;  /* 0x0000000549037c10 */ /* 0x000fc4000fffe0ff */
[----:B--2---:R-:W-:Y:S01]  /*48720*/  ISETP.LT.AND P0, PT, R77, UR4, !P1 ;  /* 0x000000044d007c0c */ /* 0x004fe2000cf01270 */
[----:B------:R-:W5:Y:S01]  /*48730*/  LDCU UR4, c[0x0][0x39c] ;  /* 0x00007380ff0477ac */ /* 0x000f620008000800 */
[C---:B-1----:R-:W-:Y:S01]  /*48740*/  LEA R68, P5, R3.reuse, R2, 0x2 ;  /* 0x0000000203447211 */ /* 0x042fe200078a10ff */
[C---:B------:R-:W-:Y:S01]  /*48750*/  VIADD R73, R3.reuse, UR5 ;  /* 0x0000000503497c36 */ /* 0x040fe20008000000 */
[----:B------:R-:W2:Y:S02]  /*48760*/  LDL.LU R80, [R1+0x12a4] ;  /* 0x0012a40001507983 */ /* 0x000ea40000300800 */
[----:B------:R-:W-:Y:S02]  /*48770*/  LEA.HI.X.SX32 R69, R3, R0, 0x2, P5 ;  /* 0x0000000003457211 */ /* 0x000fe400028f16ff */
[C---:B------:R-:W-:Y:S01]  /*48780*/  LEA R70, P5, R73.reuse, R2, 0x2 ;  /* 0x0000000249467211 */ /* 0x040fe200078a10ff */
[C---:B------:R-:W-:Y:S01]  /*48790*/  VIADD R3, R73.reuse, UR5 ;  /* 0x0000000549037c36 */ /* 0x040fe20008000000 */
[----:B------:R-:W2:Y:S02]  /*487a0*/  LDL.LU R77, [R1+0x12a0] ;  /* 0x0012a000014d7983 */ /* 0x000ea40000300800 */
[----:B------:R-:W-:-:S02]  /*487b0*/  LEA.HI.X.SX32 R71, R73, R0, 0x2, P5 ;  /* 0x0000000049477211 */ /* 0x000fc400028f16ff */
[----:B------:R1:W-:Y:S01]  /*487c0*/  @P4 STG.E desc[UR22][R68.64], R110 ;  /* 0x0000006e44004986 */ /* 0x0003e2000c101916 */
[----:B------:R-:W-:-:S03]  /*487d0*/  VIADD R73, R3, UR5 ;  /* 0x0000000503497c36 */ /* 0x000fc60008000000 */
[----:B------:R3:W-:Y:S04]  /*487e0*/  @P3 STG.E desc[UR22][R70.64], R111 ;  /* 0x0000006f46003986 */ /* 0x0007e8000c101916 */
[----:B------:R-:W2:Y:S01]  /*487f0*/  LDL.LU R79, [R1+0x1288] ;  /* 0x00128800014f7983 */ /* 0x000ea20000300800 */
[----:B-1----:R-:W-:-:S04]  /*48800*/  LEA R68, P5, R3, R2, 0x2 ;  /* 0x0000000203447211 */ /* 0x002fc800078a10ff */
[----:B------:R-:W-:Y:S01]  /*48810*/  LEA.HI.X.SX32 R69, R3, R0, 0x2, P5 ;  /* 0x0000000003457211 */ /* 0x000fe200028f16ff */
[----:B------:R-:W-:-:S04]  /*48820*/  VIADD R3, R73, UR5 ;  /* 0x0000000549037c36 */ /* 0x000fc80008000000 */
[----:B------:R1:W-:Y:S01]  /*48830*/  @P0 STG.E desc[UR22][R68.64], R112 ;  /* 0x0000007044000986 */ /* 0x0003e2000c101916 */
[----:B----4-:R-:W-:Y:S01]  /*48840*/  ISETP.LT.AND P4, PT, R75, UR7, !P1 ;  /* 0x000000074b007c0c */ /* 0x010fe2000cf81270 */
[----:B------:R-:W4:Y:S01]  /*48850*/  LDCU UR7, c[0x0][0x39c] ;  /* 0x00007380ff0777ac */ /* 0x000f220008000800 */
[----:B-----5:R-:W-:Y:S01]  /*48860*/  ISETP.LT.AND P3, PT, R72, UR4, !P1 ;  /* 0x0000000448007c0c */ /* 0x020fe2000cf61270 */
[----:B------:R-:W5:Y:S01]  /*48870*/  LDCU UR4, c[0x0][0x39c] ;  /* 0x00007380ff0477ac */ /* 0x000f620008000800 */
[----:B------:R-:W-:-:S04]  /*48880*/  LEA R72, P5, R73, R2, 0x2 ;  /* 0x0000000249487211 */ /* 0x000fc800078a10ff */
[----:B------:R-:W-:-:S05]  /*48890*/  LEA.HI.X.SX32 R73, R73, R0, 0x2, P5 ;  /* 0x0000000049497211 */ /* 0x000fca00028f16ff */
[----:B------:R1:W-:Y:S01]  /*488a0*/  @P2 STG.E desc[UR22][R72.64], R113 ;  /* 0x0000007148002986 */ /* 0x0003e2000c101916 */
[----:B---3--:R-:W-:Y:S01]  /*488b0*/  ISETP.LT.AND P0, PT, R74, UR6, !P1 ;  /* 0x000000064a007c0c */ /* 0x008fe2000cf01270 */
[C---:B------:R-:W-:Y:S01]  /*488c0*/  VIADD R71, R3.reuse, UR5 ;  /* 0x0000000503477c36 */ /* 0x040fe20008000000 */
[C---:B------:R-:W-:Y:S01]  /*488d0*/  LEA R74, P5, R3.reuse, R2, 0x2 ;  /* 0x00000002034a7211 */ /* 0x040fe200078a10ff */
[----:B------:R-:W2:Y:S03]  /*488e0*/  LDCU UR6, c[0x0][0x39c] ;  /* 0x00007380ff0677ac */ /* 0x000ea60008000800 */
[----:B------:R-:W-:Y:S02]  /*488f0*/  LEA.HI.X.SX32 R75, R3, R0, 0x2, P5 ;  /* 0x00000000034b7211 */ /* 0x000fe400028f16ff */
[----:B----4-:R-:W-:Y:S01]  /*48900*/  ISETP.LT.AND P2, PT, R78, UR7, !P1 ;  /* 0x000000074e007c0c */ /* 0x010fe2000cf41270 */
[----:B------:R-:W3:Y:S01]  /*48910*/  LDCU UR7, c[0x0][0x39c] ;  /* 0x00007380ff0777ac */ /* 0x000ee20008000800 */
[----:B------:R-:W4:Y:S04]  /*48920*/  LDL.LU R78, [R1+0x1284] ;  /* 0x00128400014e7983 */ /* 0x000f280000300800 */
[----:B------:R2:W-:Y:S01]  /*48930*/  @P4 STG.E desc[UR22][R74.64], R114 ;  /* 0x000000724a004986 */ /* 0x0005e2000c101916 */
[----:B-----5:R-:W-:Y:S01]  /*48940*/  ISETP.LT.AND P4, PT, R76, UR4, !P1 ;  /* 0x000000044c007c0c */ /* 0x020fe2000cf81270 */
[----:B------:R-:W5:Y:S02]  /*48950*/  LDCU UR4, c[0x0][0x39c] ;  /* 0x00007380ff0477ac */ /* 0x000f640008000800 */
[----:B------:R-:W4:Y:S01]  /*48960*/  LDL.LU R76, [R1+0x1280] ;  /* 0x00128000014c7983 */ /* 0x000f220000300800 */
[----:B------:R-:W-:-:S02]  /*48970*/  LEA R70, P5, R71, R2, 0x2 ;  /* 0x0000000247467211 */ /* 0x000fc400078a10ff */
[C---:B------:R-:W-:Y:S01]  /*48980*/  IADD3 R3, PT, PT, R71.reuse, UR5, RZ ;  /* 0x0000000547037c10 */ /* 0x040fe2000fffe0ff */
[----:B------:R-:W4:Y:S01]  /*48990*/  LDL.LU R81, [R1+0x127c] ;  /* 0x00127c0001517983 */ /* 0x000f220000300800 */
[----:B------:R-:W-:Y:S02]  /*489a0*/  LEA.HI.X.SX32 R71, R71, R0, 0x2, P5 ;  /* 0x0000000047477211 */ /* 0x000fe400028f16ff */
[C---:B-1----:R-:W-:Y:S01]  /*489b0*/  LEA R68, P5, R3.reuse, R2, 0x2 ;  /* 0x0000000203447211 */ /* 0x042fe200078a10ff */
[----:B------:R-:W-:-:S03]  /*489c0*/  VIADD R73, R3, UR5 ;  /* 0x0000000503497c36 */ /* 0x000fc60008000000 */
[----:B------:R-:W-:Y:S02]  /*489d0*/  LEA.HI.X.SX32 R69, R3, R0, 0x2, P5 ;  /* 0x0000000003457211 */ /* 0x000fe400028f16ff */
[C---:B------:R-:W-:Y:S01]  /*489e0*/  LEA R72, P5, R73.reuse, R2, 0x2 ;  /* 0x0000000249487211 */ /* 0x040fe200078a10ff */
[----:B------:R-:W-:-:S03]  /*489f0*/  VIADD R3, R73, UR5 ;  /* 0x0000000549037c36 */ /* 0x000fc60008000000 */
[----:B------:R-:W-:Y:S01]  /*48a00*/  LEA.HI.X.SX32 R73, R73, R0, 0x2, P5 ;  /* 0x0000000049497211 */ /* 0x000fe200028f16ff */
[----:B------:R1:W-:Y:S01]  /*48a10*/  @P3 STG.E desc[UR22][R70.64], R115 ;  /* 0x0000007346003986 */ /* 0x0003e2000c101916 */
[----:B--2---:R-:W-:Y:S01]  /*48a20*/  ISETP.LT.AND P3, PT, R80, UR6, !P1 ;  /* 0x0000000650007c0c */ /* 0x004fe2000cf61270 */
[----:B------:R-:W4:Y:S02]  /*48a30*/  LDCU UR6, c[0x0][0x39c] ;  /* 0x00007380ff0677ac */ /* 0x000f240008000800 */
[----:B------:R-:W-:Y:S01]  /*48a40*/  @P0 STG.E desc[UR22][R68.64], R116 ;  /* 0x0000007444000986 */ /* 0x000fe2000c101916 */
[----:B---3--:R-:W-:Y:S01]  /*48a50*/  ISETP.LT.AND P0, PT, R77, UR7, !P1 ;  /* 0x000000074d007c0c */ /* 0x008fe2000cf01270 */
[----:B------:R-:W2:Y:S02]  /*48a60*/  LDCU UR7, c[0x0][0x39c] ;  /* 0x00007380ff0777ac */ /* 0x000ea40008000800 */
[----:B------:R3:W-:Y:S01]  /*48a70*/  @P2 STG.E desc[UR22][R72.64], R117 ;  /* 0x0000007548002986 */ /* 0x0007e2000c101916 */
[----:B-----5:R-:W-:-:S03]  /*48a80*/  ISETP.LT.AND P2, PT, R79, UR4, !P1 ;  /* 0x000000044f007c0c */ /* 0x020fc6000cf41270 */
[----:B------:R-:W5:Y:S01]  /*48a90*/  LDL.LU R80, [R1+0x1270] ;  /* 0x0012700001507983 */ /* 0x000f620000300800 */
[C---:B------:R-:W-:Y:S01]  /*48aa0*/  LEA R74, P5, R3.reuse, R2, 0x2 ;  /* 0x00000002034a7211 */ /* 0x040fe200078a10ff */
[C---:B------:R-:W-:Y:S01]  /*48ab0*/  VIADD R77, R3.reuse, UR5 ;  /* 0x00000005034d7c36 */ /* 0x040fe20008000000 */
[----:B------:R-:W2:Y:S01]  /*48ac0*/  LDCU UR4, c[0x0][0x39c] ;  /* 0x00007380ff0477ac */ /* 0x000ea20008000800 */
[----:B------:R-:W5:Y:S01]  /*48ad0*/  LDL.LU R79, [R1+0x1260] ;  /* 0x00126000014f7983 */ /* 0x000f620000300800 */
[----:B------:R-:W-:Y:S02]  /*48ae0*/  LEA.HI.X.SX32 R75, R3, R0, 0x2, P5 ;  /* 0x00000000034b7211 */ /* 0x000fe400028f16ff */
[----:B-1----:R-:W-:-:S04]  /*48af0*/  LEA R70, P5, R77, R2, 0x2 ;  /* 0x000000024d467211 */ /* 0x002fc800078a10ff */
[C---:B------:R-:W-:Y:S01]  /*48b00*/  LEA.HI.X.SX32 R71, R77.reuse, R0, 0x2, P5 ;  /* 0x000000004d477211 */ /* 0x040fe200028f16ff */
[----:B------:R1:W-:Y:S04]  /*48b10*/  @P4 STG.E desc[UR22][R74.64], R118 ;  /* 0x000000764a004986 */ /* 0x0003e8000c101916 */
[----:B------:R1:W-:Y:S01]  /*48b20*/  @P3 STG.E desc[UR22][R70.64], R119 ;  /* 0x0000007746003986 */ /* 0x0003e2000c101916 */
[----:B----4-:R-:W-:Y:S01]  /*48b30*/  ISETP.LT.AND P4, PT, R78, UR6, !P1 ;  /* 0x000000064e007c0c */ /* 0x010fe2000cf81270 */
[----:B------:R-:W-:Y:S02]  /*48b40*/  VIADD R3, R77, UR5 ;  /* 0x000000054d037c36 */ /* 0x000fe40008000000 */
[----:B------:R-:W4:Y:S01]  /*48b50*/  LDL.LU R78, [R1+0x1258] ;  /* 0x00125800014e7983 */ /* 0x000f220000300800 */
[----:B------:R-:W5:Y:S01]  /*48b60*/  LDCU UR6, c[0x0][0x39c] ;  /* 0x00007380ff0677ac */ /* 0x000f620008000800 */
[----:B--2---:R-:W-:Y:S01]  /*48b70*/  ISETP.LT.AND P3, PT, R76, UR7, !P1 ;  /* 0x000000074c007c0c */ /* 0x004fe2000cf61270 */
[C---:B---3--:R-:W-:Y:S01]  /*48b80*/  VIADD R73, R3.reuse, UR5 ;  /* 0x0000000503497c36 */ /* 0x048fe20008000000 */
[----:B------:R-:W2:Y:S01]  /*48b90*/  LDL.LU R76, [R1+0x124c] ;  /* 0x00124c00014c7983 */ /* 0x000ea20000300800 */
[C---:B------:R-:W-:Y:S01]  /*48ba0*/  LEA R68, P5, R3.reuse, R2, 0x2 ;  /* 0x0000000203447211 */ /* 0x040fe200078a10ff */
[----:B------:R-:W3:Y:S03]  /*48bb0*/  LDCU UR7, c[0x0][0x39c] ;  /* 0x00007380ff0777ac */ /* 0x000ee60008000800 */
[----:B------:R-:W-:-:S02]  /*48bc0*/  LEA.HI.X.SX32 R69, R3, R0, 0x2, P5 ;  /* 0x0000000003457211 */ /* 0x000fc400028f16ff */
[C---:B------:R-:W-:Y:S02]  /*48bd0*/  LEA R72, P5, R73.reuse, R2, 0x2 ;  /* 0x0000000249487211 */ /* 0x040fe400078a10ff */
[C---:B------:R-:W-:Y:S02]  /*48be0*/  IADD3 R3, PT, PT, R73.reuse, UR5, RZ ;  /* 0x0000000549037c10 */ /* 0x040fe4000fffe0ff */
[----:B------:R-:W-:Y:S02]  /*48bf0*/  LEA.HI.X.SX32 R73, R73, R0, 0x2, P5 ;  /* 0x0000000049497211 */ /* 0x000fe400028f16ff */
[C---:B-1----:R-:W-:Y:S01]  /*48c00*/  LEA R74, P5, R3.reuse, R2, 0x2 ;  /* 0x00000002034a7211 */ /* 0x042fe200078a10ff */
[----:B------:R1:W-:Y:S03]  /*48c10*/  @P0 STG.E desc[UR22][R68.64], R120 ;  /* 0x0000007844000986 */ /* 0x0003e6000c101916 */
[C---:B------:R-:W-:Y:S01]  /*48c20*/  LEA.HI.X.SX32 R75, R3.reuse, R0, 0x2, P5 ;  /* 0x00000000034b7211 */ /* 0x040fe200028f16ff */
[----:B------:R-:W-:Y:S01]  /*48c30*/  VIADD R71, R3, UR5 ;  /* 0x0000000503477c36 */ /* 0x000fe20008000000 */
[----:B------:R-:W-:Y:S01]  /*48c40*/  ISETP.LT.AND P0, PT, R81, UR4, !P1 ;  /* 0x0000000451007c0c */ /* 0x000fe2000cf01270 */
[----:B------:R1:W-:Y:S01]  /*48c50*/  @P2 STG.E desc[UR22][R72.64], R121 ;  /* 0x0000007948002986 */ /* 0x0003e2000c101916 */
[----:B------:R-:W4:Y:S03]  /*48c60*/  LDCU UR4, c[0x0][0x39c] ;  /* 0x00007380ff0477ac */ /* 0x000f260008000800 */
[----:B------:R-:W2:Y:S01]  /*48c70*/  LDL.LU R81, [R1+0x1240] ;  /* 0x0012400001517983 */ /* 0x000ea20000300800 */
[----:B-----5:R-:W-:-:S03]  /*48c80*/  ISETP.LT.AND P2, PT, R80, UR6, !P1 ;  /* 0x0000000650007c0c */ /* 0x020fc6000cf41270 */
[----:B------:R-:W-:Y:S01]  /*48c90*/  @P4 STG.E desc[UR22][R74.64], R122 ;  /* 0x0000007a4a004986 */ /* 0x000fe2000c101916 */
[----:B------:R-:W2:Y:S01]  /*48ca0*/  LDCU UR6, c[0x0][0x39c] ;  /* 0x00007380ff0677ac */ /* 0x000ea20008000800 */
[----:B---3--:R-:W-:Y:S02]  /*48cb0*/  ISETP.LT.AND P4, PT, R79, UR7, !P1 ;  /* 0x000000074f007c0c */ /* 0x008fe4000cf81270 */
[----:B------:R-:W3:Y:S01]  /*48cc0*/  LDL.LU R80, [R1+0x123c] ;  /* 0x00123c0001507983 */ /* 0x000ee20000300800 */
[C---:B------:R-:W-:Y:S01]  /*48cd0*/  LEA R70, P5, R71.reuse, R2, 0x2 ;  /* 0x0000000247467211 */ /* 0x040fe200078a10ff */
[C---:B------:R-:W-:Y:S01]  /*48ce0*/  VIADD R3, R71.reuse, UR5 ;  /* 0x0000000547037c36 */ /* 0x040fe20008000000 */
[----:B------:R-:W5:Y:S01]  /*48cf0*/  LDCU UR7, c[0x0][0x39c] ;  /* 0x00007380ff0777ac */ /* 0x000f620008000800 */
[----:B------:R-:W3:Y:S01]  /*48d00*/  LDL.LU R79, [R1+0x122c] ;  /* 0x00122c00014f7983 */ /* 0x000ee20000300800 */
        /* <DEDUP_REMOVED lines=8> */
[----:B------:R-:W3:Y:S01]  /*48d90*/  LDCU UR4, c[0x0][0x39c] ;  /* 0x00007380ff0477ac */ /* 0x000ee20008000800 */
[----:B--2---:R-:W-:Y:S01]  /*48da0*/  ISETP.LT.AND P0, PT, R76, UR6, !P1 ;  /* 0x000000064c007c0c */ /* 0x004fe2000cf01270 */
[C---:B------:R-:W-:Y:S01]  /*48db0*/  VIADD R3, R77.reuse, UR5 ;  /* 0x000000054d037c36 */ /* 0x040fe20008000000 */
[----:B------:R-:W2:Y:S01]  /*48dc0*/  LDL.LU R76, [R1+0x121c] ;  /* 0x00121c00014c7983 */ /* 0x000ea20000300800 */
[----:B------:R-:W-:Y:S01]  /*48dd0*/  LEA R72, P5, R77, R2, 0x2 ;  /* 0x000000024d487211 */ /* 0x000fe200078a10ff */
[----:B------:R-:W3:Y:S01]  /*48de0*/  LDCU UR6, c[0x0][0x39c] ;  /* 0x00007380ff0677ac */ /* 0x000ee20008000800 */
[----:B-1----:R-:W-:-:S02]  /*48df0*/  VIADD R71, R3, UR5 ;  /* 0x0000000503477c36 */ /* 0x002fc40008000000 */
[----:B------:R-:W-:Y:S02]  /*48e00*/  LEA.HI.X.SX32 R73, R77, R0, 0x2, P5 ;  /* 0x000000004d497211 */ /* 0x000fe400028f16ff */
[----:B------:R-:W-:-:S04]  /*48e10*/  LEA R74, P5, R3, R2, 0x2 ;  /* 0x00000002034a7211 */ /* 0x000fc800078a10ff */
[----:B------:R-:W-:Y:S02]  /*48e20*/  LEA.HI.X.SX32 R75, R3, R0, 0x2, P5 ;  /* 0x00000000034b7211 */ /* 0x000fe400028f16ff */
[C---:B------:R-:W-:Y:S02]  /*48e30*/  LEA R70, P5, R71.reuse, R2, 0x2 ;  /* 0x0000000247467211 */ /* 0x040fe400078a10ff */
[C---:B------:R-:W-:Y:S02]  /*48e40*/  IADD3 R3, PT, PT, R71.reuse, UR5, RZ ;  /* 0x0000000547037c10 */ /* 0x040fe4000fffe0ff */
[----:B------:R-:W-:Y:S01]  /*48e50*/  LEA.HI.X.SX32 R71, R71, R0, 0x2, P5 ;  /* 0x0000000047477211 */ /* 0x000fe200028f16ff */
[----:B------:R1:W-:Y:S01]  /*48e60*/  @P2 STG.E desc[UR22][R72.64], R125 ;  /* 0x0000007d48002986 */ /* 0x0003e2000c101916 */
[----:B-----5:R-:W-:-:S03]  /*48e70*/  ISETP.LT.AND P2, PT, R81, UR7, !P1 ;  /* 0x0000000751007c0c */ /* 0x020fc6000cf41270 */
[----:B------:R5:W-:Y:S01]  /*48e80*/  @P4 STG.E desc[UR22][R74.64], R126 ;  /* 0x0000007e4a004986 */ /* 0x000be2000c101916 */
[----:B------:R-:W4:Y:S03]  /*48e90*/  LDCU UR7, c[0x0][0x39c] ;  /* 0x00007380ff0777ac */ /* 0x000f260008000800 */
[----:B------:R-:W2:Y:S01]  /*48ea0*/  LDL.LU R81, [R1+0x1218] ;  /* 0x0012180001517983 */ /* 0x000ea20000300800 */
[----:B---3--:R-:W-:-:S03]  /*48eb0*/  ISETP.LT.AND P4, PT, R80, UR4, !P1 ;  /* 0x0000000450007c0c */ /* 0x008fc6000cf81270 */
[----:B------:R3:W-:Y:S01]  /*48ec0*/  @P3 STG.E desc[UR22][R70.64], R127 ;  /* 0x0000007f46003986 */ /* 0x0007e2000c101916 */
[----:B------:R-:W2:Y:S01]  /*48ed0*/  LDCU UR4, c[0x0][0x39c] ;  /* 0x00007380ff0477ac */ /* 0x000ea20008000800 */
[----:B------:R-:W-:Y:S02]  /*48ee0*/  ISETP.LT.AND P3, PT, R79, UR6, !P1 ;  /* 0x000000064f007c0c */ /* 0x000fe4000cf61270 */
[----:B------:R-:W2:Y:S01]  /*48ef0*/  LDL.LU R80, [R1+0x1214] ;  /* 0x0012140001507983 */ /* 0x000ea20000300800 */
[C---:B------:R-:W-:Y:S01]  /*48f00*/  LEA R68, P5, R3.reuse, R2, 0x2 ;  /* 0x0000000203447211 */ /* 0x040fe200078a10ff */
[C---:B-1----:R-:W-:Y:S01]  /*48f10*/  VIADD R73, R3.reuse, UR5 ;  /* 0x0000000503497c36 */ /* 0x042fe20008000000 */
[----:B------:R-:W1:Y:S01]  /*48f20*/  LDCU UR6, c[0x0][0x39c] ;  /* 0x00007380ff0677ac */ /* 0x000e620008000800 */
[----:B------:R-:W2:Y:S01]  /*48f30*/  LDL.LU R79, [R1+0x11fc] ;  /* 0x0011fc00014f7983 */ /* 0x000ea20000300800 */
[----:B------:R-:W-:Y:S02]  /*48f40*/  LEA.HI.X.SX32 R69, R3, R0, 0x2, P5 ;  /* 0x0000000003457211 */ /* 0x000fe400028f16ff */
[C---:B------:R-:W-:Y:S01]  /*48f50*/  LEA R72, P5, R73.reuse, R2, 0x2 ;  /* 0x0000000249487211 */ /* 0x040fe200078a10ff */
[----:B------:R-:W-:-:S03]  /*48f60*/  VIADD R3, R73, UR5 ;  /* 0x0000000549037c36 */ /* 0x000fc60008000000 */
[----:B------:R-:W-:Y:S01]  /*48f70*/  LEA.HI.X.SX32 R73, R73, R0, 0x2, P5 ;  /* 0x0000000049497211 */ /* 0x000fe200028f16ff */
[----:B------:R1:W-:Y:S04]  /*48f80*/  @P0 STG.E desc[UR22][R68.64], R128 ;  /* 0x0000008044000986 */ /* 0x0003e8000c101916 */
[----:B------:R1:W-:Y:S01]  /*48f90*/  @P2 STG.E desc[UR22][R72.64], R129 ;  /* 0x0000008148002986 */ /* 0x0003e2000c101916 */
[----:B----4-:R-:W-:Y:S01]  /*48fa0*/  ISETP.LT.AND P0, PT, R78, UR7, !P1 ;  /* 0x000000074e007c0c */ /* 0x010fe2000cf01270 */
[C---:B------:R-:W-:Y:S02]  /*48fb0*/  VIADD R77, R3.reuse, UR5 ;  /* 0x00000005034d7c36 */ /* 0x040fe40008000000 */
[----:B------:R-:W4:Y:S01]  /*48fc0*/  LDL.LU R78, [R1+0x11f8] ;  /* 0x0011f800014e7983 */ /* 0x000f220000300800 */
[C---:B-----5:R-:W-:Y:S01]  /*48fd0*/  LEA R74, P5, R3.reuse, R2, 0x2 ;  /* 0x00000002034a7211 */ /* 0x060fe200078a10ff */
[----:B------:R-:W5:Y:S01]  /*48fe0*/  LDCU UR7, c[0x0][0x39c] ;  /* 0x00007380ff0777ac */ /* 0x000f620008000800 */
[----:B--2---:R-:W-:Y:S01]  /*48ff0*/  ISETP.LT.AND P2, PT, R76, UR4, !P1 ;  /* 0x000000044c007c0c */ /* 0x004fe2000cf41270 */
[----:B------:R-:W2:Y:S01]  /*49000*/  LDCU UR4, c[0x0][0x39c] ;  /* 0x00007380ff0477ac */ /* 0x000ea20008000800 */
[----:B------:R-:W4:Y:S01]  /*49010*/  LDL.LU R76, [R1+0x11f4] ;  /* 0x0011f400014c7983 */ /* 0x000f220000300800 */
[----:B------:R-:W-:Y:S01]  /*49020*/  LEA.HI.X.SX32 R75, R3, R0, 0x2, P5 ;  /* 0x00000000034b7211 */ /* 0x000fe200028f16ff */
[C---:B------:R-:W-:Y:S01]  /*49030*/  VIADD R3, R77.reuse, UR5 ;  /* 0x000000054d037c36 */ /* 0x040fe20008000000 */
[----:B---3--:R-:W-:-:S04]  /*49040*/  LEA R70, P5, R77, R2, 0x2 ;  /* 0x000000024d467211 */ /* 0x008fc800078a10ff */
[----:B------:R-:W-:Y:S02]  /*49050*/  LEA.HI.X.SX32 R71, R77, R0, 0x2, P5 ;  /* 0x000000004d477211 */ /* 0x000fe400028f16ff */
[C---:B-1----:R-:W-:Y:S01]  /*49060*/  LEA R68, P5, R3.reuse, R2, 0x2 ;  /* 0x0000000203447211 */ /* 0x042fe200078a10ff */
[----:B------:R-:W-:-:S03]  /*49070*/  VIADD R73, R3, UR5 ;  /* 0x0000000503497c36 */ /* 0x000fc60008000000 */
[----:B------:R-:W-:Y:S01]  /*49080*/  LEA.HI.X.SX32 R69, R3, R0, 0x2, P5 ;  /* 0x0000000003457211 */ /* 0x000fe200028f16ff */
[----:B------:R-:W-:Y:S01]  /*49090*/  @P4 STG.E desc[UR22][R74.64], R130 ;  /* 0x000000824a004986 */ /* 0x000fe2000c101916 */
[----:B------:R-:W-:-:S03]  /*490a0*/  LEA R72, P5, R73, R2, 0x2 ;  /* 0x0000000249487211 */ /* 0x000fc600078a10ff */
[----:B------:R1:W-:Y:S01]  /*490b0*/  @P3 STG.E desc[UR22][R70.64], R131 ;  /* 0x0000008346003986 */ /* 0x0003e2000c101916 */
[----:B------:R-:W-:-:S03]  /*490c0*/  IADD3 R3, PT, PT, R73, UR5, RZ ;  /* 0x0000000549037c10 */ /* 0x000fc6000fffe0ff */
[----:B------:R3:W-:Y:S01]  /*490d0*/  @P0 STG.E desc[UR22][R68.64], R4 ;  /* 0x0000000444000986 */ /* 0x0007e2000c101916 */
[----:B------:R-:W-:Y:S01]  /*490e0*/  ISETP.LT.AND P4, PT, R81, UR6, !P1 ;  /* 0x0000000651007c0c */ /* 0x000fe2000cf81270 */
[----:B------:R-:W4:Y:S02]  /*490f0*/  LDCU UR6, c[0x0][0x39c] ;  /* 0x00007380ff0677ac */ /* 0x000f240008000800 */
[----:B------:R-:W4:Y:S01]  /*49100*/  LDL.LU R81, [R1+0x11f0] ;  /* 0x0011f00001517983 */ /* 0x000f220000300800 */
[----:B------:R-:W-:Y:S02]  /*49110*/  LEA.HI.X.SX32 R73, R73, R0, 0x2, P5 ;  /* 0x0000000049497211 */ /* 0x000fe400028f16ff */
[----:B-----5:R-:W-:Y:S01]  /*49120*/  ISETP.LT.AND P3, PT, R80, UR7, !P1 ;  /* 0x0000000750007c0c */ /* 0x020fe2000cf61270 */
[----:B------:R-:W5:Y:S01]  /*49130*/  LDCU UR7, c[0x0][0x39c] ;  /* 0x00007380ff0777ac */ /* 0x000f620008000800 */
[----:B------:R-:W4:Y:S01]  /*49140*/  LDL.LU R80, [R1+0x11e4] ;  /* 0x0011e40001507983 */ /* 0x000f220000300800 */
[----:B--2---:R-:W-:Y:S01]  /*49150*/  ISETP.LT.AND P0, PT, R79, UR4, !P1 ;  /* 0x000000044f007c0c */ /* 0x004fe2000cf01270 */
[----:B-1----:R-:W-:-:S02]  /*49160*/  VIADD R71, R3, UR5 ;  /* 0x0000000503477c36 */ /* 0x002fc40008000000 */
[----:B------:R-:W2:Y:S01]  /*49170*/  LDL.LU R79, [R1+0x11d4] ;  /* 0x0011d400014f7983 */ /* 0x000ea20000300800 */
[C---:B------:R-:W-:Y:S01]  /*49180*/  LEA R74, P5, R3.reuse, R2, 0x2 ;  /* 0x00000002034a7211 */ /* 0x040fe200078a10ff */
[----:B------:R-:W1:Y:S03]  /*49190*/  LDCU UR4, c[0x0][0x39c] ;  /* 0x00007380ff0477ac */ /* 0x000e660008000800 */
[----:B------:R-:W-:Y:S02]  /*491a0*/  LEA.HI.X.SX32 R75, R3, R0, 0x2, P5 ;  /* 0x00000000034b7211 */ /* 0x000fe400028f16ff */
[C---:B------:R-:W-:Y:S01]  /*491b0*/  LEA R70, P5, R71.reuse, R2, 0x2 ;  /* 0x0000000247467211 */ /* 0x040fe200078a10ff */
[C---:B------:R-:W-:Y:S01]  /*491c0*/  VIADD R3, R71.reuse, UR5 ;  /* 0x0000000547037c36 */ /* 0x040fe20008000000 */
[----:B------:R-:W-:Y:S02]  /*491d0*/  @P2 STG.E desc[UR22][R72.64], R5 ;  /* 0x0000000548002986 */ /* 0x000fe4000c101916 */
[----:B------:R-:W-:-:S02]  /*491e0*/  LEA.HI.X.SX32 R71, R71, R0, 0x2, P5 ;  /* 0x0000000047477211 */ /* 0x000fc400028f16ff */
[----:B------:R-:W-:Y:S04]  /*491f0*/  @P4 STG.E desc[UR22][R74.64], R6 ;  /* 0x000000064a004986 */ /* 0x000fe8000c101916 */
[----:B------:R1:W-:Y:S01]  /*49200*/  @P3 STG.E desc[UR22][R70.64], R7 ;  /* 0x0000000746003986 */ /* 0x0003e2000c101916 */
[----:B----4-:R-:W-:Y:S01]  /*49210*/  ISETP.LT.AND P2, PT, R78, UR6, !P1 ;  /* 0x000000064e007c0c */ /* 0x010fe2000cf41270 */
[C---:B------:R-:W-:Y:S02]  /*49220*/  VIADD R77, R3.reuse, UR5 ;  /* 0x00000005034d7c36 */ /* 0x040fe40008000000 */
[----:B------:R-:W4:Y:S01]  /*49230*/  LDL.LU R78, [R1+0x11d0] ;  /* 0x0011d000014e7983 */ /* 0x000f220000300800 */
[C---:B---3--:R-:W-:Y:S01]  /*49240*/  LEA R68, P5, R3.reuse, R2, 0x2 ;  /* 0x0000000203447211 */ /* 0x048fe200078a10ff */
[----:B------:R-:W3:Y:S01]  /*49250*/  LDCU UR6, c[0x0][0x39c] ;  /* 0x00007380ff0677ac */ /* 0x000ee20008000800 */
[----:B-----5:R-:W-:Y:S01]  /*49260*/  ISETP.LT.AND P4, PT, R76, UR7, !P1 ;  /* 0x000000074c007c0c */ /* 0x020fe2000cf81270 */
[----:B------:R-:W2:Y:S01]  /*49270*/  LDCU UR7, c[0x0][0x39c] ;  /* 0x00007380ff0777ac */ /* 0x000ea20008000800 */
[----:B------:R-:W5:Y:S04]  /*49280*/  LDL.LU R76, [R1+0x11b8] ;  /* 0x0011b800014c7983 */ /* 0x000f680000300800 */
[----:B-1----:R-:W5:Y:S01]  /*49290*/  LDL.LU R71, [R1+0x11b4] ;  /* 0x0011b40001477983 */ /* 0x002f620000300800 */
[----:B------:R-:W-:-:S03]  /*492a0*/  LEA.HI.X.SX32 R69, R3, R0, 0x2, P5 ;  /* 0x0000000003457211 */ /* 0x000fc600028f16ff */
[----:B------:R-:W5:Y:S01]  /*492b0*/  LDL.LU R75, [R1+0x11b0] ;  /* 0x0011b000014b7983 */ /* 0x000f620000300800 */
[C---:B------:R-:W-:Y:S01]  /*492c0*/  LEA R4, P5, R77.reuse, R2, 0x2 ;  /* 0x000000024d047211 */ /* 0x040fe200078a10ff */
[C---:B------:R-:W-:Y:S02]  /*492d0*/  VIADD R3, R77.reuse, UR5 ;  /* 0x000000054d037c36 */ /* 0x040fe40008000000 */
[----:B------:R1:W-:Y:S01]  /*492e0*/  @P0 STG.E desc[UR22][R68.64], R8 ;  /* 0x0000000844000986 */ /* 0x0003e2000c101916 */
[----:B------:R-:W-:Y:S02]  /*492f0*/  LEA.HI.X.SX32 R5, R77, R0, 0x2, P5 ;  /* 0x000000004d057211 */ /* 0x000fe400028f16ff */
[C---:B------:R-:W-:Y:S01]  /*49300*/  LEA R72, P5, R3.reuse, R2, 0x2 ;  /* 0x0000000203487211 */ /* 0x040fe200078a10ff */
[C---:B------:R-:W-:Y:S01]  /*49310*/  VIADD R7, R3.reuse, UR5 ;  /* 0x0000000503077c36 */ /* 0x040fe20008000000 */
[----:B------:R-:W5:Y:S02]  /*49320*/  LDL.LU R74, [R1+0x1198] ;  /* 0x00119800014a7983 */ /* 0x000f640000300800 */
[----:B------:R-:W-:-:S02]  /*49330*/  LEA.HI.X.SX32 R73, R3, R0, 0x2, P5 ;  /* 0x0000000003497211 */ /* 0x000fc400028f16ff */
[----:B------:R3:W-:Y:S01]  /*49340*/  @P2 STG.E desc[UR22][R4.64], R9 ;  /* 0x0000000904002986 */ /* 0x0007e2000c101916 */
[C---:B------:R-:W-:Y:S02]  /*49350*/  LEA R6, P5, R7.reuse, R2, 0x2 ;  /* 0x0000000207067211 */ /* 0x040fe400078a10ff */
[----:B------:R-:W-:Y:S01]  /*49360*/  IADD3 R3, PT, PT, R7, UR5, RZ ;  /* 0x0000000507037c10 */ /* 0x000fe2000fffe0ff */
[----:B------:R3:W-:Y:S01]  /*49370*/  @P4 STG.E desc[UR22][R72.64], R10 ;  /* 0x0000000a48004986 */ /* 0x0007e2000c101916 */
[----:B------:R-:W-:Y:S01]  /*49380*/  ISETP.LT.AND P3, PT, R81, UR4, !P1 ;  /* 0x0000000451007c0c */ /* 0x000fe2000cf61270 */
[----:B------:R-:W4:Y:S01]  /*49390*/  LDCU UR4, c[0x0][0x39c] ;  /* 0x00007380ff0477ac */ /* 0x000f220008000800 */
[----:B------:R-:W-:Y:S02]  /*493a0*/  LEA.HI.X.SX32 R7, R7, R0, 0x2, P5 ;  /* 0x0000000007077211 */ /* 0x000fe400028f16ff */
[C---:B-1----:R-:W-:Y:S01]  /*493b0*/  LEA R68, P5, R3.reuse, R2, 0x2 ;  /* 0x0000000203447211 */ /* 0x042fe200078a10ff */
[----:B---3--:R-:W-:Y:S01]  /*493c0*/  VIADD R5, R3, UR5 ;  /* 0x0000000503057c36 */ /* 0x008fe20008000000 */
[----:B------:R-:W3:Y:S01]  /*493d0*/  LDL.LU R72, [R1+0x1180] ;  /* 0x0011800001487983 */ /* 0x000ee20000300800 */
[----:B--2---:R-:W-:Y:S01]  /*493e0*/  ISETP.LT.AND P2, PT, R79, UR7, !P1 ;  /* 0x000000074f007c0c */ /* 0x004fe2000cf41270 */
[----:B------:R-:W5:Y:S02]  /*493f0*/  LDCU UR7, c[0x0][0x39c] ;  /* 0x00007380ff0777ac */ /* 0x000f640008000800 */
[----:B------:R-:W2:Y:S01]  /*49400*/  LDL.LU R70, [R1+0x117c] ;  /* 0x00117c0001467983 */ /* 0x000ea20000300800 */
[----:B------:R-:W-:Y:S01]  /*49410*/  ISETP.LT.AND P0, PT, R80, UR6, !P1 ;  /* 0x0000000650007c0c */ /* 0x000fe2000cf01270 */
[----:B------:R-:W1:Y:S01]  /*49420*/  LDCU UR6, c[0x0][0x39c] ;  /* 0x00007380ff0677ac */ /* 0x000e620008000800 */
[----:B------:R-:W-:-:S02]  /*49430*/  LEA.HI.X.SX32 R69, R3, R0, 0x2, P5 ;  /* 0x0000000003457211 */ /* 0x000fc400028f16ff */
[C---:B------:R-:W-:Y:S01]  /*49440*/  LEA R4, P5, R5.reuse, R2, 0x2 ;  /* 0x0000000205047211 */ /* 0x040fe200078a10ff */
[----:B------:R-:W-:-:S03]  /*49450*/  VIADD R3, R5, UR5 ;  /* 0x0000000505037c36 */ /* 0x000fc60008000000 */
[----:B------:R-:W-:Y:S01]  /*49460*/  LEA.HI.X.SX32 R5, R5, R0, 0x2, P5 ;  /* 0x0000000005057211 */ /* 0x000fe200028f16ff */
[----:B------:R-:W-:Y:S01]  /*49470*/  @P3 STG.E desc[UR22][R6.64], R11 ;  /* 0x0000000b06003986 */ /* 0x000fe2000c101916 */
[----:B------:R-:W-:-:S03]  /*49480*/  LEA R8, P5, R3, R2, 0x2 ;  /* 0x0000000203087211 */ /* 0x000fc600078a10ff */
[----:B------:R1:W-:Y:S04]  /*49490*/  @P0 STG.E desc[UR22][R68.64], R12 ;  /* 0x0000000c44000986 */ /* 0x0003e8000c101916 */
[----:B------:R1:W-:Y:S01]  /*494a0*/  @P2 STG.E desc[UR22][R4.64], R13 ;  /* 0x0000000d04002986 */ /* 0x0003e2000c101916 */
[----:B------:R-:W-:-:S03]  /*494b0*/  LEA.HI.X.SX32 R9, R3, R0, 0x2, P5 ;  /* 0x0000000003097211 */ /* 0x000fc600028f16ff */
[----:B-1----:R-:W2:Y:S04]  /*494c0*/  LDL.LU R69, [R1+0x1178] ;  /* 0x0011780001457983 */ /* 0x002ea80000300800 */
[----:B------:R-:W2:Y:S04]  /*494d0*/  LDL.LU R13, [R1+0x1174] ;  /* 0x00117400010d7983 */ /* 0x000ea80000300800 */
[----:B------:R-:W2:Y:S04]  /*494e0*/  LDL.LU R12, [R1+0x115c] ;  /* 0x00115c00010c7983 */ /* 0x000ea80000300800 */
[----:B------:R-:W2:Y:S01]  /*494f0*/  LDL.LU R68, [R1+0x1144] ;  /* 0x0011440001447983 */ /* 0x000ea20000300800 */
[----:B----4-:R-:W-:Y:S01]  /*49500*/  ISETP.LT.AND P4, PT, R78, UR4, !P1 ;  /* 0x000000044e007c0c */ /* 0x010fe2000cf81270 */
[----:B------:R-:W1:Y:S01]  /*49510*/  LDCU UR4, c[0x0][0x39c] ;  /* 0x00007380ff0477ac */ /* 0x000e620008000800 */
[----:B-----5:R-:W-:Y:S01]  /*49520*/  ISETP.LT.AND P0, PT, R71, UR7, !P1 ;  /* 0x0000000747007c0c */ /* 0x020fe2000cf01270 */
[----:B------:R-:W-:Y:S01]  /*49530*/  VIADD R71, R3, UR5 ;  /* 0x0000000503477c36 */ /* 0x000fe20008000000 */
[----:B------:R-:W-:-:S09]  /*49540*/  ISETP.LT.AND P3, PT, R76, UR6, !P1 ;  /* 0x000000064c007c0c */ /* 0x000fd2000cf61270 */
[----:B------:R-:W-:Y:S01]  /*49550*/  @P4 STG.E desc[UR22][R8.64], R14 ;  /* 0x0000000e08004986 */ /* 0x000fe2000c101916 */
[----:B------:R-:W3:Y:S01]  /*49560*/  LDCU UR7, c[0x0][0x39c] ;  /* 0x00007380ff0777ac */ /* 0x000ee20008000800 */
[C---:B------:R-:W-:Y:S01]  /*49570*/  VIADD R3, R71.reuse, UR5 ;  /* 0x0000000547037c36 */ /* 0x040fe20008000000 */
[----:B------:R-:W-:Y:S02]  /*49580*/  LEA R6, P5, R71, R2, 0x2 ;  /* 0x0000000247067211 */ /* 0x000fe400078a10ff */
[----:B-1----:R-:W-:Y:S01]  /*49590*/  ISETP.LT.AND P2, PT, R75, UR4, !P1 ;  /* 0x000000044b007c0c */ /* 0x002fe2000cf41270 */
[----:B------:R-:W2:Y:S01]  /*495a0*/  LDCU UR4, c[0x0][0x39c] ;  /* 0x00007380ff0477ac */ /* 0x000ea20008000800 */
[----:B------:R-:W-:Y:S02]  /*495b0*/  LEA.HI.X.SX32 R7, R71, R0, 0x2, P5 ;  /* 0x0000000047077211 */ /* 0x000fe400028f16ff */
[C---:B------:R-:W-:Y:S01]  /*495c0*/  LEA R10, P5, R3.reuse, R2, 0x2 ;  /* 0x00000002030a7211 */ /* 0x040fe200078a10ff */
[----:B------:R-:W1:Y:S03]  /*495d0*/  LDCU UR6, c[0x0][0x39c] ;  /* 0x00007380ff0677ac */ /* 0x000e660008000800 */
[C---:B------:R-:W-:Y:S01]  /*495e0*/  LEA.HI.X.SX32 R11, R3.reuse, R0, 0x2, P5 ;  /* 0x00000000030b7211 */ /* 0x040fe200028f16ff */
[----:B------:R-:W-:Y:S04]  /*495f0*/  @P3 STG.E desc[UR22][R6.64], R15 ;  /* 0x0000000f06003986 */ /* 0x000fe8000c101916 */
[----:B------:R4:W-:Y:S04]  /*49600*/  @P0 STG.E desc[UR22][R10.64], R16 ;  /* 0x000000100a000986 */ /* 0x0009e8000c101916 */
[----:B----4-:R-:W4:Y:S01]  /*49610*/  LDL.LU R16, [R1+0x1140] ;  /* 0x0011400001107983 */ /* 0x010f220000300800 */
[----:B------:R-:W-:Y:S01]  /*49620*/  VIADD R5, R3, UR5 ;  /* 0x0000000503057c36 */ /* 0x000fe20008000000 */
[----:B---3--:R-:W-:Y:S01]  /*49630*/  ISETP.LT.AND P3, PT, R72, UR7, !P1 ;  /* 0x0000000748007c0c */ /* 0x008fe2000cf61270 */
[----:B------:R-:W3:Y:S01]  /*49640*/  LDCU UR7, c[0x0][0x39c] ;  /* 0x00007380ff0777ac */ /* 0x000ee20008000800 */
[----:B--2---:R-:W-:Y:S01]  /*49650*/  ISETP.LT.AND P0, PT, R70, UR4, !P1 ;  /* 0x0000000446007c0c */ /* 0x004fe2000cf01270 */
[----:B------:R-:W2:Y:S01]  /*49660*/  LDL.LU R15, [R1+0x113c] ;  /* 0x00113c00010f7983 */ /* 0x000ea20000300800 */
[C---:B------:R-:W-:Y:S01]  /*49670*/  LEA R4, P5, R5.reuse, R2, 0x2 ;  /* 0x0000000205047211 */ /* 0x040fe200078a10ff */
[----:B------:R-:W5:Y:S01]  /*49680*/  LDCU UR4, c[0x0][0x39c] ;  /* 0x00007380ff0477ac */ /* 0x000f620008000800 */
[C---:B------:R-:W-:Y:S01]  /*49690*/  IADD3 R3, PT, PT, R5.reuse, UR5, RZ ;  /* 0x0000000505037c10 */ /* 0x040fe2000fffe0ff */
[----:B------:R-:W2:Y:S01]  /*496a0*/  LDL.LU R14, [R1+0x1138] ;  /* 0x00113800010e7983 */ /* 0x000ea20000300800 */
[----:B------:R-:W-:-:S02]  /*496b0*/  LEA.HI.X.SX32 R5, R5, R0, 0x2, P5 ;  /* 0x0000000005057211 */ /* 0x000fc400028f16ff */
[----:B-1----:R-:W-:Y:S01]  /*496c0*/  ISETP.LT.AND P4, PT, R74, UR6, !P1 ;  /* 0x000000064a007c0c */ /* 0x002fe2000cf81270 */
[C---:B------:R-:W-:Y:S01]  /*496d0*/  VIADD R7, R3.reuse, UR5 ;  /* 0x0000000503077c36 */ /* 0x040fe20008000000 */
[C---:B------:R-:W-:Y:S01]  /*496e0*/  LEA R8, P5, R3.reuse, R2, 0x2 ;  /* 0x0000000203087211 */ /* 0x040fe200078a10ff */
[----:B------:R-:W1:Y:S03]  /*496f0*/  LDCU UR6, c[0x0][0x39c] ;  /* 0x00007380ff0677ac */ /* 0x000e660008000800 */
[----:B------:R-:W-:Y:S02]  /*49700*/  LEA.HI.X.SX32 R9, R3, R0, 0x2, P5 ;  /* 0x0000000003097211 */ /* 0x000fe400028f16ff */
[C---:B------:R-:W-:Y:S01]  /*49710*/  LEA R6, P5, R7.reuse, R2, 0x2 ;  /* 0x0000000207067211 */ /* 0x040fe200078a10ff */
[----:B------:R-:W-:-:S03]  /*49720*/  VIADD R3, R7, UR5 ;  /* 0x0000000507037c36 */ /* 0x000fc60008000000 */
[----:B------:R-:W-:Y:S01]  /*49730*/  LEA.HI.X.SX32 R7, R7, R0, 0x2, P5 ;  /* 0x0000000007077211 */ /* 0x000fe200028f16ff */
[----:B------:R1:W-:Y:S04]  /*49740*/  @P2 STG.E desc[UR22][R4.64], R17 ;  /* 0x0000001104002986 */ /* 0x0003e8000c101916 */
[----:B------:R-:W-:Y:S04]  /*49750*/  @P4 STG.E desc[UR22][R8.64], R18 ;  /* 0x0000001208004986 */ /* 0x000fe8000c101916 */
[----:B------:R4:W-:Y:S01]  /*49760*/  @P3 STG.E desc[UR22][R6.64], R19 ;  /* 0x0000001306003986 */ /* 0x0009e2000c101916 */
[----:B---3--:R-:W-:Y:S01]  /*49770*/  ISETP.LT.AND P4, PT, R13, UR7, !P1 ;  /* 0x000000070d007c0c */ /* 0x008fe2000cf81270 */
[----:B------:R-:W4:Y:S01]  /*49780*/  LDCU UR7, c[0x0][0x39c] ;  /* 0x00007380ff0777ac */ /* 0x000f220008000800 */
[----:B-----5:R-:W-:Y:S01]  /*49790*/  ISETP.LT.AND P3, PT, R12, UR4, !P1 ;  /* 0x000000040c007c0c */ /* 0x020fe2000cf61270 */
[C---:B------:R-:W-:Y:S01]  /*497a0*/  VIADD R13, R3.reuse, UR5 ;  /* 0x00000005030d7c36 */ /* 0x040fe20008000000 */
[----:B------:R-:W3:Y:S01]  /*497b0*/  LDL.LU R12, [R1+0x1120] ;  /* 0x00112000010c7983 */ /* 0x000ee20000300800 */
[----:B------:R-:W-:Y:S01]  /*497c0*/  LEA R10, P5, R3, R2, 0x2 ;  /* 0x00000002030a7211 */ /* 0x000fe200078a10ff */
[----:B------:R-:W2:Y:S01]  /*497d0*/  LDCU UR4, c[0x0][0x39c] ;  /* 0x00007380ff0477ac */ /* 0x000ea20008000800 */
[----:B-1----:R-:W-:Y:S01]  /*497e0*/  ISETP.LT.AND P2, PT, R69, UR6, !P1 ;  /* 0x0000000645007c0c */ /* 0x002fe2000cf41270 */
[----:B------:R-:W5:Y:S01]  /*497f0*/  LDL.LU R17, [R1+0x1108] ;  /* 0x0011080001117983 */ /* 0x000f620000300800 */
[----:B------:R-:W-:Y:S01]  /*49800*/  LEA.HI.X.SX32 R11, R3, R0, 0x2, P5 ;  /* 0x00000000030b7211 */ /* 0x000fe200028f16ff */
[----:B------:R-:W1:Y:S01]  /*49810*/  LDCU UR6, c[0x0][0x39c] ;  /* 0x00007380ff0677ac */ /* 0x000e620008000800 */
[----:B------:R-:W-:-:S04]  /*49820*/  LEA R4, P5, R13, R2, 0x2 ;  /* 0x000000020d047211 */ /* 0x000fc800078a10ff */
[C---:B------:R-:W-:Y:S01]  /*49830*/  LEA.HI.X.SX32 R5, R13.reuse, R0, 0x2, P5 ;  /* 0x000000000d057211 */ /* 0x040fe200028f16ff */
[----:B------:R-:W-:Y:S04]  /*49840*/  @P0 STG.E desc[UR22][R10.64], R20 ;  /* 0x000000140a000986 */ /* 0x000fe8000c101916 */
[----:B------:R1:W-:Y:S01]  /*49850*/  @P2 STG.E desc[UR22][R4.64], R21 ;  /* 0x0000001504002986 */ /* 0x0003e2000c101916 */
[----:B----4-:R-:W-:Y:S01]  /*49860*/  ISETP.LT.AND P2, PT, R16, UR7, !P1 ;  /* 0x0000000710007c0c */ /* 0x010fe2000cf41270 */
[----:B------:R-:W-:Y:S02]  /*49870*/  VIADD R3, R13, UR5 ;  /* 0x000000050d037c36 */ /* 0x000fe40008000000 */
[----:B------:R-:W4:Y:S01]  /*49880*/  LDL.LU R16, [R1+0x1104] ;  /* 0x0011040001107983 */ /* 0x000f220000300800 */
[----:B-1----:R-:W-:Y:S01]  /*49890*/  ISETP.LT.AND P0, PT, R68, UR6, !P1 ;  /* 0x0000000644007c0c */ /* 0x002fe2000cf01270 */
[----:B------:R-:W1:Y:S01]  /*498a0*/  LDCU UR6, c[0x0][0x39c] ;  /* 0x00007380ff0677ac */ /* 0x000e620008000800 */
[C---:B------:R-:W-:Y:S01]  /*498b0*/  VIADD R7, R3.reuse, UR5 ;  /* 0x0000000503077c36 */ /* 0x040fe20008000000 */
[C---:B------:R-:W-:Y:S01]  /*498c0*/  LEA R8, P5, R3.reuse, R2, 0x2 ;  /* 0x0000000203087211 */ /* 0x040fe200078a10ff */
[----:B------:R-:W3:Y:S03]  /*498d0*/  LDCU UR7, c[0x0][0x39c] ;  /* 0x00007380ff0777ac */ /* 0x000ee60008000800 */
[----:B------:R-:W-:-:S02]  /*498e0*/  LEA.HI.X.SX32 R9, R3, R0, 0x2, P5 ;  /* 0x0000000003097211 */ /* 0x000fc400028f16ff */
[C---:B------:R-:W-:Y:S02]  /*498f0*/  LEA R6, P5, R7.reuse, R2, 0x2 ;  /* 0x0000000207067211 */ /* 0x040fe400078a10ff */
[C---:B------:R-:W-:Y:S01]  /*49900*/  IADD3 R3, PT, PT, R7.reuse, UR5, RZ ;  /* 0x0000000507037c10 */ /* 0x040fe2000fffe0ff */
[----:B------:R3:W-:Y:S01]  /*49910*/  @P4 STG.E desc[UR22][R8.64], R22 ;  /* 0x0000001608004986 */ /* 0x0007e2000c101916 */
[----:B------:R-:W-:Y:S02]  /*49920*/  LEA.HI.X.SX32 R7, R7, R0, 0x2, P5 ;  /* 0x0000000007077211 */ /* 0x000fe400028f16ff */
[----:B--2---:R-:W-:Y:S01]  /*49930*/  ISETP.LT.AND P4, PT, R15, UR4, !P1 ;  /* 0x000000040f007c0c */ /* 0x004fe2000cf81270 */
[C---:B------:R-:W-:Y:S01]  /*49940*/  VIADD R5, R3.reuse, UR5 ;  /* 0x0000000503057c36 */ /* 0x040fe20008000000 */
[C---:B------:R-:W-:Y:S01]  /*49950*/  LEA R10, P5, R3.reuse, R2, 0x2 ;  /* 0x00000002030a7211 */ /* 0x040fe200078a10ff */
[----:B------:R-:W2:Y:S01]  /*49960*/  LDL.LU R15, [R1+0x1100] ;  /* 0x00110000010f7983 */ /* 0x000ea20000300800 */
[----:B------:R-:W5:Y:S02]  /*49970*/  LDCU UR4, c[0x0][0x39c] ;  /* 0x00007380ff0477ac */ /* 0x000f640008000800 */
[----:B------:R-:W-:Y:S01]  /*49980*/  LEA.HI.X.SX32 R11, R3, R0, 0x2, P5 ;  /* 0x00000000030b7211 */ /* 0x000fe200028f16ff */
[----:B------:R3:W-:Y:S01]  /*49990*/  @P3 STG.E desc[UR22][R6.64], R23 ;  /* 0x0000001706003986 */ /* 0x0007e2000c101916 */
[----:B-1----:R-:W-:Y:S01]  /*499a0*/  ISETP.LT.AND P3, PT, R14, UR6, !P1 ;  /* 0x000000060e007c0c */ /* 0x002fe2000cf61270 */
[----:B------:R-:W4:Y:S02]  /*499b0*/  LDCU UR6, c[0x0][0x39c] ;  /* 0x00007380ff0677ac */ /* 0x000f240008000800 */
[----:B------:R-:W2:Y:S04]  /*499c0*/  LDL.LU R14, [R1+0x10fc] ;  /* 0x0010fc00010e7983 */ /* 0x000ea80000300800 */
[----:B------:R-:W-:Y:S01]  /*499d0*/  @P0 STG.E desc[UR22][R10.64], R24 ;  /* 0x000000180a000986 */ /* 0x000fe2000c101916 */
[C---:B------:R-:W-:Y:S01]  /*499e0*/  LEA R4, P5, R5.reuse, R2, 0x2 ;  /* 0x0000000205047211 */ /* 0x040fe200078a10ff */
[C---:B------:R-:W-:Y:S01]  /*499f0*/  VIADD R3, R5.reuse, UR5 ;  /* 0x0000000505037c36 */ /* 0x040fe20008000000 */
[----:B---3--:R-:W-:Y:S01]  /*49a00*/  ISETP.LT.AND P0, PT, R12, UR7, !P1 ;  /* 0x000000070c007c0c */ /* 0x008fe2000cf01270 */
[----:B------:R-:W2:Y:S01]  /*49a10*/  LDCU UR7, c[0x0][0x39c] ;  /* 0x00007380ff0777ac */ /* 0x000ea20008000800 */
[----:B------:R-:W3:Y:S01]  /*49a20*/  LDL.LU R12, [R1+0x10e4] ;  /* 0x0010e400010c7983 */ /* 0x000ee20000300800 */
[----:B------:R-:W-:-:S02]  /*49a30*/  LEA.HI.X.SX32 R5, R5, R0, 0x2, P5 ;  /* 0x0000000005057211 */ /* 0x000fc400028f16ff */
[----:B------:R-:W-:-:S04]  /*49a40*/  LEA R8, P5, R3, R2, 0x2 ;  /* 0x0000000203087211 */ /* 0x000fc800078a10ff */
[----:B------:R-:W-:Y:S01]  /*49a50*/  LEA.HI.X.SX32 R9, R3, R0, 0x2, P5 ;  /* 0x0000000003097211 */ /* 0x000fe200028f16ff */
[----:B------:R1:W-:Y:S01]  /*49a60*/  @P2 STG.E desc[UR22][R4.64], R25 ;  /* 0x0000001904002986 */ /* 0x0003e2000c101916 */
[----:B-----5:R-:W-:Y:S01]  /*49a70*/  ISETP.LT.AND P2, PT, R17, UR4, !P1 ;  /* 0x0000000411007c0c */ /* 0x020fe2000cf41270 */
[----:B------:R-:W-:Y:S01]  /*49a80*/  VIADD R13, R3, UR5 ;  /* 0x00000005030d7c36 */ /* 0x000fe20008000000 */
[----:B------:R-:W5:Y:S01]  /*49a90*/  LDCU UR4, c[0x0][0x39c] ;  /* 0x00007380ff0477ac */ /* 0x000f620008000800 */
[----:B------:R1:W-:Y:S04]  /*49aa0*/  @P4 STG.E desc[UR22][R8.64], R26 ;  /* 0x0000001a08004986 */ /* 0x0003e8000c101916 */
[----:B------:R-:W3:Y:S01]  /*49ab0*/  LDL.LU R17, [R1+0x10cc] ;  /* 0x0010cc0001117983 */ /* 0x000ee20000300800 */
[----:B----4-:R-:W-:Y:S01]  /*49ac0*/  ISETP.LT.AND P4, PT, R16, UR6, !P1 ;  /* 0x0000000610007c0c */ /* 0x010fe2000cf81270 */
[----:B------:R-:W-:-:S02]  /*49ad0*/  VIADD R3, R13, UR5 ;  /* 0x000000050d037c36 */ /* 0x000fc40008000000 */
[----:B------:R-:W4:Y:S01]  /*49ae0*/  LDL.LU R16, [R1+0x10c8] ;  /* 0x0010c80001107983 */ /* 0x000f220000300800 */
[----:B------:R-:W-:Y:S01]  /*49af0*/  LEA R6, P5, R13, R2, 0x2 ;  /* 0x000000020d067211 */ /* 0x000fe200078a10ff */
[----:B------:R-:W3:Y:S01]  /*49b00*/  LDCU UR6, c[0x0][0x39c] ;  /* 0x00007380ff0677ac */ /* 0x000ee20008000800 */
[----:B-1----:R-:W-:Y:S02]  /*49b10*/  VIADD R5, R3, UR5 ;  /* 0x0000000503057c36 */ /* 0x002fe40008000000 */
[----:B------:R-:W-:Y:S02]  /*49b20*/  LEA.HI.X.SX32 R7, R13, R0, 0x2, P5 ;  /* 0x000000000d077211 */ /* 0x000fe400028f16ff */
[----:B------:R-:W-:-:S03]  /*49b30*/  LEA R10, P5, R3, R2, 0x2 ;  /* 0x00000002030a7211 */ /* 0x000fc600078a10ff */
[----:B------:R1:W-:Y:S01]  /*49b40*/  @P3 STG.E desc[UR22][R6.64], R27 ;  /* 0x0000001b06003986 */ /* 0x0003e2000c101916 */
[----:B------:R-:W-:Y:S02]  /*49b50*/  LEA.HI.X.SX32 R11, R3, R0, 0x2, P5 ;  /* 0x00000000030b7211 */ /* 0x000fe400028f16ff */
[----:B------:R-:W-:Y:S02]  /*49b60*/  LEA R4, P5, R5, R2, 0x2 ;  /* 0x0000000205047211 */ /* 0x000fe400078a10ff */
[----:B--2---:R-:W-:Y:S02]  /*49b70*/  ISETP.LT.AND P3, PT, R15, UR7, !P1 ;  /* 0x000000070f007c0c */ /* 0x004fe4000cf61270 */
[C---:B------:R-:W-:Y:S01]  /*49b80*/  IADD3 R3, PT, PT, R5.reuse, UR5, RZ ;  /* 0x0000000505037c10 */ /* 0x040fe2000fffe0ff */
[----:B------:R-:W2:Y:S01]  /*49b90*/  LDL.LU R15, [R1+0x10c4] ;  /* 0x0010c400010f7983 */ /* 0x000ea20000300800 */
[----:B------:R-:W-:Y:S01]  /*49ba0*/  LEA.HI.X.SX32 R5, R5, R0, 0x2, P5 ;  /* 0x0000000005057211 */ /* 0x000fe200028f16ff */
[----:B------:R-:W3:Y:S02]  /*49bb0*/  LDCU UR7, c[0x0][0x39c] ;  /* 0x00007380ff0777ac */ /* 0x000ee40008000800 */
[----:B------:R3:W-:Y:S01]  /*49bc0*/  @P0 STG.E desc[UR22][R10.64], R28 ;  /* 0x0000001c0a000986 */ /* 0x0007e2000c101916 */
[----:B-----5:R-:W-:Y:S01]  /*49bd0*/  ISETP.LT.AND P0, PT, R14, UR4, !P1 ;  /* 0x000000040e007c0c */ /* 0x020fe2000cf01270 */
[----:B------:R-:W4:Y:S02]  /*49be0*/  LDCU UR4, c[0x0][0x39c] ;  /* 0x00007380ff0477ac */ /* 0x000f240008000800 */
[----:B------:R-:W5:Y:S04]  /*49bf0*/  LDL.LU R14, [R1+0x10c0] ;  /* 0x0010c000010e7983 */ /* 0x000f680000300800 */
[----:B------:R3:W-:Y:S01]  /*49c00*/  @P2 STG.E desc[UR22][R4.64], R29 ;  /* 0x0000001d04002986 */ /* 0x0007e2000c101916 */
[C---:B------:R-:W-:Y:S01]  /*49c10*/  LEA R8, P5, R3.reuse, R2, 0x2 ;  /* 0x0000000203087211 */ /* 0x040fe200078a10ff */
[C---:B-1----:R-:W-:Y:S01]  /*49c20*/  VIADD R7, R3.reuse, UR5 ;  /* 0x0000000503077c36 */ /* 0x042fe20008000000 */
[----:B---3--:R-:W-:Y:S01]  /*49c30*/  ISETP.LT.AND P2, PT, R12, UR6, !P1 ;  /* 0x000000060c007c0c */ /* 0x008fe2000cf41270 */
[----:B------:R-:W2:Y:S01]  /*49c40*/  LDCU UR6, c[0x0][0x39c] ;  /* 0x00007380ff0677ac */ /* 0x000ea20008000800 */
[----:B------:R-:W3:Y:S01]  /*49c50*/  LDL.LU R12, [R1+0x10a8] ;  /* 0x0010a800010c7983 */ /* 0x000ee20000300800 */
[----:B------:R-:W-:-:S02]  /*49c60*/  LEA.HI.X.SX32 R9, R3, R0, 0x2, P5 ;  /* 0x0000000003097211 */ /* 0x000fc400028f16ff */
[C---:B------:R-:W-:Y:S01]  /*49c70*/  LEA R6, P5, R7.reuse, R2, 0x2 ;  /* 0x0000000207067211 */ /* 0x040fe200078a10ff */
[----:B------:R-:W-:-:S03]  /*49c80*/  VIADD R3, R7, UR5 ;  /* 0x0000000507037c36 */ /* 0x000fc60008000000 */
[----:B------:R-:W-:Y:S01]  /*49c90*/  LEA.HI.X.SX32 R7, R7, R0, 0x2, P5 ;  /* 0x0000000007077211 */ /* 0x000fe200028f16ff */
[----:B------:R1:W-:Y:S04]  /*49ca0*/  @P4 STG.E desc[UR22][R8.64], R30 ;  /* 0x0000001e08004986 */ /* 0x0003e8000c101916 */
[----:B------:R1:W-:Y:S01]  /*49cb0*/  @P3 STG.E desc[UR22][R6.64], R31 ;  /* 0x0000001f06003986 */ /* 0x0003e2000c101916 */
[----:B------:R-:W-:Y:S01]  /*49cc0*/  ISETP.LT.AND P4, PT, R17, UR7, !P1 ;  /* 0x0000000711007c0c */ /* 0x000fe2000cf81270 */
[----:B------:R-:W5:Y:S02]  /*49cd0*/  LDCU UR7, c[0x0][0x39c] ;  /* 0x00007380ff0777ac */ /* 0x000f640008000800 */
[----:B------:R-:W3:Y:S01]  /*49ce0*/  LDL.LU R17, [R1+0x10a4] ;  /* 0x0010a40001117983 */ /* 0x000ee20000300800 */
[----:B----4-:R-:W-:Y:S01]  /*49cf0*/  ISETP.LT.AND P3, PT, R16, UR4, !P1 ;  /* 0x0000000410007c0c */ /* 0x010fe2000cf61270 */
[----:B------:R-:W-:-:S02]  /*49d00*/  VIADD R13, R3, UR5 ;  /* 0x00000005030d7c36 */ /* 0x000fc40008000000 */
[----:B------:R-:W4:Y:S01]  /*49d10*/  LDL.LU R16, [R1+0x10a0] ;  /* 0x0010a00001107983 */ /* 0x000f220000300800 */
[C---:B------:R-:W-:Y:S01]  /*49d20*/  LEA R10, P5, R3.reuse, R2, 0x2 ;  /* 0x00000002030a7211 */ /* 0x040fe200078a10ff */
[----:B------:R-:W3:Y:S03]  /*49d30*/  LDCU UR4, c[0x0][0x39c] ;  /* 0x00007380ff0477ac */ /* 0x000ee60008000800 */
[----:B------:R-:W-:Y:S01]  /*49d40*/  LEA.HI.X.SX32 R11, R3, R0, 0x2, P5 ;  /* 0x00000000030b7211 */ /* 0x000fe200028f16ff */
[C---:B------:R-:W-:Y:S01]  /*49d50*/  VIADD R3, R13.reuse, UR5 ;  /* 0x000000050d037c36 */ /* 0x040fe20008000000 */
[----:B------:R-:W-:-:S03]  /*49d60*/  LEA R4, P5, R13, R2, 0x2 ;  /* 0x000000020d047211 */ /* 0x000fc600078a10ff */
[----:B------:R3:W-:Y:S01]  /*49d70*/  @P0 STG.E desc[UR22][R10.64], R32 ;  /* 0x000000200a000986 */ /* 0x0007e2000c101916 */
[----:B------:R-:W-:Y:S02]  /*49d80*/  LEA.HI.X.SX32 R5, R13, R0, 0x2, P5 ;  /* 0x000000000d057211 */ /* 0x000fe400028f16ff */
[----:B-1----:R-:W-:Y:S02]  /*49d90*/  LEA R8, P5, R3, R2, 0x2 ;  /* 0x0000000203087211 */ /* 0x002fe400078a10ff */
[----:B--2---:R-:W-:Y:S01]  /*49da0*/  ISETP.LT.AND P0, PT, R15, UR6, !P1 ;  /* 0x000000060f007c0c */ /* 0x004fe2000cf01270 */
[----:B------:R1:W-:Y:S01]  /*49db0*/  @P2 STG.E desc[UR22][R4.64], R33 ;  /* 0x0000002104002986 */ /* 0x0003e2000c101916 */
[C---:B------:R-:W-:Y:S01]  /*49dc0*/  LEA.HI.X.SX32 R9, R3.reuse, R0, 0x2, P5 ;  /* 0x0000000003097211 */ /* 0x040fe200028f16ff */
[----:B------:R-:W-:Y:S01]  /*49dd0*/  VIADD R7, R3, UR5 ;  /* 0x0000000503077c36 */ /* 0x000fe20008000000 */
[----:B------:R-:W2:Y:S01]  /*49de0*/  LDCU UR6, c[0x0][0x39c] ;  /* 0x00007380ff0677ac */ /* 0x000ea20008000800 */
[----:B------:R-:W4:Y:S01]  /*49df0*/  LDL.LU R15, [R1+0x109c] ;  /* 0x00109c00010f7983 */ /* 0x000f220000300800 */
[----:B-----5:R-:W-:-:S03]  /*49e00*/  ISETP.LT.AND P2, PT, R14, UR7, !P1 ;  /* 0x000000070e007c0c */ /* 0x020fc6000cf41270 */
[----:B------:R5:W-:Y:S01]  /*49e10*/  @P4 STG.E desc[UR22][R8.64], R34 ;  /* 0x0000002208004986 */ /* 0x000be2000c101916 */
[----:B------:R-:W4:Y:S03]  /*49e20*/  LDCU UR7, c[0x0][0x39c] ;  /* 0x00007380ff0777ac */ /* 0x000f260008000800 */
[----:B------:R-:W4:Y:S01]  /*49e30*/  LDL.LU R14, [R1+0x1098] ;  /* 0x00109800010e7983 */ /* 0x000f220000300800 */
[C---:B------:R-:W-:Y:S02]  /*49e40*/  LEA R6, P5, R7.reuse, R2, 0x2 ;  /* 0x0000000207067211 */ /* 0x040fe400078a10ff */
[----:B---3--:R-:W-:Y:S01]  /*49e50*/  ISETP.LT.AND P4, PT, R12, UR4, !P1 ;  /* 0x000000040c007c0c */ /* 0x008fe2000cf81270 */
[----:B------:R-:W3:Y:S01]  /*49e60*/  LDCU UR4, c[0x0][0x39c] ;  /* 0x00007380ff0477ac */ /* 0x000ee20008000800 */
[----:B------:R-:W4:Y:S01]  /*49e70*/  LDL.LU R12, [R1+0x1084] ;  /* 0x00108400010c7983 */ /* 0x000f220000300800 */
[----:B------:R-:W-:-:S02]  /*49e80*/  IADD3 R3, PT, PT, R7, UR5, RZ ;  /* 0x0000000507037c10 */ /* 0x000fc4000fffe0ff */
[----:B------:R-:W-:Y:S02]  /*49e90*/  LEA.HI.X.SX32 R7, R7, R0, 0x2, P5 ;  /* 0x0000000007077211 */ /* 0x000fe400028f16ff */
[----:B------:R-:W-:-:S04]  /*49ea0*/  LEA R10, P5, R3, R2, 0x2 ;  /* 0x00000002030a7211 */ /* 0x000fc800078a10ff */
[----:B------:R-:W-:Y:S01]  /*49eb0*/  LEA.HI.X.SX32 R11, R3, R0, 0x2, P5 ;  /* 0x00000000030b7211 */ /* 0x000fe200028f16ff */
[----:B------:R3:W-:Y:S01]  /*49ec0*/  @P3 STG.E desc[UR22][R6.64], R35 ;  /* 0x0000002306003986 */ /* 0x0007e2000c101916 */
[----:B--2---:R-:W-:-:S03]  /*49ed0*/  ISETP.LT.AND P3, PT, R17, UR6, !P1 ;  /* 0x0000000611007c0c */ /* 0x004fc6000cf61270 */
[----:B------:R-:W-:Y:S01]  /*49ee0*/  @P0 STG.E desc[UR22][R10.64], R36 ;  /* 0x000000240a000986 */ /* 0x000fe2000c101916 */
[----:B-1----:R-:W-:Y:S01]  /*49ef0*/  VIADD R5, R3, UR5 ;  /* 0x0000000503057c36 */ /* 0x002fe20008000000 */
[----:B------:R-:W1:Y:S02]  /*49f00*/  LDCU UR6, c[0x0][0x39c] ;  /* 0x00007380ff0677ac */ /* 0x000e640008000800 */
[----:B------:R-:W2:Y:S01]  /*49f10*/  LDL.LU R17, [R1+0x1080] ;  /* 0x0010800001117983 */ /* 0x000ea20000300800 */
[----:B----4-:R-:W-:Y:S01]  /*49f20*/  ISETP.LT.AND P0, PT, R16, UR7, !P1 ;  /* 0x0000000710007c0c */ /* 0x010fe2000cf01270 */
[C---:B------:R-:W-:Y:S02]  /*49f30*/  VIADD R3, R5.reuse, UR5 ;  /* 0x0000000505037c36 */ /* 0x040fe40008000000 */
[----:B------:R-:W4:Y:S01]  /*49f40*/  LDL.LU R16, [R1+0x107c] ;  /* 0x00107c0001107983 */ /* 0x000f220000300800 */
[----:B------:R-:W-:Y:S01]  /*49f50*/  LEA R4, P5, R5, R2, 0x2 ;  /* 0x0000000205047211 */ /* 0x000fe200078a10ff */
[----:B------:R-:W1:Y:S01]  /*49f60*/  LDCU UR7, c[0x0][0x39c] ;  /* 0x00007380ff0777ac */ /* 0x000e620008000800 */
[----:B------:R-:W-:-:S02]  /*49f70*/  VIADD R13, R3, UR5 ;  /* 0x00000005030d7c36 */ /* 0x000fc40008000000 */
[----:B------:R-:W-:Y:S02]  /*49f80*/  LEA.HI.X.SX32 R5, R5, R0, 0x2, P5 ;  /* 0x0000000005057211 */ /* 0x000fe400028f16ff */
[----:B-----5:R-:W-:-:S03]  /*49f90*/  LEA R8, P5, R3, R2, 0x2 ;  /* 0x0000000203087211 */ /* 0x020fc600078a10ff */
[----:B------:R5:W-:Y:S01]  /*49fa0*/  @P2 STG.E desc[UR22][R4.64], R37 ;  /* 0x0000002504002986 */ /* 0x000be2000c101916 */
[----:B------:R-:W-:Y:S02]  /*49fb0*/  LEA.HI.X.SX32 R9, R3, R0, 0x2, P5 ;  /* 0x0000000003097211 */ /* 0x000fe400028f16ff */
[----:B---3--:R-:W-:-:S04]  /*49fc0*/  LEA R6, P5, R13, R2, 0x2 ;  /* 0x000000020d067211 */ /* 0x008fc800078a10ff */
[----:B------:R-:W-:Y:S02]  /*49fd0*/  LEA.HI.X.SX32 R7, R13, R0, 0x2, P5 ;  /* 0x000000000d077211 */ /* 0x000fe400028f16ff */
[----:B------:R-:W-:Y:S01]  /*49fe0*/  ISETP.LT.AND P2, PT, R15, UR4, !P1 ;  /* 0x000000040f007c0c */ /* 0x000fe2000cf41270 */
[----:B------:R-:W-:Y:S01]  /*49ff0*/  @P4 STG.E desc[UR22][R8.64], R38 ;  /* 0x0000002608004986 */ /* 0x000fe2000c101916 */
[----:B------:R-:W-:Y:S01]  /*4a000*/  VIADD R3, R13, UR5 ;  /* 0x000000050d037c36 */ /* 0x000fe20008000000 */
[----:B------:R-:W2:Y:S02]  /*4a010*/  LDCU UR4, c[0x0][0x39c] ;  /* 0x00007380ff0477ac */ /* 0x000ea40008000800 */
[----:B------:R-:W3:Y:S01]  /*4a020*/  LDL.LU R15, [R1+0x1078] ;  /* 0x00107800010f7983 */ /* 0x000ee20000300800 */
[----:B-1----:R-:W-:-:S03]  /*4a030*/  ISETP.LT.AND P4, PT, R14, UR6, !P1 ;  /* 0x000000060e007c0c */ /* 0x002fc6000cf81270 */
[----:B------:R1:W-:Y:S01]  /*4a040*/  @P3 STG.E desc[UR22][R6.64], R39 ;  /* 0x0000002706003986 */ /* 0x0003e2000c101916 */
[----:B------:R-:W4:Y:S03]  /*4a050*/  LDCU UR6, c[0x0][0x39c] ;  /* 0x00007380ff0677ac */ /* 0x000f260008000800 */
[----:B------:R-:W3:Y:S01]  /*4a060*/  LDL.LU R14, [R1+0x1074] ;  /* 0x00107400010e7983 */ /* 0x000ee20000300800 */
[----:B------:R-:W-:Y:S01]  /*4a070*/  ISETP.LT.AND P3, PT, R12, UR7, !P1 ;  /* 0x000000070c007c0c */ /* 0x000fe2000cf61270 */
[C---:B-----5:R-:W-:Y:S02]  /*4a080*/  VIADD R5, R3.reuse, UR5 ;  /* 0x0000000503057c36 */ /* 0x060fe40008000000 */
[----:B------:R-:W5:Y:S01]  /*4a090*/  LDL.LU R12, [R1+0x106c] ;  /* 0x00106c00010c7983 */ /* 0x000f620000300800 */
[C---:B------:R-:W-:Y:S01]  /*4a0a0*/  LEA R10, P5, R3.reuse, R2, 0x2 ;  /* 0x00000002030a7211 */ /* 0x040fe200078a10ff */
[----:B------:R-:W3:Y:S03]  /*4a0b0*/  LDCU UR7, c[0x0][0x39c] ;  /* 0x00007380ff0777ac */ /* 0x000ee60008000800 */
[----:B------:R-:W-:-:S02]  /*4a0c0*/  LEA.HI.X.SX32 R11, R3, R0, 0x2, P5 ;  /* 0x00000000030b7211 */ /* 0x000fc400028f16ff */
[C---:B------:R-:W-:Y:S02]  /*4a0d0*/  LEA R4, P5, R5.reuse, R2, 0x2 ;  /* 0x0000000205047211 */ /* 0x040fe400078a10ff */
[C---:B------:R-:W-:Y:S02]  /*4a0e0*/  IADD3 R3, PT, PT, R5.reuse, UR5, RZ ;  /* 0x0000000505037c10 */ /* 0x040fe4000fffe0ff */
[----:B------:R-:W-:Y:S01]  /*4a0f0*/  LEA.HI.X.SX32 R5, R5, R0, 0x2, P5 ;  /* 0x0000000005057211 */ /* 0x000fe200028f16ff */
[----:B------:R1:W-:Y:S04]  /*4a100*/  @P0 STG.E desc[UR22][R10.64], R40 ;  /* 0x000000280a000986 */ /* 0x0003e8000c101916 */
[----:B------:R1:W-:Y:S01]  /*4a110*/  @P2 STG.E desc[UR22][R4.64], R41 ;  /* 0x0000002904002986 */ /* 0x0003e2000c101916 */
[----:B--2---:R-:W-:Y:S01]  /*4a120*/  ISETP.LT.AND P0, PT, R17, UR4, !P1 ;  /* 0x0000000411007c0c */ /* 0x004fe2000cf01270 */
[----:B------:R-:W2:Y:S02]  /*4a130*/  LDCU UR4, c[0x0][0x39c] ;  /* 0x00007380ff0477ac */ /* 0x000ea40008000800 */
[----:B------:R-:W5:Y:S01]  /*4a140*/  LDL.LU R17, [R1+0x1068] ;  /* 0x0010680001117983 */ /* 0x000f620000300800 */
[----:B----4-:R-:W-:Y:S01]  /*4a150*/  ISETP.LT.AND P2, PT, R16, UR6, !P1 ;  /* 0x0000000610007c0c */ /* 0x010fe2000cf41270 */
[----:B-1----:R-:W-:-:S02]  /*4a160*/  VIADD R7, R3, UR5 ;  /* 0x0000000503077c36 */ /* 0x002fc40008000000 */
[----:B------:R-:W4:Y:S01]  /*4a170*/  LDL.LU R16, [R1+0x1064] ;  /* 0x0010640001107983 */ /* 0x000f220000300800 */
[C---:B------:R-:W-:Y:S01]  /*4a180*/  LEA R8, P5, R3.reuse, R2, 0x2 ;  /* 0x0000000203087211 */ /* 0x040fe200078a10ff */
[----:B------:R-:W5:Y:S03]  /*4a190*/  LDCU UR6, c[0x0][0x39c] ;  /* 0x00007380ff0677ac */ /* 0x000f660008000800 */
[----:B------:R-:W-:Y:S01]  /*4a1a0*/  LEA.HI.X.SX32 R9, R3, R0, 0x2, P5 ;  /* 0x0000000003097211 */ /* 0x000fe200028f16ff */
[C---:B------:R-:W-:Y:S01]  /*4a1b0*/  VIADD R3, R7.reuse, UR5 ;  /* 0x0000000507037c36 */ /* 0x040fe20008000000 */
[----:B------:R-:W-:-:S03]  /*4a1c0*/  LEA R6, P5, R7, R2, 0x2 ;  /* 0x0000000207067211 */ /* 0x000fc600078a10ff */
[----:B------:R1:W-:Y:S01]  /*4a1d0*/  @P4 STG.E desc[UR22][R8.64], R42 ;  /* 0x0000002a08004986 */ /* 0x0003e2000c101916 */
[----:B------:R-:W-:Y:S02]  /*4a1e0*/  LEA.HI.X.SX32 R7, R7, R0, 0x2, P5 ;  /* 0x0000000007077211 */ /* 0x000fe400028f16ff */
[----:B------:R-:W-:-:S04]  /*4a1f0*/  LEA R10, P5, R3, R2, 0x2 ;  /* 0x00000002030a7211 */ /* 0x000fc800078a10ff */
[----:B------:R-:W-:Y:S02]  /*4a200*/  LEA.HI.X.SX32 R11, R3, R0, 0x2, P5 ;  /* 0x00000000030b7211 */ /* 0x000fe400028f16ff */
[----:B---3--:R-:W-:Y:S01]  /*4a210*/  ISETP.LT.AND P4, PT, R15, UR7, !P1 ;  /* 0x000000070f007c0c */ /* 0x008fe2000cf81270 */
[----:B------:R3:W-:Y:S01]  /*4a220*/  @P3 STG.E desc[UR22][R6.64], R43 ;  /* 0x0000002b06003986 */ /* 0x0007e2000c101916 */
[----:B------:R-:W-:Y:S01]  /*4a230*/  VIADD R13, R3, UR5 ;  /* 0x00000005030d7c36 */ /* 0x000fe20008000000 */
[----:B------:R-:W1:Y:S02]  /*4a240*/  LDCU UR7, c[0x0][0x39c] ;  /* 0x00007380ff0777ac */ /* 0x000e640008000800 */
[----:B------:R-:W4:Y:S01]  /*4a250*/  LDL.LU R15, [R1+0x1060] ;  /* 0x00106000010f7983 */ /* 0x000f220000300800 */
[----:B--2---:R-:W-:-:S03]  /*4a260*/  ISETP.LT.AND P3, PT, R14, UR4, !P1 ;  /* 0x000000040e007c0c */ /* 0x004fc6000cf61270 */
[----:B------:R2:W-:Y:S01]  /*4a270*/  @P0 STG.E desc[UR22][R10.64], R44 ;  /* 0x0000002c0a000986 */ /* 0x0005e2000c101916 */
[----:B------:R-:W4:Y:S03]  /*4a280*/  LDCU UR4, c[0x0][0x39c] ;  /* 0x00007380ff0477ac */ /* 0x000f260008000800 */
[----:B------:R-:W4:Y:S01]  /*4a290*/  LDL.LU R14, [R1+0x1058] ;  /* 0x00105800010e7983 */ /* 0x000f220000300800 */
[----:B-----5:R-:W-:Y:S01]  /*4a2a0*/  ISETP.LT.AND P0, PT, R12, UR6, !P1 ;  /* 0x000000060c007c0c */ /* 0x020fe2000cf01270 */
[C---:B------:R-:W-:Y:S01]  /*4a2b0*/  VIADD R3, R13.reuse, UR5 ;  /* 0x000000050d037c36 */ /* 0x040fe20008000000 */
[C---:B------:R-:W-:Y:S01]  /*4a2c0*/  LEA R4, P5, R13.reuse, R2, 0x2 ;  /* 0x000000020d047211 */ /* 0x040fe200078a10ff */
[----:B------:R-:W5:Y:S01]  /*4a2d0*/  LDL.LU R12, [R1+0x1050] ;  /* 0x00105000010c7983 */ /* 0x000f620000300800 */
[----:B------:R-:W2:Y:S02]  /*4a2e0*/  LDCU UR6, c[0x0][0x39c] ;  /* 0x00007380ff0677ac */ /* 0x000ea40008000800 */
[----:B------:R-:W-:-:S02]  /*4a2f0*/  LEA.HI.X.SX32 R5, R13, R0, 0x2, P5 ;  /* 0x000000000d057211 */ /* 0x000fc400028f16ff */
[----:B-1----:R-:W-:-:S04]  /*4a300*/  LEA R8, P5, R3, R2, 0x2 ;  /* 0x0000000203087211 */ /* 0x002fc800078a10ff */
[----:B------:R-:W-:Y:S01]  /*4a310*/  LEA.HI.X.SX32 R9, R3, R0, 0x2, P5 ;  /* 0x0000000003097211 */ /* 0x000fe200028f16ff */
[----:B------:R1:W-:Y:S04]  /*4a320*/  @P2 STG.E desc[UR22][R4.64], R45 ;  /* 0x0000002d04002986 */ /* 0x0003e8000c101916 */
[----:B------:R1:W-:Y:S01]  /*4a330*/  @P4 STG.E desc[UR22][R8.64], R46 ;  /* 0x0000002e08004986 */ /* 0x0003e2000c101916 */
[----:B------:R-:W-:Y:S01]  /*4a340*/  ISETP.LT.AND P2, PT, R17, UR7, !P1 ;  /* 0x0000000711007c0c */ /* 0x000fe2000cf41270 */
[----:B---3--:R-:W-:Y:S02]  /*4a350*/  VIADD R7, R3, UR5 ;  /* 0x0000000503077c36 */ /* 0x008fe40008000000 */
[----:B------:R-:W3:Y:S01]  /*4a360*/  LDL.LU R17, [R1+0x104c] ;  /* 0x00104c0001117983 */ /* 0x000ee20000300800 */
[----:B------:R-:W1:Y:S01]  /*4a370*/  LDCU UR7, c[0x0][0x39c] ;  /* 0x00007380ff0777ac */ /* 0x000e620008000800 */
[----:B----4-:R-:W-:Y:S01]  /*4a380*/  ISETP.LT.AND P4, PT, R16, UR4, !P1 ;  /* 0x0000000410007c0c */ /* 0x010fe2000cf81270 */
[----:B------:R-:W5:Y:S01]  /*4a390*/  LDCU UR4, c[0x0][0x39c] ;  /* 0x00007380ff0477ac */ /* 0x000f620008000800 */
[----:B------:R-:W4:Y:S01]  /*4a3a0*/  LDL.LU R16, [R1+0x1048] ;  /* 0x0010480001107983 */ /* 0x000f220000300800 */
[----:B------:R-:W-:-:S02]  /*4a3b0*/  LEA R6, P5, R7, R2, 0x2 ;  /* 0x0000000207067211 */ /* 0x000fc400078a10ff */
[C---:B------:R-:W-:Y:S02]  /*4a3c0*/  IADD3 R3, PT, PT, R7.reuse, UR5, RZ ;  /* 0x0000000507037c10 */ /* 0x040fe4000fffe0ff */
[----:B------:R-:W-:Y:S02]  /*4a3d0*/  LEA.HI.X.SX32 R7, R7, R0, 0x2, P5 ;  /* 0x0000000007077211 */ /* 0x000fe400028f16ff */
[C---:B--2---:R-:W-:Y:S01]  /*4a3e0*/  LEA R10, P5, R3.reuse, R2, 0x2 ;  /* 0x00000002030a7211 */ /* 0x044fe200078a10ff */
[C---:B-1----:R-:W-:Y:S02]  /*4a3f0*/  VIADD R5, R3.reuse, UR5 ;  /* 0x0000000503057c36 */ /* 0x042fe40008000000 */
[----:B------:R1:W-:Y:S01]  /*4a400*/  @P3 STG.E desc[UR22][R6.64], R47 ;  /* 0x0000002f06003986 */ /* 0x0003e2000c101916 */
[----:B------:R-:W-:Y:S02]  /*4a410*/  LEA.HI.X.SX32 R11, R3, R0, 0x2, P5 ;  /* 0x00000000030b7211 */ /* 0x000fe400028f16ff */
[C---:B------:R-:W-:Y:S01]  /*4a420*/  LEA R4, P5, R5.reuse, R2, 0x2 ;  /* 0x0000000205047211 */ /* 0x040fe200078a10ff */
[----:B------:R-:W-:-:S03]  /*4a430*/  VIADD R3, R5, UR5 ;  /* 0x0000000505037c36 */ /* 0x000fc60008000000 */
[----:B------:R-:W-:Y:S01]  /*4a440*/  LEA.HI.X.SX32 R5, R5, R0, 0x2, P5 ;  /* 0x0000000005057211 */ /* 0x000fe200028f16ff */
[----:B------:R-:W-:Y:S01]  /*4a450*/  @P0 STG.E desc[UR22][R10.64], R48 ;  /* 0x000000300a000986 */ /* 0x000fe2000c101916 */
[----:B------:R-:W-:-:S03]  /*4a460*/  ISETP.LT.AND P3, PT, R15, UR6, !P1 ;  /* 0x000000060f007c0c */ /* 0x000fc6000cf61270 */
[----:B------:R2:W-:Y:S01]  /*4a470*/  @P2 STG.E desc[UR22][R4.64], R49 ;  /* 0x0000003104002986 */ /* 0x0005e2000c101916 */
[----:B------:R-:W3:Y:S03]  /*4a480*/  LDCU UR6, c[0x0][0x39c] ;  /* 0x00007380ff0677ac */ /* 0x000ee60008000800 */
[----:B------:R-:W2:Y:S01]  /*4a490*/  LDL.LU R15, [R1+0x103c] ;  /* 0x00103c00010f7983 */ /* 0x000ea20000300800 */
[----:B------:R-:W-:Y:S01]  /*4a4a0*/  ISETP.LT.AND P0, PT, R14, UR7, !P1 ;  /* 0x000000070e007c0c */ /* 0x000fe2000cf01270 */
[----:B------:R-:W4:Y:S02]  /*4a4b0*/  LDCU UR7, c[0x0][0x39c] ;  /* 0x00007380ff0777ac */ /* 0x000f240008000800 */
[----:B------:R-:W2:Y:S01]  /*4a4c0*/  LDL.LU R14, [R1+0x1038] ;  /* 0x00103800010e7983 */ /* 0x000ea20000300800 */
[----:B-----5:R-:W-:Y:S01]  /*4a4d0*/  ISETP.LT.AND P2, PT, R12, UR4, !P1 ;  /* 0x000000040c007c0c */ /* 0x020fe2000cf41270 */
[----:B------:R-:W-:-:S02]  /*4a4e0*/  VIADD R13, R3, UR5 ;  /* 0x00000005030d7c36 */ /* 0x000fc40008000000 */
[----:B------:R-:W5:Y:S01]  /*4a4f0*/  LDL.LU R12, [R1+0x1034] ;  /* 0x00103400010c7983 */ /* 0x000f620000300800 */
[C---:B------:R-:W-:Y:S01]  /*4a500*/  LEA R8, P5, R3.reuse, R2, 0x2 ;  /* 0x0000000203087211 */ /* 0x040fe200078a10ff */
[----:B------:R-:W2:Y:S03]  /*4a510*/  LDCU UR4, c[0x0][0x39c] ;  /* 0x00007380ff0477ac */ /* 0x000ea60008000800 */
[----:B------:R-:W-:Y:S02]  /*4a520*/  LEA.HI.X.SX32 R9, R3, R0, 0x2, P5 ;  /* 0x0000000003097211 */ /* 0x000fe400028f16ff */
[----:B-1----:R-:W-:-:S04]  /*4a530*/  LEA R6, P5, R13, R2, 0x2 ;  /* 0x000000020d067211 */ /* 0x002fc800078a10ff */
[----:B------:R-:W-:Y:S01]  /*4a540*/  LEA.HI.X.SX32 R7, R13, R0, 0x2, P5 ;  /* 0x000000000d077211 */ /* 0x000fe200028f16ff */
[----:B------:R1:W-:Y:S04]  /*4a550*/  @P4 STG.E desc[UR22][R8.64], R50 ;  /* 0x0000003208004986 */ /* 0x0003e8000c101916 */
[----:B------:R1:W-:Y:S01]  /*4a560*/  @P3 STG.E desc[UR22][R6.64], R51 ;  /* 0x0000003306003986 */ /* 0x0003e2000c101916 */
[----:B---3--:R-:W-:Y:S01]  /*4a570*/  ISETP.LT.AND P4, PT, R17, UR6, !P1 ;  /* 0x0000000611007c0c */ /* 0x008fe2000cf81270 */
[----:B------:R-:W-:Y:S01]  /*4a580*/  VIADD R3, R13, UR5 ;  /* 0x000000050d037c36 */ /* 0x000fe20008000000 */
[----:B------:R-:W3:Y:S01]  /*4a590*/  LDCU UR6, c[0x0][0x39c] ;  /* 0x00007380ff0677ac */ /* 0x000ee20008000800 */
[----:B------:R-:W5:Y:S01]  /*4a5a0*/  LDL.LU R17, [R1+0x1030] ;  /* 0x0010300001117983 */ /* 0x000f620000300800 */
[----:B----4-:R-:W-:Y:S01]  /*4a5b0*/  ISETP.LT.AND P3, PT, R16, UR7, !P1 ;  /* 0x0000000710007c0c */ /* 0x010fe2000cf61270 */
[----:B--2---:R-:W-:-:S02]  /*4a5c0*/  VIADD R5, R3, UR5 ;  /* 0x0000000503057c36 */ /* 0x004fc40008000000 */
[----:B------:R-:W2:Y:S01]  /*4a5d0*/  LDL.LU R16, [R1+0x1028] ;  /* 0x0010280001107983 */ /* 0x000ea20000300800 */
[C---:B------:R-:W-:Y:S01]  /*4a5e0*/  LEA R10, P5, R3.reuse, R2, 0x2 ;  /* 0x00000002030a7211 */ /* 0x040fe200078a10ff */
[----:B------:R-:W5:Y:S03]  /*4a5f0*/  LDCU UR7, c[0x0][0x39c] ;  /* 0x00007380ff0777ac */ /* 0x000f660008000800 */
[----:B------:R-:W-:Y:S02]  /*4a600*/  LEA.HI.X.SX32 R11, R3, R0, 0x2, P5 ;  /* 0x00000000030b7211 */ /* 0x000fe400028f16ff */
[C---:B------:R-:W-:Y:S02]  /*4a610*/  LEA R4, P5, R5.reuse, R2, 0x2 ;  /* 0x0000000205047211 */ /* 0x040fe400078a10ff */
[C---:B------:R-:W-:Y:S01]  /*4a620*/  IADD3 R3, PT, PT, R5.reuse, UR5, RZ ;  /* 0x0000000505037c10 */ /* 0x040fe2000fffe0ff */
[----:B------:R4:W-:Y:S01]  /*4a630*/  @P0 STG.E desc[UR22][R10.64], R52 ;  /* 0x000000340a000986 */ /* 0x0009e2000c101916 */
[----:B------:R-:W-:-:S02]  /*4a640*/  LEA.HI.X.SX32 R5, R5, R0, 0x2, P5 ;  /* 0x0000000005057211 */ /* 0x000fc400028f16ff */
[----:B-1----:R-:W-:-:S04]  /*4a650*/  LEA R8, P5, R3, R2, 0x2 ;  /* 0x0000000203087211 */ /* 0x002fc800078a10ff */
[C---:B------:R-:W-:Y:S01]  /*4a660*/  LEA.HI.X.SX32 R9, R3.reuse, R0, 0x2, P5 ;  /* 0x0000000003097211 */ /* 0x040fe200028f16ff */
[----:B------:R1:W-:Y:S01]  /*4a670*/  @P2 STG.E desc[UR22][R4.64], R53 ;  /* 0x0000003504002986 */ /* 0x0003e2000c101916 */
[----:B------:R-:W-:Y:S01]  /*4a680*/  VIADD R7, R3, UR5 ;  /* 0x0000000503077c36 */ /* 0x000fe20008000000 */
[----:B------:R-:W-:Y:S02]  /*4a690*/  ISETP.LT.AND P0, PT, R15, UR4, !P1 ;  /* 0x000000040f007c0c */ /* 0x000fe4000cf01270 */
[----:B------:R1:W-:Y:S01]  /*4a6a0*/  @P4 STG.E desc[UR22][R8.64], R54 ;  /* 0x0000003608004986 */ /* 0x0003e2000c101916 */
[----:B---3--:R-:W-:-:S03]  /*4a6b0*/  ISETP.LT.AND P2, PT, R14, UR6, !P1 ;  /* 0x000000060e007c0c */ /* 0x008fc6000cf41270 */
[----:B------:R-:W3:Y:S01]  /*4a6c0*/  LDL.LU R15, [R1+0x1024] ;  /* 0x00102400010f7983 */ /* 0x000ee20000300800 */
[----:B------:R-:W2:Y:S01]  /*4a6d0*/  LDCU UR6, c[0x0][0x39c] ;  /* 0x00007380ff0677ac */ /* 0x000ea20008000800 */
[----:B-----5:R-:W-:Y:S02]  /*4a6e0*/  ISETP.LT.AND P4, PT, R12, UR7, !P1 ;  /* 0x000000070c007c0c */ /* 0x020fe4000cf81270 */
[----:B------:R-:W5:Y:S01]  /*4a6f0*/  LDL.LU R14, [R1+0x1020] ;  /* 0x00102000010e7983 */ /* 0x000f620000300800 */
[C---:B------:R-:W-:Y:S01]  /*4a700*/  LEA R6, P5, R7.reuse, R2, 0x2 ;  /* 0x0000000207067211 */ /* 0x040fe200078a10ff */
[C---:B------:R-:W-:Y:S01]  /*4a710*/  VIADD R3, R7.reuse, UR5 ;  /* 0x0000000507037c36 */ /* 0x040fe20008000000 */
[----:B------:R-:W1:Y:S01]  /*4a720*/  LDCU UR4, c[0x0][0x39c] ;  /* 0x00007380ff0477ac */ /* 0x000e620008000800 */
[----:B------:R-:W5:Y:S01]  /*4a730*/  LDL.LU R12, [R1+0x1014] ;  /* 0x00101400010c7983 */ /* 0x000f620000300800 */
[----:B------:R-:W-:Y:S02]  /*4a740*/  LEA.HI.X.SX32 R7, R7, R0, 0x2, P5 ;  /* 0x0000000007077211 */ /* 0x000fe400028f16ff */
[C---:B----4-:R-:W-:Y:S01]  /*4a750*/  LEA R10, P5, R3.reuse, R2, 0x2 ;  /* 0x00000002030a7211 */ /* 0x050fe200078a10ff */
[----:B------:R-:W4:Y:S01]  /*4a760*/  LDL.LU R20, [R1+0x1010] ;  /* 0x0010100001147983 */ /* 0x000f220000300800 */
[----:B------:R-:W3:Y:S02]  /*4a770*/  LDCU UR7, c[0x0][0x39c] ;  /* 0x00007380ff0777ac */ /* 0x000ee40008000800 */
[C---:B------:R-:W-:Y:S01]  /*4a780*/  LEA.HI.X.SX32 R11, R3.reuse, R0, 0x2, P5 ;  /* 0x00000000030b7211 */ /* 0x040fe200028f16ff */
[----:B------:R1:W-:Y:S04]  /*4a790*/  @P3 STG.E desc[UR22][R6.64], R55 ;  /* 0x0000003706003986 */ /* 0x0003e8000c101916 */
[----:B------:R1:W-:Y:S04]  /*4a7a0*/  @P0 STG.E desc[UR22][R10.64], R56 ;  /* 0x000000380a000986 */ /* 0x0003e8000c101916 */
[----:B------:R-:W4:Y:S01]  /*4a7b0*/  LDL.LU R18, [R1+0x100c] ;  /* 0x00100c0001127983 */ /* 0x000f220000300800 */
[----:B--2---:R-:W-:Y:S01]  /*4a7c0*/  ISETP.LT.AND P0, PT, R16, UR6, !P1 ;  /* 0x0000000610007c0c */ /* 0x004fe2000cf01270 */
[----:B------:R-:W-:-:S02]  /*4a7d0*/  VIADD R13, R3, UR5 ;  /* 0x00000005030d7c36 */ /* 0x000fc40008000000 */
[----:B------:R-:W2:Y:S01]  /*4a7e0*/  LDL.LU R16, [R1+0x1008] ;  /* 0x0010080001107983 */ /* 0x000ea20000300800 */
[----:B-1----:R-:W-:Y:S01]  /*4a7f0*/  ISETP.LT.AND P3, PT, R17, UR4, !P1 ;  /* 0x0000000411007c0c */ /* 0x002fe2000cf61270 */
[----:B------:R-:W5:Y:S01]  /*4a800*/  LDCU UR4, c[0x0][0x39c] ;  /* 0x00007380ff0477ac */ /* 0x000f620008000800 */
[C---:B------:R-:W-:Y:S01]  /*4a810*/  VIADD R3, R13.reuse, UR5 ;  /* 0x000000050d037c36 */ /* 0x040fe20008000000 */
[C---:B------:R-:W-:Y:S01]  /*4a820*/  LEA R4, P5, R13.reuse, R2, 0x2 ;  /* 0x000000020d047211 */ /* 0x040fe200078a10ff */
[----:B------:R-:W1:Y:S03]  /*4a830*/  LDCU UR6, c[0x0][0x39c] ;  /* 0x00007380ff0677ac */ /* 0x000e660008000800 */
[----:B------:R-:W-:Y:S01]  /*4a840*/  LEA.HI.X.SX32 R5, R13, R0, 0x2, P5 ;  /* 0x000000000d057211 */ /* 0x000fe200028f16ff */
[C---:B------:R-:W-:Y:S01]  /*4a850*/  VIADD R13, R3.reuse, UR5 ;  /* 0x00000005030d7c36 */ /* 0x040fe20008000000 */
[----:B------:R-:W-:-:S04]  /*4a860*/  LEA R8, P5, R3, R2, 0x2 ;  /* 0x0000000203087211 */ /* 0x000fc800078a10ff */
[----:B------:R-:W-:Y:S02]  /*4a870*/  LEA.HI.X.SX32 R9, R3, R0, 0x2, P5 ;  /* 0x0000000003097211 */ /* 0x000fe400028f16ff */
[C---:B------:R-:W-:Y:S02]  /*4a880*/  LEA R6, P5, R13.reuse, R2, 0x2 ;  /* 0x000000020d067211 */ /* 0x040fe400078a10ff */
[C---:B------:R-:W-:Y:S02]  /*4a890*/  IADD3 R3, PT, PT, R13.reuse, UR5, RZ ;  /* 0x000000050d037c10 */ /* 0x040fe4000fffe0ff */
[----:B------:R-:W-:Y:S01]  /*4a8a0*/  LEA.HI.X.SX32 R7, R13, R0, 0x2, P5 ;  /* 0x000000000d077211 */ /* 0x000fe200028f16ff */
[----:B------:R1:W-:Y:S02]  /*4a8b0*/  @P2 STG.E desc[UR22][R4.64], R57 ;  /* 0x0000003904002986 */ /* 0x0003e4000c101916 */
[C---:B------:R-:W-:Y:S01]  /*4a8c0*/  VIADD R13, R3.reuse, UR5 ;  /* 0x00000005030d7c36 */ /* 0x040fe20008000000 */
[----:B------:R-:W-:-:S04]  /*4a8d0*/  LEA R10, P5, R3, R2, 0x2 ;  /* 0x00000002030a7211 */ /* 0x000fc800078a10ff */
[----:B------:R-:W-:Y:S02]  /*4a8e0*/  LEA.HI.X.SX32 R11, R3, R0, 0x2, P5 ;  /* 0x00000000030b7211 */ /* 0x000fe400028f16ff */
[----:B---3--:R-:W-:Y:S01]  /*4a8f0*/  ISETP.LT.AND P2, PT, R15, UR7, !P1 ;  /* 0x000000070f007c0c */ /* 0x008fe2000cf41270 */
[C---:B------:R-:W-:Y:S01]  /*4a900*/  VIADD R15, R13.reuse, UR5 ;  /* 0x000000050d0f7c36 */ /* 0x040fe20008000000 */
[----:B-1----:R-:W-:Y:S01]  /*4a910*/  LEA R4, P5, R13, R2, 0x2 ;  /* 0x000000020d047211 */ /* 0x002fe200078a10ff */
[----:B------:R1:W-:Y:S01]  /*4a920*/  @P4 STG.E desc[UR22][R8.64], R58 ;  /* 0x0000003a08004986 */ /* 0x0003e2000c101916 */
[----:B------:R-:W3:Y:S01]  /*4a930*/  LDCU UR7, c[0x0][0x39c] ;  /* 0x00007380ff0777ac */ /* 0x000ee20008000800 */
[----:B------:R-:W-:Y:S01]  /*4a940*/  VIADD R3, R15, UR5 ;  /* 0x000000050f037c36 */ /* 0x000fe20008000000 */
[----:B-----5:R-:W-:Y:S01]  /*4a950*/  ISETP.LT.AND P4, PT, R14, UR4, !P1 ;  /* 0x000000040e007c0c */ /* 0x020fe2000cf81270 */
[----:B------:R5:W-:Y:S01]  /*4a960*/  @P3 STG.E desc[UR22][R6.64], R59 ;  /* 0x0000003b06003986 */ /* 0x000be2000c101916 */
[----:B------:R-:W-:Y:S01]  /*4a970*/  LEA.HI.X.SX32 R5, R13, R0, 0x2, P5 ;  /* 0x000000000d057211 */ /* 0x000fe200028f16ff */
[----:B------:R-:W4:Y:S01]  /*4a980*/  LDCU UR4, c[0x0][0x39c] ;  /* 0x00007380ff0477ac */ /* 0x000f220008000800 */
[----:B------:R-:W-:Y:S01]  /*4a990*/  VIADD R13, R3, UR5 ;  /* 0x00000005030d7c36 */ /* 0x000fe20008000000 */
[----:B------:R-:W-:Y:S01]  /*4a9a0*/  ISETP.LT.AND P3, PT, R12, UR6, !P1 ;  /* 0x000000060c007c0c */ /* 0x000fe2000cf61270 */
[----:B------:R-:W2:Y:S02]  /*4a9b0*/  LDCU UR6, c[0x0][0x39c] ;  /* 0x00007380ff0677ac */ /* 0x000ea40008000800 */
[----:B------:R-:W-:Y:S01]  /*4a9c0*/  VIADD R17, R13, UR5 ;  /* 0x000000050d117c36 */ /* 0x000fe20008000000 */
[----:B------:R3:W-:Y:S01]  /*4a9d0*/  @P0 STG.E desc[UR22][R10.64], R60 ;  /* 0x0000003c0a000986 */ /* 0x0007e2000c101916 */
[----:B-1----:R-:W-:-:S02]  /*4a9e0*/  LEA R8, P5, R3, R2, 0x2 ;  /* 0x0000000203087211 */ /* 0x002fc400078a10ff */
[----:B-----5:R-:W-:Y:S02]  /*4a9f0*/  LEA R6, P0, R15, R2, 0x2 ;  /* 0x000000020f067211 */ /* 0x020fe400078010ff */
[----:B------:R-:W-:Y:S02]  /*4aa00*/  IADD3 R19, PT, PT, R17, UR5, RZ ;  /* 0x0000000511137c10 */ /* 0x000fe4000fffe0ff */
[-C--:B------:R-:W-:Y:S02]  /*4aa10*/  LEA.HI.X.SX32 R7, R15, R0.reuse, 0x2, P0 ;  /* 0x000000000f077211 */ /* 0x080fe400000f16ff */
[----:B------:R-:W-:Y:S01]  /*4aa20*/  LEA.HI.X.SX32 R9, R3, R0, 0x2, P5 ;  /* 0x0000000003097211 */ /* 0x000fe200028f16ff */
[----:B------:R-:W-:Y:S01]  /*4aa30*/  VIADD R3, R19, UR5 ;  /* 0x0000000513037c36 */ /* 0x000fe20008000000 */
[-C--:B------:R-:W-:Y:S02]  /*4aa40*/  LEA R12, P5, R13, R2.reuse, 0x2 ;  /* 0x000000020d0c7211 */ /* 0x080fe400078a10ff */
[----:B------:R-:W-:Y:S01]  /*4aa50*/  LEA R14, P0, R17, R2, 0x2 ;  /* 0x00000002110e7211 */ /* 0x000fe200078010ff */
[----:B------:R1:W-:Y:S01]  /*4aa60*/  @P2 STG.E desc[UR22][R4.64], R61 ;  /* 0x0000003d04002986 */ /* 0x0003e2000c101916 */
[----:B----4-:R-:W-:-:S02]  /*4aa70*/  ISETP.LT.AND P2, PT, R20, UR4, !P1 ;  /* 0x0000000414007c0c */ /* 0x010fc4000cf41270 */
[-C--:B------:R-:W-:Y:S02]  /*4aa80*/  LEA.HI.X.SX32 R13, R13, R0.reuse, 0x2, P5 ;  /* 0x000000000d0d7211 */ /* 0x080fe400028f16ff */
[----:B------:R-:W-:Y:S02]  /*4aa90*/  LEA.HI.X.SX32 R15, R17, R0, 0x2, P0 ;  /* 0x00000000110f7211 */ /* 0x000fe400000f16ff */
[C---:B---3--:R-:W-:Y:S02]  /*4aaa0*/  LEA R10, P5, R3.reuse, R2, 0x2 ;  /* 0x00000002030a7211 */ /* 0x048fe400078a10ff */
[----:B------:R-:W-:Y:S02]  /*4aab0*/  ISETP.LT.AND P0, PT, R18, UR7, !P1 ;  /* 0x0000000712007c0c */ /* 0x000fe4000cf01270 */
[----:B------:R-:W-:Y:S02]  /*4aac0*/  LEA.HI.X.SX32 R11, R3, R0, 0x2, P5 ;  /* 0x00000000030b7211 */ /* 0x000fe400028f16ff */
[C---:B------:R-:W-:Y:S01]  /*4aad0*/  LEA R2, P5, R19.reuse, R2, 0x2 ;  /* 0x0000000213027211 */ /* 0x040fe200078a10ff */
[----:B------:R1:W-:Y:S03]  /*4aae0*/  @P4 STG.E desc[UR22][R6.64], R62 ;  /* 0x0000003e06004986 */ /* 0x0003e6000c101916 */
[----:B------:R-:W-:Y:S01]  /*4aaf0*/  LEA.HI.X.SX32 R3, R19, R0, 0x2, P5 ;  /* 0x0000000013037211 */ /* 0x000fe200028f16ff */
[----:B------:R1:W-:Y:S04]  /*4ab00*/  @P3 STG.E desc[UR22][R8.64], R63 ;  /* 0x0000003f08003986 */ /* 0x0003e8000c101916 */
[----:B------:R1:W-:Y:S04]  /*4ab10*/  @P2 STG.E desc[UR22][R12.64], R64 ;  /* 0x000000400c002986 */ /* 0x0003e8000c101916 */
[----:B------:R1:W-:Y:S01]  /*4ab20*/  @P0 STG.E desc[UR22][R14.64], R65 ;  /* 0x000000410e000986 */ /* 0x0003e2000c101916 */
[----:B--2---:R-:W-:-:S13]  /*4ab30*/  ISETP.LT.AND P1, PT, R16, UR6, !P1 ;  /* 0x0000000610007c0c */ /* 0x004fda000cf21270 */
[----:B------:R1:W-:Y:S04]  /*4ab40*/  @P1 STG.E desc[UR22][R2.64], R66 ;  /* 0x0000004202001986 */ /* 0x0003e8000c101916 */
[----:B------:R1:W-:Y:S01]  /*4ab50*/  @P6 STG.E desc[UR22][R10.64], R67 ;  /* 0x000000430a006986 */ /* 0x0003e2000c101916 */
[----:B------:R-:W-:Y:S06]  /*4ab60*/  BAR.SYNC.DEFER_BLOCKING 0x0 ;  /* 0x0000000000007b1d */ /* 0x000fec0000010000 */
[----:B------:R-:W-:Y:S05]  /*4ab70*/  BRA.U UP0, `(.L_x_14) ;  /* 0x0000000100a07547 */ /* 0x000fea000b800000 */
[----:B------:R-:W2:Y:S01]  /*4ab80*/  S2UR UR5, SR_CgaCtaId ;  /* 0x00000000000579c3 */ /* 0x000ea20000008800 */
[----:B------:R-:W-:Y:S01]  /*4ab90*/  NOP ;  /* 0x0000000000007918 */ /* 0x000fe20000000000 */
[----:B------:R-:W-:Y:S01]  /*4aba0*/  UMOV UR4, 0x50 ;  /* 0x0000005000047882 */ /* 0x000fe20000000000 */
[----:B------:R-:W-:Y:S02]  /*4abb0*/  IMAD.U32 R0, RZ, RZ, UR10 ;  /* 0x0000000aff007e24 */ /* 0x000fe4000f8e00ff */
[----:B-1----:R-:W-:Y:S02]  /*4abc0*/  IMAD.MOV.U32 R3, RZ, RZ, 0xffff ;  /* 0x0000ffffff037424 */ /* 0x002fe400078e00ff */
[----:B------:R-:W-:Y:S01]  /*4abd0*/  IMAD.MOV.U32 R7, RZ, RZ, 0x1 ;  /* 0x00000001ff077424 */ /* 0x000fe200078e00ff */
[----:B------:R-:W-:-:S04]  /*4abe0*/  LOP3.LUT R0, R0, 0xffff, RZ, 0xc0, !PT ;  /* 0x0000ffff00007812 */ /* 0x000fc800078ec0ff */
[----:B------:R-:W-:-:S05]  /*4abf0*/  SHF.R.U32.HI R0, RZ, 0x5, R0 ;  /* 0x00000005ff007819 */ /* 0x000fca0000011600 */
[----:B------:R-:W-:Y:S01]  /*4ac00*/  VIADD R2, R0, 0x10 ;  /* 0x0000001000027836 */ /* 0x000fe20000000000 */
[----:B------:R-:W-:Y:S01]  /*4ac10*/  SHF.L.U32 R0, R3, R0, RZ ;  /* 0x0000000003007219 */ /* 0x000fe200000006ff */
[----:B--2---:R-:W-:-:S03]  /*4ac20*/  ULEA UR6, UR5, UR4, 0x18 ;  /* 0x0000000405067291 */ /* 0x004fc6000f8ec0ff */
[----:B------:R-:W-:-:S04]  /*4ac30*/  SHF.L.U32 R3, R7, R2, RZ ;  /* 0x0000000207037219 */ /* 0x000fc800000006ff */
[----:B------:R-:W-:Y:S02]  /*4ac40*/  LOP3.LUT R0, R3, R0, RZ, 0xfc, !PT ;  /* 0x0000000003007212 */ /* 0x000fe400078efcff */
[----:B------:R-:W1:Y:S02]  /*4ac50*/  LDS R5, [UR6] ;  /* 0x00000006ff057984 */ /* 0x000e640008000800 */
[C---:B------:R-:W-:Y:S02]  /*4ac60*/  LOP3.LUT R2, R0.reuse, 0xffff, RZ, 0xc0, !PT ;  /* 0x0000ffff00027812 */ /* 0x040fe400078ec0ff */
[----:B-1----:R-:W-:-:S04]  /*4ac70*/  LOP3.LUT R3, R0, 0xffff, R5, 0x80, !PT ;  /* 0x0000ffff00037812 */ /* 0x002fc800078e8005 */
[----:B------:R-:W-:-:S13]  /*4ac80*/  ISETP.NE.AND P0, PT, R3, R2, PT ;  /* 0x000000020300720c */ /* 0x000fda0003f05270 */
[----:B------:R-:W-:Y:S05]  /*4ac90*/  @P0 BRA `(.L_x_15) ;  /* 0x0000000000500947 */ /* 0x000fea0003800000 */
[----:B------:R-:W-:Y:S02]  /*4aca0*/  SHF.R.U32.HI R5, RZ, 0x10, R5 ;  /* 0x00000010ff057819 */ /* 0x000fe40000011605 */
[----:B------:R-:W-:-:S04]  /*4acb0*/  SHF.R.U32.HI R2, RZ, 0x10, R0 ;  /* 0x00000010ff027819 */ /* 0x000fc80000011600 */
[----:B------:R-:W-:-:S04]  /*4acc0*/  LOP3.LUT R5, R5, R2, RZ, 0xc0, !PT ;  /* 0x0000000205057212 */ /* 0x000fc800078ec0ff */
[----:B------:R-:W-:-:S13]  /*4acd0*/  ISETP.NE.AND P0, PT, R5, R2, PT ;  /* 0x000000020500720c */ /* 0x000fda0003f05270 */
[----:B------:R-:W-:Y:S05]  /*4ace0*/  @P0 BRA `(.L_x_16) ;  /* 0x0000000000300947 */ /* 0x000fea0003800000 */
[----:B------:R-:W-:Y:S01]  /*4acf0*/  R2UR UR4, R0 ;  /* 0x00000000000472ca */ /* 0x000fe200000e0000 */
[----:B------:R-:W-:Y:S01]  /*4ad00*/  VOTEU.ANY UR5, UPT, PT ;  /* 0x0000000000057886 */ /* 0x000fe200038e0100 */
[----:B------:R-:W1:Y:S01]  /*4ad10*/  S2R R0, SR_LANEID ;  /* 0x0000000000007919 */ /* 0x000e620000000000 */
[----:B------:R-:W-:-:S10]  /*4ad20*/  UFLO.U32 UR5, UR5 ;  /* 0x00000005000572bd */ /* 0x000fd400080e0000 */
[----:B------:R-:W-:-:S06]  /*4ad30*/  ULOP3.LUT UR4, URZ, UR4, URZ, 0x33, !UPT ;  /* 0x00000004ff047292 */ /* 0x000fcc000f8e33ff */
[----:B------:R-:W-:-:S04]  /*4ad40*/  MOV R2, UR4 ;  /* 0x0000000400027c02 */ /* 0x000fc80008000f00 */
[----:B------:R-:W2:Y:S02]  /*4ad50*/  REDUX UR7, R2 ;  /* 0x00000000020773c4 */ /* 0x000ea40000000000 */
[----:B------:R3:W-:Y:S01]  /*4ad60*/  UTCATOMSWS.AND URZ, UR4 ;  /* 0x0000000400ff79e3 */ /* 0x0007e20008000000 */
[----:B-1----:R-:W-:Y:S01]  /*4ad70*/  ISETP.EQ.U32.AND P0, PT, R0, UR5, PT ;  /* 0x0000000500007c0c */ /* 0x002fe2000bf02070 */
[----:B--2---:R-:W-:-:S12]  /*4ad80*/  IMAD.U32 R0, RZ, RZ, UR7 ;  /* 0x00000007ff007e24 */ /* 0x004fd8000f8e00ff */
[----:B------:R3:W-:Y:S01]  /*4ad90*/  @P0 ATOMS.AND RZ, [UR6], R0 ;  /* 0x00000000ffff098c */ /* 0x0007e2000a800006 */
[----:B------:R-:W-:Y:S05]  /*4ada0*/  BRA `(.L_x_14) ;  /* 0x0000000000147947 */ /* 0x000fea0003800000 */
.L_x_16:
[----:B------:R-:W-:-:S07]  /*4adb0*/  MOV R2, 0x4add0 ;  /* 0x0004add000027802 */ /* 0x000fce0000000f00 */
[----:B------:R-:W-:Y:S05]  /*4adc0*/  CALL.REL.NOINC `($__internal_0_$__cuda_sm10x_tcgen05_guardrail_trap_col_being_dealloced_not_returned_by_alloc) ;  /* 0x00000000002c7944 */ /* 0x000fea0003c00000 */
[----:B------:R-:W-:Y:S05]  /*4add0*/  BRA `(.L_x_14) ;  /* 0x0000000000087947 */ /* 0x000fea0003800000 */
.L_x_15:
[----:B------:R-:W-:-:S07]  /*4ade0*/  MOV R2, 0x4ae00 ;  /* 0x0004ae0000027802 */ /* 0x000fce0000000f00 */
[----:B------:R-:W-:Y:S05]  /*4adf0*/  CALL.REL.NOINC `($__internal_2_$__cuda_sm10x_tcgen05_guardrail_trap_unallocated_columns_being_dealloced) ;  /* 0x0000000000387944 */ /* 0x000fea0003c00000 */
.L_x_14:
[----:B------:R-:W-:Y:S01]  /*4ae00*/  NOP ;  /* 0x0000000000007918 */ /* 0x000fe20000000000 */
[----:B---3--:R-:W-:Y:S05]  /*4ae10*/  EXIT ;  /* 0x000000000000794d */ /* 0x008fea0003800000 */
.L_x_9:
[----:B------:R-:W1:Y:S02]  /*4ae20*/  SYNCS.PHASECHK.TRANS64.TRYWAIT P2, [UR4], R4 ;  /* 0x00000004ff0075a7 */ /* 0x000e640008041104 */
[----:B-1----:R-:W-:Y:S05]  /*4ae30*/  @!P2 BRA `(.L_x_9) ;  /* 0xfffffffc00f8a947 */ /* 0x002fea000383ffff */
[----:B------:R-:W-:Y:S05]  /*4ae40*/  BRA `(.L_x_17) ;  /* 0xfffffe8800c87947 */ /* 0x000fea000383ffff */
.L_x_13:
[----:B------:R-:W1:Y:S02]  /*4ae50*/  SYNCS.PHASECHK.TRANS64.TRYWAIT P3, [UR4], R3 ;  /* 0x00000003ff0075a7 */ /* 0x000e640008061104 */
[----:B-1----:R-:W-:Y:S05]  /*4ae60*/  @!P3 BRA `(.L_x_13) ;  /* 0xfffffffc00f8b947 */ /* 0x002fea000383ffff */
[----:B------:R-:W-:Y:S05]  /*4ae70*/  BRA `(.L_x_12) ;  /* 0xffffff80009c7947 */ /* 0x000fea000383ffff */
        .weak           $__internal_0_$__cuda_sm10x_tcgen05_guardrail_trap_col_being_dealloced_not_returned_by_alloc
        .type           $__internal_0_$__cuda_sm10x_tcgen05_guardrail_trap_col_being_dealloced_not_returned_by_alloc,@function
        .size           $__internal_0_$__cuda_sm10x_tcgen05_guardrail_trap_col_being_dealloced_not_returned_by_alloc,($__internal_1_$__cuda_sm10x_tcgen05_guardrail_trap_phase_invalid_during_alloc - $__internal_0_$__cuda_sm10x_tcgen05_guardrail_trap_col_being_dealloced_not_returned_by_alloc)
$__internal_0_$__cuda_sm10x_tcgen05_guardrail_trap_col_being_dealloced_not_returned_by_alloc:
[----:B------:R-:W-:Y:S05]  /*4ae80*/  BPT.TRAP 0x1 ;  /* 0x000000040000795c */ /* 0x000fea0000300000 */
[----:B------:R-:W-:-:S04]  /*4ae90*/  IMAD.MOV.U32 R3, RZ, RZ, 0x0 ;  /* 0x00000000ff037424 */ /* 0x000fc800078e00ff */
[----:B------:R-:W-:Y:S05]  /*4aea0*/  RET.REL.NODEC R2 `(matmul_kernel) ;  /* 0xfffffb5002547950 */ /* 0x000fea0003c3ffff */
        .weak           $__internal_1_$__cuda_sm10x_tcgen05_guardrail_trap_phase_invalid_during_alloc
        .type           $__internal_1_$__cuda_sm10x_tcgen05_guardrail_trap_phase_invalid_during_alloc,@function
        .size           $__internal_1_$__cuda_sm10x_tcgen05_guardrail_trap_phase_invalid_during_alloc,($__internal_2_$__cuda_sm10x_tcgen05_guardrail_trap_unallocated_columns_being_dealloced - $__internal_1_$__cuda_sm10x_tcgen05_guardrail_trap_phase_invalid_during_alloc)
$__internal_1_$__cuda_sm10x_tcgen05_guardrail_trap_phase_invalid_during_alloc:
[----:B------:R-:W-:Y:S05]  /*4aeb0*/  BPT.TRAP 0x1 ;  /* 0x000000040000795c */ /* 0x000fea0000300000 */
[----:B------:R-:W-:-:S04]  /*4aec0*/  IMAD.MOV.U32 R3, RZ, RZ, 0x0 ;  /* 0x00000000ff037424 */ /* 0x000fc800078e00ff */
[----:B------:R-:W-:Y:S05]  /*4aed0*/  RET.REL.NODEC R2 `(matmul_kernel) ;  /* 0xfffffb5002487950 */ /* 0x000fea0003c3ffff */
        .weak           $__internal_2_$__cuda_sm10x_tcgen05_guardrail_trap_unallocated_columns_being_dealloced
        .type           $__internal_2_$__cuda_sm10x_tcgen05_guardrail_trap_unallocated_columns_being_dealloced,@function
        .size           $__internal_2_$__cuda_sm10x_tcgen05_guardrail_trap_unallocated_columns_being_dealloced,(.L_x_21 - $__internal_2_$__cuda_sm10x_tcgen05_guardrail_trap_unallocated_columns_being_dealloced)
$__internal_2_$__cuda_sm10x_tcgen05_guardrail_trap_unallocated_columns_being_dealloced:
[----:B------:R-:W-:Y:S05]  /*4aee0*/  BPT.TRAP 0x1 ;  /* 0x000000040000795c */ /* 0x000fea0000300000 */
[----:B------:R-:W-:-:S04]  /*4aef0*/  IMAD.MOV.U32 R3, RZ, RZ, 0x0 ;  /* 0x00000000ff037424 */ /* 0x000fc800078e00ff */
[----:B------:R-:W-:Y:S05]  /*4af00*/  RET.REL.NODEC R2 `(matmul_kernel) ;  /* 0xfffffb50023c7950 */ /* 0x000fea0003c3ffff */
.L_x_18:
[----:B------:R-:W-:-:S00]  /*4af10*/  BRA `(.L_x_18) ;  /* 0xfffffffc00fc7947 */ /* 0x000fc0000383ffff */
[----:B------:R-:W-:-:S00]  /*4af20*/  NOP ;  /* 0x0000000000007918 */ /* 0x000fc00000000000 */
        /* <DEDUP_REMOVED lines=13> */
.L_x_21:


//--------------------- .nv.shared.matmul_kernel  --------------------------
	.section	.nv.shared.matmul_kernel,"aw",@nobits
	.sectionflags	@""
	.align	16
	.zero		1024


//--------------------- .nv.shared.reserved.0     --------------------------
	.section	.nv.shared.reserved.0,"aw",@nobits
	.align	8
	.weak		__nv_reservedSMEM_offset_0_alias
	.size		__nv_reservedSMEM_offset_0_alias, 0, 64
	.other		__nv_reservedSMEM_offset_0_alias,@"STO_CUDA_RESERVED_SHARED STV_DEFAULT"
__nv_reservedSMEM_offset_0_alias:
	.zero		0
.nv.shared.reserved.0:
	.zero		64
	.weak		__nv_reservedSMEM_allocation_phase
	.type		__nv_reservedSMEM_allocation_phase,@object
	.size		__nv_reservedSMEM_allocation_phase,(.L_0 - __nv_reservedSMEM_allocation_phase)
__nv_reservedSMEM_allocation_phase:
	.zero		1
.L_0:
	.zero		7
	.weak		__nv_reservedSMEM_devtool_atexit_pc
	.type		__nv_reservedSMEM_devtool_atexit_pc,@object
	.size		__nv_reservedSMEM_devtool_atexit_pc,(__nv_reservedSMEM_allocation_mask - __nv_reservedSMEM_devtool_atexit_pc)
__nv_reservedSMEM_devtool_atexit_pc:
	.zero		8
	.weak		__nv_reservedSMEM_allocation_mask
	.type		__nv_reservedSMEM_allocation_mask,@object
	.size		__nv_reservedSMEM_allocation_mask,(.L_2 - __nv_reservedSMEM_allocation_mask)
__nv_reservedSMEM_allocation_mask:
	.zero		4
.L_2:


//--------------------- .nv.constant0.matmul_kernel --------------------------
	.section	.nv.constant0.matmul_kernel,"a",@progbits
	.sectionflags	@""
	.align	4
.nv.constant0.matmul_kernel:
	.zero		976


//--------------------- SYMBOLS --------------------------

	.type		.nv.reservedSmem.offset0,@object
	.size		.nv.reservedSmem.offset0,0x4
	.type		.nv.reservedSmem.cap,@object
	.size		.nv.reservedSmem.cap,0x4
